def attn_fwd(
    Q,
    K,
    V,
    Out,
    Lse,
    sm_scale,
    stride_qz,
    stride_qh,
    stride_qm,
    stride_qk,
    stride_kz,
    stride_kh,
    stride_kn,
    stride_kk,
    stride_vz,
    stride_vh,
    stride_vn,
    stride_vk,
    stride_oz,
    stride_oh,
    stride_om,
    stride_ok,
    seqlen_q,
    seqlen_k,
    BLOCK_M: tl.constexpr,
    BLOCK_N: tl.constexpr,
    HEAD_DIM: tl.constexpr,
    CAUSAL: tl.constexpr,
):
    start_m = tl.program_id(0)
    off_hz = tl.program_id(1)
    q_off = off_hz * stride_qh
    k_off = off_hz * stride_kh
    v_off = off_hz * stride_vh
    offs_m = start_m * BLOCK_M + tl.arange(0, BLOCK_M)
    offs_d = tl.arange(0, HEAD_DIM)
    offs_n = tl.arange(0, BLOCK_N)
    q_ptrs = Q + q_off + offs_m[:, None] * stride_qm + offs_d[None, :] * stride_qk
    k_ptrs = K + k_off + offs_d[:, None] * stride_kk + offs_n[None, :] * stride_kn
    v_ptrs = V + v_off + offs_n[:, None] * stride_vn + offs_d[None, :] * stride_vk
    m_i = tl.full([BLOCK_M], float("-inf"), dtype=tl.float32)
    l_i = tl.zeros([BLOCK_M], dtype=tl.float32) + 1.0
    acc = tl.zeros([BLOCK_M, HEAD_DIM], dtype=tl.float32)
    q = tl.load(q_ptrs)
    acc, l_i, m_i = _attn_fwd_inner(
        acc,
        l_i,
        m_i,
        q,
        k_ptrs,
        v_ptrs,
        sm_scale,
        stride_kn,
        stride_vn,
        start_m,
        seqlen_k,
        BLOCK_M,
        BLOCK_N,
        HEAD_DIM,
        CAUSAL,
    )
    acc = acc / l_i[:, None]
    lse = m_i + tl.math.log2(l_i) / 1.4426950408889634
    o_ptrs = (
        Out
        + off_hz * stride_oh
        + offs_m[:, None] * stride_om
        + offs_d[None, :] * stride_ok
    )
    tl.store(o_ptrs, acc.to(Out.dtype.element_ty))
    tl.store(Lse + off_hz * seqlen_q + offs_m, lse)

# config = {"BLOCK_M": 32, "BLOCK_N": 128, "HEAD_DIM": 512, "arch": "sm_100", "causal": false, "dtype": "fp16", "num_stages": 2, "num_warps": 4}
# arch = sm_100


// ===== COMPILED SASS (sm_100a) =====

	.target	sm_100a

	.elftype	@"ET_EXEC"


//--------------------- .note.nv.tkinfo           --------------------------
	.section	.note.nv.tkinfo,"",@"SHT_NOTE"
	.sectionflags	@"SHF_NOTE_NV_TKINFO"
	.tkinfo
        /*0018*/ 	.word	0x00000081
        /*0030*/ 	.string	""
        /*0030*/ 	.string	"ptxas-blackwell"
        /*0030*/ 	.string	"Cuda compilation tools, release 12.9, V12.9.86"
        /*0030*/ 	.string	"Build cuda_12.9.r12.9/compiler.36037853_0"
        /*0030*/ 	.string	"-v  -suppress-debug-info  -lineinfo  -arch sm_100a "



//--------------------- .note.nv.cuver            --------------------------
	.section	.note.nv.cuver,"",@"SHT_NOTE"
	.sectionflags	@"SHF_NOTE_NV_CUVER"
        /*0018*/ 	.short	0x0001
        /*001a*/ 	.short	0x0064
        /*001c*/ 	.short	0x0001
        /*001e*/ 	.short	0x0000
        /*0020*/ 	.short	0x0001
        /*0022*/ 	.short	0x0000


//--------------------- .nv.info                  --------------------------
	.section	.nv.info,"",@"SHT_CUDA_INFO"
	.align	4


	//----- nvinfo : EIATTR_REGCOUNT
	.align		4
        /*0000*/ 	.byte	0x04, 0x2f
        /*0002*/ 	.short	(.L_2 - .L_1)
	.align		4
.L_1:
        /*0004*/ 	.word	index@(attn_fwd)
        /*0008*/ 	.word	0x00000020


	//----- nvinfo : EIATTR_FRAME_SIZE
	.align		4
.L_2:
        /*000c*/ 	.byte	0x04, 0x11
        /*000e*/ 	.short	(.L_4 - .L_3)
	.align		4
.L_3:
        /*0010*/ 	.word	index@(attn_fwd)
        /*0014*/ 	.word	0x00003fc8


	//----- nvinfo : EIATTR_MIN_STACK_SIZE
	.align		4
.L_4:
        /*0018*/ 	.byte	0x04, 0x12
        /*001a*/ 	.short	(.L_6 - .L_5)
	.align		4
.L_5:
        /*001c*/ 	.word	index@(attn_fwd)
        /*0020*/ 	.word	0x00003fc8
.L_6:


//--------------------- .nv.info.attn_fwd         --------------------------
	.section	.nv.info.attn_fwd,"",@"SHT_CUDA_INFO"
	.sectionflags	@""
	.align	4


	//----- nvinfo : EIATTR_CUDA_API_VERSION
	.align		4
        /*0000*/ 	.byte	0x04, 0x37
        /*0002*/ 	.short	(.L_8 - .L_7)
.L_7:
        /*0004*/ 	.word	0x00000081


	//----- nvinfo : EIATTR_KPARAM_INFO
	.align		4
.L_8:
        /*0008*/ 	.byte	0x04, 0x17
        /*000a*/ 	.short	(.L_10 - .L_9)
.L_9:
        /*000c*/ 	.word	0x00000000
        /*0010*/ 	.short	0x0019
        /*0012*/ 	.short	0x0080
        /*0014*/ 	.byte	0x00, 0xf4, 0x21, 0x00


	//----- nvinfo : EIATTR_KPARAM_INFO
	.align		4
.L_10:
        /*0018*/ 	.byte	0x04, 0x17
        /*001a*/ 	.short	(.L_12 - .L_11)
.L_11:
        /*001c*/ 	.word	0x00000000
        /*0020*/ 	.short	0x0018
        /*0022*/ 	.short	0x0078
        /*0024*/ 	.byte	0x00, 0xf4, 0x21, 0x00


	//----- nvinfo : EIATTR_KPARAM_INFO
	.align		4
.L_12:
        /*0028*/ 	.byte	0x04, 0x17
        /*002a*/ 	.short	(.L_14 - .L_13)
.L_13:
        /*002c*/ 	.word	0x00000000
        /*0030*/ 	.short	0x0017
        /*0032*/ 	.short	0x0070
        /*0034*/ 	.byte	0x00, 0xf0, 0x11, 0x00


	//----- nvinfo : EIATTR_KPARAM_INFO
	.align		4
.L_14:
        /*0038*/ 	.byte	0x04, 0x17
        /*003a*/ 	.short	(.L_16 - .L_15)
.L_15:
        /*003c*/ 	.word	0x00000000
        /*0040*/ 	.short	0x0016
        /*0042*/ 	.short	0x006c
        /*0044*/ 	.byte	0x00, 0xf0, 0x11, 0x00


	//----- nvinfo : EIATTR_KPARAM_INFO
	.align		4
.L_16:
        /*0048*/ 	.byte	0x04, 0x17
        /*004a*/ 	.short	(.L_18 - .L_17)
.L_17:
        /*004c*/ 	.word	0x00000000
        /*0050*/ 	.short	0x0015
        /*0052*/ 	.short	0x0068
        /*0054*/ 	.byte	0x00, 0xf0, 0x11, 0x00


	//----- nvinfo : EIATTR_KPARAM_INFO
	.align		4
.L_18:
        /*0058*/ 	.byte	0x04, 0x17
        /*005a*/ 	.short	(.L_20 - .L_19)
.L_19:
        /*005c*/ 	.word	0x00000000
        /*0060*/ 	.short	0x0014
        /*0062*/ 	.short	0x0064
        /*0064*/ 	.byte	0x00, 0xf0, 0x11, 0x00


	//----- nvinfo : EIATTR_KPARAM_INFO
	.align		4
.L_20:
        /*0068*/ 	.byte	0x04, 0x17
        /*006a*/ 	.short	(.L_22 - .L_21)
.L_21:
        /*006c*/ 	.word	0x00000000
        /*0070*/ 	.short	0x0013
        /*0072*/ 	.short	0x0060
        /*0074*/ 	.byte	0x00, 0xf0, 0x11, 0x00


	//----- nvinfo : EIATTR_KPARAM_INFO
	.align		4
.L_22:
        /*0078*/ 	.byte	0x04, 0x17
        /*007a*/ 	.short	(.L_24 - .L_23)
.L_23:
        /*007c*/ 	.word	0x00000000
        /*0080*/ 	.short	0x0012
        /*0082*/ 	.short	0x005c
        /*0084*/ 	.byte	0x00, 0xf0, 0x11, 0x00


	//----- nvinfo : EIATTR_KPARAM_INFO
	.align		4
.L_24:
        /*0088*/ 	.byte	0x04, 0x17
        /*008a*/ 	.short	(.L_26 - .L_25)
.L_25:
        /*008c*/ 	.word	0x00000000
        /*0090*/ 	.short	0x0011
        /*0092*/ 	.short	0x0058
        /*0094*/ 	.byte	0x00, 0xf0, 0x11, 0x00


	//----- nvinfo : EIATTR_KPARAM_INFO
	.align		4
.L_26:
        /*0098*/ 	.byte	0x04, 0x17
        /*009a*/ 	.short	(.L_28 - .L_27)
.L_27:
        /*009c*/ 	.word	0x00000000
        /*00a0*/ 	.short	0x0010
        /*00a2*/ 	.short	0x0054
        /*00a4*/ 	.byte	0x00, 0xf0, 0x11, 0x00


	//----- nvinfo : EIATTR_KPARAM_INFO
	.align		4
.L_28:
        /*00a8*/ 	.byte	0x04, 0x17
        /*00aa*/ 	.short	(.L_30 - .L_29)
.L_29:
        /*00ac*/ 	.word	0x00000000
        /*00b0*/ 	.short	0x000f
        /*00b2*/ 	.short	0x0050
        /*00b4*/ 	.byte	0x00, 0xf0, 0x11, 0x00


	//----- nvinfo : EIATTR_KPARAM_INFO
	.align		4
.L_30:
        /*00b8*/ 	.byte	0x04, 0x17
        /*00ba*/ 	.short	(.L_32 - .L_31)
.L_31:
        /*00bc*/ 	.word	0x00000000
        /*00c0*/ 	.short	0x000e
        /*00c2*/ 	.short	0x004c
        /*00c4*/ 	.byte	0x00, 0xf0, 0x11, 0x00


	//----- nvinfo : EIATTR_KPARAM_INFO
	.align		4
.L_32:
        /*00c8*/ 	.byte	0x04, 0x17
        /*00ca*/ 	.short	(.L_34 - .L_33)
.L_33:
        /*00cc*/ 	.word	0x00000000
        /*00d0*/ 	.short	0x000d
        /*00d2*/ 	.short	0x0048
        /*00d4*/ 	.byte	0x00, 0xf0, 0x11, 0x00


	//----- nvinfo : EIATTR_KPARAM_INFO
	.align		4
.L_34:
        /*00d8*/ 	.byte	0x04, 0x17
        /*00da*/ 	.short	(.L_36 - .L_35)
.L_35:
        /*00dc*/ 	.word	0x00000000
        /*00e0*/ 	.short	0x000c
        /*00e2*/ 	.short	0x0044
        /*00e4*/ 	.byte	0x00, 0xf0, 0x11, 0x00


	//----- nvinfo : EIATTR_KPARAM_INFO
	.align		4
.L_36:
        /*00e8*/ 	.byte	0x04, 0x17
        /*00ea*/ 	.short	(.L_38 - .L_37)
.L_37:
        /*00ec*/ 	.word	0x00000000
        /*00f0*/ 	.short	0x000b
        /*00f2*/ 	.short	0x0040
        /*00f4*/ 	.byte	0x00, 0xf0, 0x11, 0x00


	//----- nvinfo : EIATTR_KPARAM_INFO
	.align		4
.L_38:
        /*00f8*/ 	.byte	0x04, 0x17
        /*00fa*/ 	.short	(.L_40 - .L_39)
.L_39:
        /*00fc*/ 	.word	0x00000000
        /*0100*/ 	.short	0x000a
        /*0102*/ 	.short	0x003c
        /*0104*/ 	.byte	0x00, 0xf0, 0x11, 0x00


	//----- nvinfo : EIATTR_KPARAM_INFO
	.align		4
.L_40:
        /*0108*/ 	.byte	0x04, 0x17
        /*010a*/ 	.short	(.L_42 - .L_41)
.L_41:
        /*010c*/ 	.word	0x00000000
        /*0110*/ 	.short	0x0009
        /*0112*/ 	.short	0x0038
        /*0114*/ 	.byte	0x00, 0xf0, 0x11, 0x00


	//----- nvinfo : EIATTR_KPARAM_INFO
	.align		4
.L_42:
        /*0118*/ 	.byte	0x04, 0x17
        /*011a*/ 	.short	(.L_44 - .L_43)
.L_43:
        /*011c*/ 	.word	0x00000000
        /*0120*/ 	.short	0x0008
        /*0122*/ 	.short	0x0034
        /*0124*/ 	.byte	0x00, 0xf0, 0x11, 0x00


	//----- nvinfo : EIATTR_KPARAM_INFO
	.align		4
.L_44:
        /*0128*/ 	.byte	0x04, 0x17
        /*012a*/ 	.short	(.L_46 - .L_45)
.L_45:
        /*012c*/ 	.word	0x00000000
        /*0130*/ 	.short	0x0007
        /*0132*/ 	.short	0x0030
        /*0134*/ 	.byte	0x00, 0xf0, 0x11, 0x00


	//----- nvinfo : EIATTR_KPARAM_INFO
	.align		4
.L_46:
        /*0138*/ 	.byte	0x04, 0x17
        /*013a*/ 	.short	(.L_48 - .L_47)
.L_47:
        /*013c*/ 	.word	0x00000000
        /*0140*/ 	.short	0x0006
        /*0142*/ 	.short	0x002c
        /*0144*/ 	.byte	0x00, 0xf0, 0x11, 0x00


	//----- nvinfo : EIATTR_KPARAM_INFO
	.align		4
.L_48:
        /*0148*/ 	.byte	0x04, 0x17
        /*014a*/ 	.short	(.L_50 - .L_49)
.L_49:
        /*014c*/ 	.word	0x00000000
        /*0150*/ 	.short	0x0005
        /*0152*/ 	.short	0x0028
        /*0154*/ 	.byte	0x00, 0xf0, 0x11, 0x00


	//----- nvinfo : EIATTR_KPARAM_INFO
	.align		4
.L_50:
        /*0158*/ 	.byte	0x04, 0x17
        /*015a*/ 	.short	(.L_52 - .L_51)
.L_51:
        /*015c*/ 	.word	0x00000000
        /*0160*/ 	.short	0x0004
        /*0162*/ 	.short	0x0020
        /*0164*/ 	.byte	0x00, 0xf4, 0x21, 0x00


	//----- nvinfo : EIATTR_KPARAM_INFO
	.align		4
.L_52:
        /*0168*/ 	.byte	0x04, 0x17
        /*016a*/ 	.short	(.L_54 - .L_53)
.L_53:
        /*016c*/ 	.word	0x00000000
        /*0170*/ 	.short	0x0003
        /*0172*/ 	.short	0x0018
        /*0174*/ 	.byte	0x00, 0xf4, 0x21, 0x00


	//----- nvinfo : EIATTR_KPARAM_INFO
	.align		4
.L_54:
        /*0178*/ 	.byte	0x04, 0x17
        /*017a*/ 	.short	(.L_56 - .L_55)
.L_55:
        /*017c*/ 	.word	0x00000000
        /*0180*/ 	.short	0x0002
        /*0182*/ 	.short	0x0010
        /*0184*/ 	.byte	0x00, 0xf4, 0x21, 0x00


	//----- nvinfo : EIATTR_KPARAM_INFO
	.align		4
.L_56:
        /*0188*/ 	.byte	0x04, 0x17
        /*018a*/ 	.short	(.L_58 - .L_57)
.L_57:
        /*018c*/ 	.word	0x00000000
        /*0190*/ 	.short	0x0001
        /*0192*/ 	.short	0x0008
        /*0194*/ 	.byte	0x00, 0xf4, 0x21, 0x00


	//----- nvinfo : EIATTR_KPARAM_INFO
	.align		4
.L_58:
        /*0198*/ 	.byte	0x04, 0x17
        /*019a*/ 	.short	(.L_60 - .L_59)
.L_59:
        /*019c*/ 	.word	0x00000000
        /*01a0*/ 	.short	0x0000
        /*01a2*/ 	.short	0x0000
        /*01a4*/ 	.byte	0x00, 0xf4, 0x21, 0x00


	//----- nvinfo : EIATTR_SPARSE_MMA_MASK
	.align		4
.L_60:
        /*01a8*/ 	.byte	0x03, 0x50
        /*01aa*/ 	.short	0x0000


	//----- nvinfo : EIATTR_MAXREG_COUNT
	.align		4
        /*01ac*/ 	.byte	0x03, 0x1b
        /*01ae*/ 	.short	0x00ff


	//----- nvinfo : EIATTR_NUM_BARRIERS
	.align		4
        /*01b0*/ 	.byte	0x02, 0x4c
        /*01b2*/ 	.byte	0x01
	.zero		1


	//----- nvinfo : EIATTR_ANNOTATIONS
	.align		4
        /*01b4*/ 	.byte	0x04, 0x55
        /*01b6*/ 	.short	(.L_62 - .L_61)


	//   ....[0]....
.L_61:
        /*01b8*/ 	.word	0x00000001
        /*01bc*/ 	.byte	0xf0, 0x00, 0x00, 0x00, 0x01, 0x00, 0x00, 0x00, 0x90, 0x04, 0x00, 0x00, 0x01, 0x00, 0x00, 0x00
        /* <DEDUP_REMOVED lines=1976> */
        /*7d4c*/ 	.byte	0xb0, 0x5c, 0x02, 0x00, 0x01, 0x00, 0x00, 0x00, 0xe0, 0x5c, 0x02, 0x00


	//----- nvinfo : EIATTR_COOP_GROUP_MASK_REGIDS
	.align		4
.L_62:
        /*7d58*/ 	.byte	0x04, 0x29
        /*7d5a*/ 	.short	(.L_64 - .L_63)


	//   ....[0]....
.L_63:
        /*7d5c*/ 	.word	0xffffffff


	//   ....[1]....
        /*7d60*/ 	.word	0xffffffff


	//   ....[2]....
        /*7d64*/ 	.word	0xffffffff


	//   ....[3]....
        /*7d68*/ 	.word	0xffffffff


	//   ....[4]....
        /*7d6c*/ 	.word	0xffffffff


	//   ....[5]....
        /*7d70*/ 	.word	0xffffffff


	//   ....[6]....
        /*7d74*/ 	.word	0xffffffff


	//   ....[7]....
        /*7d78*/ 	.word	0xffffffff


	//   ....[8]....
        /*7d7c*/ 	.word	0xffffffff


	//   ....[9]....
        /*7d80*/ 	.word	0xffffffff


	//   ....[10]....
        /*7d84*/ 	.word	0xffffffff


	//   ....[11]....
        /*7d88*/ 	.word	0xffffffff


	//   ....[12]....
        /*7d8c*/ 	.word	0xffffffff


	//   ....[13]....
        /*7d90*/ 	.word	0xffffffff


	//   ....[14]....
        /*7d94*/ 	.word	0xffffffff


	//   ....[15]....
        /*7d98*/ 	.word	0xffffffff


	//   ....[16]....
        /*7d9c*/ 	.word	0xffffffff


	//   ....[17]....
        /*7da0*/ 	.word	0xffffffff


	//   ....[18]....
        /*7da4*/ 	.word	0xffffffff


	//   ....[19]....
        /*7da8*/ 	.word	0xffffffff


	//----- nvinfo : EIATTR_COOP_GROUP_INSTR_OFFSETS
	.align		4
.L_64:
        /*7dac*/ 	.byte	0x04, 0x28
        /*7dae*/ 	.short	(.L_66 - .L_65)


	//   ....[0]....
.L_65:
        /*7db0*/ 	.word	0x00033c10


	//   ....[1]....
        /*7db4*/ 	.word	0x00033c40


	//   ....[2]....
        /*7db8*/ 	.word	0x00033c70


	//   ....[3]....
        /*7dbc*/ 	.word	0x00033cc0


	//   ....[4]....
        /*7dc0*/ 	.word	0x00033cf0


	//   ....[5]....
        /*7dc4*/ 	.word	0x00033da0


	//   ....[6]....
        /*7dc8*/ 	.word	0x00033db0


	//   ....[7]....
        /*7dcc*/ 	.word	0x00033dc0


	//   ....[8]....
        /*7dd0*/ 	.word	0x00034030


	//   ....[9]....
        /*7dd4*/ 	.word	0x00034050


	//   ....[10]....
        /*7dd8*/ 	.word	0x00034d40


	//   ....[11]....
        /*7ddc*/ 	.word	0x00034d50


	//   ....[12]....
        /*7de0*/ 	.word	0x00034df0


	//   ....[13]....
        /*7de4*/ 	.word	0x00034e00


	//   ....[14]....
        /*7de8*/ 	.word	0x00034e80


	//   ....[15]....
        /*7dec*/ 	.word	0x00034e90


	//   ....[16]....
        /*7df0*/ 	.word	0x00034ea0


	//   ....[17]....
        /*7df4*/ 	.word	0x00034eb0


	//   ....[18]....
        /*7df8*/ 	.word	0x00034f60


	//   ....[19]....
        /*7dfc*/ 	.word	0x00034f80


	//----- nvinfo : EIATTR_VRC_CTA_INIT_COUNT
	.align		4
.L_66:
        /*7e00*/ 	.byte	0x02, 0x4a
	.zero		1
	.zero		1


	//----- nvinfo : EIATTR_EXIT_INSTR_OFFSETS
	.align		4
        /*7e04*/ 	.byte	0x04, 0x1c
        /*7e06*/ 	.short	(.L_68 - .L_67)


	//   ....[0]....
.L_67:
        /*7e08*/ 	.word	0x0005d580


	//   ....[1]....
        /*7e0c*/ 	.word	0x0005d5c0


	//----- nvinfo : EIATTR_REQNTID
	.align		4
.L_68:
        /*7e10*/ 	.byte	0x04, 0x10
        /*7e12*/ 	.short	(.L_70 - .L_69)
.L_69:
        /*7e14*/ 	.word	0x00000080
        /*7e18*/ 	.word	0x00000001
        /*7e1c*/ 	.word	0x00000001


	//----- nvinfo : EIATTR_CBANK_PARAM_SIZE
	.align		4
.L_70:
        /*7e20*/ 	.byte	0x03, 0x19
        /*7e22*/ 	.short	0x0088


	//----- nvinfo : EIATTR_PARAM_CBANK
	.align		4
        /*7e24*/ 	.byte	0x04, 0x0a
        /*7e26*/ 	.short	(.L_72 - .L_71)
	.align		4
.L_71:
        /*7e28*/ 	.word	index@(.nv.constant0.attn_fwd)
        /*7e2c*/ 	.short	0x0380
        /*7e2e*/ 	.short	0x0088


	//----- nvinfo : EIATTR_SW_WAR
	.align		4
.L_72:
        /*7e30*/ 	.byte	0x04, 0x36
        /*7e32*/ 	.short	(.L_74 - .L_73)
.L_73:
        /*7e34*/ 	.word	0x00000008
.L_74:


//--------------------- .nv.compat                --------------------------
	.section	.nv.compat,"",@"SHT_CUDA_COMPAT_INFO"
	.align	4
        /*0000*/ 	.byte	0x02, 0x02, 0x01, 0x00, 0x02, 0x05, 0x05, 0x00, 0x02, 0x03, 0x00, 0x00, 0x02, 0x06, 0x01, 0x00


//--------------------- .nv.callgraph             --------------------------
	.section	.nv.callgraph,"",@"SHT_CUDA_CALLGRAPH"
	.align	4
	.sectionentsize	8
	.align		4
        /*0000*/ 	.word	0x00000000
	.align		4
        /*0004*/ 	.word	0xffffffff
	.align		4
        /*0008*/ 	.word	0x00000000
	.align		4
        /*000c*/ 	.word	0xfffffffe
	.align		4
        /*0010*/ 	.word	0x00000000
	.align		4
        /*0014*/ 	.word	0xfffffffd
	.align		4
        /*0018*/ 	.word	0x00000000
	.align		4
        /*001c*/ 	.word	0xfffffffc


//--------------------- .nv.constant4             --------------------------
	.section	.nv.constant4,"a",@progbits
	.align	8
	.align		8
.nv.constant4:
        /*0000*/ 	.dword	_$_str


//--------------------- .text.attn_fwd            --------------------------
	.section	.text.attn_fwd,"ax",@progbits
	.align	128
        .global         attn_fwd
        .type           attn_fwd,@function
        .size           attn_fwd,(.L_x_3 - attn_fwd)
        .other          attn_fwd,@"STO_CUDA_ENTRY STV_DEFAULT"
attn_fwd:
.text.attn_fwd:
[----:B------:R-:W0:Y:S01]  /*0000*/  LDC R1, c[0x0][0x37c] ;  /* 0x0000df00ff017b82 */ /* 0x000e220000000800 */
[----:B------:R-:W1:Y:S07]  /*0010*/  S2R R2, SR_TID.X ;  /* 0x0000000000027919 */ /* 0x000e6e0000002100 */
[----:B------:R-:W2:Y:S01]  /*0020*/  S2UR UR7, SR_CTAID.Y ;  /* 0x00000000000779c3 */ /* 0x000ea20000002600 */
[----:B------:R-:W2:Y:S01]  /*0030*/  LDCU.64 UR4, c[0x0][0x3b0] ;  /* 0x00007600ff0477ac */ /* 0x000ea20008000a00 */
[----:B0-----:R-:W-:Y:S01]  /*0040*/  IADD3 R1, PT, PT, R1, -0x3fc8, RZ ;  /* 0xffffc03801017810 */ /* 0x001fe20007ffe0ff */
[----:B------:R-:W0:Y:S01]  /*0050*/  S2R R7, SR_CTAID.X ;  /* 0x0000000000077919 */ /* 0x000e220000002500 */
[----:B------:R-:W3:Y:S04]  /*0060*/  LDCU.64 UR10, c[0x0][0x358] ;  /* 0x00006b00ff0a77ac */ /* 0x000ee80008000a00 */
[----:B------:R-:W4:Y:S08]  /*0070*/  LDC R3, c[0x0][0x3b8] ;  /* 0x0000ee00ff037b82 */ /* 0x000f300000000800 */
[----:B------:R-:W3:Y:S01]  /*0080*/  LDC.64 R4, c[0x0][0x380] ;  /* 0x0000e000ff047b82 */ /* 0x000ee20000000a00 */
[----:B--2---:R-:W-:-:S04]  /*0090*/  UIMAD UR4, UR7, UR4, URZ ;  /* 0x00000004070472a4 */ /* 0x004fc8000f8e02ff */
[----:B------:R-:W-:Y:S01]  /*00a0*/  USHF.L.U32 UR6, UR4, 0x1, URZ ;  /* 0x0000000104067899 */ /* 0x000fe200080006ff */
[----:B-1----:R-:W-:Y:S02]  /*00b0*/  LOP3.LUT R0, R2, 0x1f, RZ, 0xc0, !PT ;  /* 0x0000001f02007812 */ /* 0x002fe400078ec0ff */
[----:B------:R-:W-:Y:S02]  /*00c0*/  SHF.R.U32.HI R2, RZ, 0x5, R2 ;  /* 0x00000005ff027819 */ /* 0x000fe40000011602 */
[----:B0-----:R-:W-:Y:S02]  /*00d0*/  LEA R0, R7, R0, 0x5 ;  /* 0x0000000007007211 */ /* 0x001fe400078e28ff */
[----:B------:R-:W-:-:S03]  /*00e0*/  SGXT.U32 R2, R2, 0x2 ;  /* 0x000000020202781a */ /* 0x000fc60000000000 */
[----:B------:R0:W-:Y:S02]  /*00f0*/  STL [R1+0x2a44], R0 ;  /* 0x002a440001007387 */ /* 0x0001e40000100800 */
[----:B----4-:R-:W-:-:S04]  /*0100*/  IMAD R9, R2, R3, RZ ;  /* 0x0000000302097224 */ /* 0x010fc800078e02ff */
[----:B------:R-:W-:Y:S02]  /*0110*/  IMAD R13, R3, 0x4, R9 ;  /* 0x00000004030d7824 */ /* 0x000fe400078e0209 */
[----:B0-----:R-:W-:Y:S01]  /*0120*/  IMAD R0, R0, UR5, RZ ;  /* 0x0000000500007c24 */ /* 0x001fe2000f8e02ff */
[----:B------:R-:W-:-:S04]  /*0130*/  UIMAD.WIDE UR4, UR4, 0x2, URZ ;  /* 0x00000002040478a5 */ /* 0x000fc8000f8e02ff */
[C---:B------:R-:W-:Y:S01]  /*0140*/  SHF.L.U32 R7, R0.reuse, 0x1, RZ ;  /* 0x0000000100077819 */ /* 0x040fe200000006ff */
[----:B------:R-:W-:-:S03]  /*0150*/  IMAD.HI R0, R0, 0x2, RZ ;  /* 0x0000000200007827 */ /* 0x000fc600078e02ff */
[----:B---3--:R-:W-:Y:S02]  /*0160*/  IADD3 R2, P0, P1, R7, UR6, R4 ;  /* 0x0000000607027c10 */ /* 0x008fe4000f91e004 */
[----:B------:R-:W-:Y:S02]  /*0170*/  LEA R7, R3, R13, 0x2 ;  /* 0x0000000d03077211 */ /* 0x000fe400078e10ff */
[----:B------:R-:W-:Y:S02]  /*0180*/  IADD3.X R0, PT, PT, R0, UR5, R5, P0, P1 ;  /* 0x0000000500007c10 */ /* 0x000fe400087e2405 */
[----:B------:R-:W-:Y:S02]  /*0190*/  LEA R8, P0, R9, R2, 0x1 ;  /* 0x0000000209087211 */ /* 0x000fe400078008ff */
[----:B------:R-:W-:Y:S02]  /*01a0*/  LEA R15, R3, R7, 0x2 ;  /* 0x00000007030f7211 */ /* 0x000fe400078e10ff */
[----:B------:R-:W-:-:S02]  /*01b0*/  LEA.HI.X.SX32 R9, R9, R0, 0x1, P0 ;  /* 0x0000000009097211 */ /* 0x000fc400000f0eff */
[-C--:B------:R-:W-:Y:S02]  /*01c0*/  LEA R4, P0, R13, R2.reuse, 0x1 ;  /* 0x000000020d047211 */ /* 0x080fe400078008ff */
[----:B------:R-:W-:Y:S01]  /*01d0*/  LEA R10, P1, R7, R2, 0x1 ;  /* 0x00000002070a7211 */ /* 0x000fe200078208ff */
[----:B------:R0:W2:Y:S01]  /*01e0*/  LDG.E.U16 R24, desc[UR10][R8.64] ;  /* 0x0000000a08187981 */ /* 0x0000a2000c1e1500 */
[-C--:B------:R-:W-:Y:S02]  /*01f0*/  LEA.HI.X.SX32 R5, R13, R0.reuse, 0x1, P0 ;  /* 0x000000000d057211 */ /* 0x080fe400000f0eff */
[----:B------:R-:W-:Y:S02]  /*0200*/  LEA R13, R3, R15, 0x2 ;  /* 0x0000000f030d7211 */ /* 0x000fe400078e10ff */
[----:B------:R-:W-:Y:S01]  /*0210*/  LEA.HI.X.SX32 R11, R7, R0, 0x1, P1 ;  /* 0x00000000070b7211 */ /* 0x000fe200008f0eff */
[----:B------:R-:W3:Y:S01]  /*0220*/  LDG.E.U16 R18, desc[UR10][R4.64] ;  /* 0x0000000a04127981 */ /* 0x000ee2000c1e1500 */
[----:B------:R-:W-:-:S02]  /*0230*/  LEA R6, P0, R15, R2, 0x1 ;  /* 0x000000020f067211 */ /* 0x000fc400078008ff */
[----:B------:R-:W-:Y:S01]  /*0240*/  LEA R12, P1, R13, R2, 0x1 ;  /* 0x000000020d0c7211 */ /* 0x000fe200078208ff */
[----:B------:R-:W-:Y:S01]  /*0250*/  IMAD R17, R3, 0x4, R13 ;  /* 0x0000000403117824 */ /* 0x000fe200078e020d */
[-C--:B------:R-:W-:Y:S01]  /*0260*/  LEA.HI.X.SX32 R7, R15, R0.reuse, 0x1, P0 ;  /* 0x000000000f077211 */ /* 0x080fe200000f0eff */
[----:B------:R1:W4:Y:S01]  /*0270*/  LDG.E.U16 R23, desc[UR10][R10.64] ;  /* 0x0000000a0a177981 */ /* 0x000322000c1e1500 */
[----:B------:R-:W-:-:S03]  /*0280*/  LEA.HI.X.SX32 R13, R13, R0, 0x1, P1 ;  /* 0x000000000d0d7211 */ /* 0x000fc600008f0eff */
[----:B------:R1:W3:Y:S04]  /*0290*/  LDG.E.U16 R22, desc[UR10][R6.64] ;  /* 0x0000000a06167981 */ /* 0x0002e8000c1e1500 */
[----:B------:R1:W3:Y:S01]  /*02a0*/  LDG.E.U16 R16, desc[UR10][R12.64] ;  /* 0x0000000a0c107981 */ /* 0x0002e2000c1e1500 */
[----:B------:R-:W-:Y:S02]  /*02b0*/  LEA R14, P0, R17, R2, 0x1 ;  /* 0x00000002110e7211 */ /* 0x000fe400078008ff */
[----:B0-----:R-:W-:Y:S02]  /*02c0*/  LEA R9, R3, R17, 0x2 ;  /* 0x0000001103097211 */ /* 0x001fe400078e10ff */
[----:B------:R-:W-:Y:S02]  /*02d0*/  LEA.HI.X.SX32 R15, R17, R0, 0x1, P0 ;  /* 0x00000000110f7211 */ /* 0x000fe400000f0eff */
[----:B-1----:R-:W-:-:S02]  /*02e0*/  LEA R10, P0, R9, R2, 0x1 ;  /* 0x00000002090a7211 */ /* 0x002fc400078008ff */
[----:B------:R-:W-:Y:S01]  /*02f0*/  LEA R17, R3, R9, 0x2 ;  /* 0x0000000903117211 */ /* 0x000fe200078e10ff */
[----:B------:R0:W3:Y:S01]  /*0300*/  LDG.E.U16 R21, desc[UR10][R14.64] ;  /* 0x0000000a0e157981 */ /* 0x0000e2000c1e1500 */
[----:B------:R-:W-:Y:S02]  /*0310*/  LEA.HI.X.SX32 R11, R9, R0, 0x1, P0 ;  /* 0x00000000090b7211 */ /* 0x000fe400000f0eff */
[----:B------:R-:W-:Y:S02]  /*0320*/  LEA R9, R3, R17, 0x2 ;  /* 0x0000001103097211 */ /* 0x000fe400078e10ff */
[-C--:B------:R-:W-:Y:S01]  /*0330*/  LEA R4, P0, R17, R2.reuse, 0x1 ;  /* 0x0000000211047211 */ /* 0x080fe200078008ff */
[----:B------:R-:W3:Y:S02]  /*0340*/  LDG.E.U16 R20, desc[UR10][R10.64] ;  /* 0x0000000a0a147981 */ /* 0x000ee4000c1e1500 */
[----:B------:R-:W-:Y:S01]  /*0350*/  IMAD R19, R3, 0x4, R9 ;  /* 0x0000000403137824 */ /* 0x000fe200078e0209 */
[----:B------:R-:W-:-:S02]  /*0360*/  LEA R8, P1, R9, R2, 0x1 ;  /* 0x0000000209087211 */ /* 0x000fc400078208ff */
[----:B------:R-:W-:Y:S02]  /*0370*/  LEA.HI.X.SX32 R5, R17, R0, 0x1, P0 ;  /* 0x0000000011057211 */ /* 0x000fe400000f0eff */
[----:B------:R-:W-:Y:S02]  /*0380*/  LEA R6, P0, R19, R2, 0x1 ;  /* 0x0000000213067211 */ /* 0x000fe400078008ff */
[-C--:B------:R-:W-:Y:S01]  /*0390*/  LEA.HI.X.SX32 R9, R9, R0.reuse, 0x1, P1 ;  /* 0x0000000009097211 */ /* 0x080fe200008f0eff */
[----:B------:R1:W3:Y:S01]  /*03a0*/  LDG.E.U16 R12, desc[UR10][R4.64] ;  /* 0x0000000a040c7981 */ /* 0x0002e2000c1e1500 */
[----:B------:R-:W-:Y:S02]  /*03b0*/  LEA R13, R3, R19, 0x2 ;  /* 0x00000013030d7211 */ /* 0x000fe400078e10ff */
[----:B------:R-:W-:Y:S02]  /*03c0*/  LEA.HI.X.SX32 R7, R19, R0, 0x1, P0 ;  /* 0x0000000013077211 */ /* 0x000fe400000f0eff */
[----:B------:R-:W3:Y:S01]  /*03d0*/  LDG.E.U16 R19, desc[UR10][R8.64] ;  /* 0x0000000a08137981 */ /* 0x000ee2000c1e1500 */
[----:B0-----:R-:W-:-:S03]  /*03e0*/  LEA R15, R3, R13, 0x2 ;  /* 0x0000000d030f7211 */ /* 0x001fc600078e10ff */
[----:B------:R0:W3:Y:S01]  /*03f0*/  LDG.E.U16 R14, desc[UR10][R6.64] ;  /* 0x0000000a060e7981 */ /* 0x0000e2000c1e1500 */
[----:B-1----:R-:W-:-:S04]  /*0400*/  LEA R4, P0, R13, R2, 0x1 ;  /* 0x000000020d047211 */ /* 0x002fc800078008ff */
[----:B------:R-:W-:Y:S02]  /*0410*/  LEA.HI.X.SX32 R5, R13, R0, 0x1, P0 ;  /* 0x000000000d057211 */ /* 0x000fe400000f0eff */
[----:B------:R-:W-:Y:S02]  /*0420*/  LEA R13, R3, R15, 0x2 ;  /* 0x0000000f030d7211 */ /* 0x000fe400078e10ff */
[-C--:B0-----:R-:W-:Y:S02]  /*0430*/  LEA R6, P0, R15, R2.reuse, 0x1 ;  /* 0x000000020f067211 */ /* 0x081fe400078008ff */
[----:B------:R-:W-:Y:S02]  /*0440*/  LEA R8, P1, R13, R2, 0x1 ;  /* 0x000000020d087211 */ /* 0x000fe400078208ff */
[-C--:B------:R-:W-:Y:S01]  /*0450*/  LEA.HI.X.SX32 R7, R15, R0.reuse, 0x1, P0 ;  /* 0x000000000f077211 */ /* 0x080fe200000f0eff */
[----:B------:R-:W-:Y:S01]  /*0460*/  IMAD R11, R3, 0x4, R13 ;  /* 0x00000004030b7824 */ /* 0x000fe200078e020d */
[----:B------:R-:W-:-:S03]  /*0470*/  LEA.HI.X.SX32 R9, R13, R0, 0x1, P1 ;  /* 0x000000000d097211 */ /* 0x000fc600008f0eff */
[----:B------:R-:W3:Y:S04]  /*0480*/  LDG.E.U16 R17, desc[UR10][R6.64] ;  /* 0x0000000a06117981 */ /* 0x000ee8000c1e1500 */
[----:B--2---:R-:W-:Y:S04]  /*0490*/  STL [R1+0x194], R24 ;  /* 0x0001941801007387 */ /* 0x004fe80000100800 */
[----:B----4-:R-:W-:Y:S04]  /*04a0*/  STL [R1+0x190], R23 ;  /* 0x0001901701007387 */ /* 0x010fe80000100800 */
[----:B---3--:R0:W-:Y:S04]  /*04b0*/  STL [R1+0x1b8], R18 ;  /* 0x0001b81201007387 */ /* 0x0081e80000100800 */
[----:B------:R-:W-:Y:S04]  /*04c0*/  STL [R1+0x1b4], R22 ;  /* 0x0001b41601007387 */ /* 0x000fe80000100800 */
[----:B------:R1:W-:Y:S04]  /*04d0*/  STL [R1+0x184], R16 ;  /* 0x0001841001007387 */ /* 0x0003e80000100800 */
[----:B0-----:R0:W2:Y:S04]  /*04e0*/  LDG.E.U16 R18, desc[UR10][R4.64] ;  /* 0x0000000a04127981 */ /* 0x0010a8000c1e1500 */
[----:B-1----:R1:W3:Y:S01]  /*04f0*/  LDG.E.U16 R16, desc[UR10][R8.64] ;  /* 0x0000000a08107981 */ /* 0x0022e2000c1e1500 */
[----:B0-----:R-:W-:-:S04]  /*0500*/  LEA R4, P0, R11, R2, 0x1 ;  /* 0x000000020b047211 */ /* 0x001fc800078008ff */
[----:B------:R-:W-:-:S05]  /*0510*/  LEA.HI.X.SX32 R5, R11, R0, 0x1, P0 ;  /* 0x000000000b057211 */ /* 0x000fca00000f0eff */
[----:B------:R0:W4:Y:S01]  /*0520*/  LDG.E.U16 R15, desc[UR10][R4.64] ;  /* 0x0000000a040f7981 */ /* 0x000122000c1e1500 */
[----:B------:R-:W-:-:S04]  /*0530*/  LEA R13, R3, R11, 0x2 ;  /* 0x0000000b030d7211 */ /* 0x000fc800078e10ff */
[----:B------:R-:W-:Y:S02]  /*0540*/  LEA R6, P0, R13, R2, 0x1 ;  /* 0x000000020d067211 */ /* 0x000fe400078008ff */
[----:B------:R-:W-:Y:S02]  /*0550*/  LEA R11, R3, R13, 0x2 ;  /* 0x0000000d030b7211 */ /* 0x000fe400078e10ff */
[----:B------:R-:W-:Y:S02]  /*0560*/  LEA.HI.X.SX32 R7, R13, R0, 0x1, P0 ;  /* 0x000000000d077211 */ /* 0x000fe400000f0eff */
[----:B-1----:R-:W-:Y:S02]  /*0570*/  LEA R9, R3, R11, 0x2 ;  /* 0x0000000b03097211 */ /* 0x002fe400078e10ff */
[-C--:B0-----:R-:W-:Y:S01]  /*0580*/  LEA R4, P0, R11, R2.reuse, 0x1 ;  /* 0x000000020b047211 */ /* 0x081fe200078008ff */
[----:B------:R0:W4:Y:S02]  /*0590*/  LDG.E.U16 R13, desc[UR10][R6.64] ;  /* 0x0000000a060d7981 */ /* 0x000124000c1e1500 */
[----:B------:R-:W-:Y:S01]  /*05a0*/  IMAD R10, R3, 0x4, R9 ;  /* 0x00000004030a7824 */ /* 0x000fe200078e0209 */
[----:B------:R-:W-:-:S02]  /*05b0*/  LEA R8, P1, R9, R2, 0x1 ;  /* 0x0000000209087211 */ /* 0x000fc400078208ff */
[-C--:B------:R-:W-:Y:S01]  /*05c0*/  LEA.HI.X.SX32 R5, R11, R0.reuse, 0x1, P0 ;  /* 0x000000000b057211 */ /* 0x080fe200000f0eff */
[----:B------:R-:W-:Y:S01]  /*05d0*/  STL [R1+0x1b0], R21 ;  /* 0x0001b01501007387 */ /* 0x000fe20000100800 */
[----:B------:R-:W-:Y:S02]  /*05e0*/  LEA.HI.X.SX32 R9, R9, R0, 0x1, P1 ;  /* 0x0000000009097211 */ /* 0x000fe400008f0eff */
[C---:B0-----:R-:W-:Y:S01]  /*05f0*/  LEA R6, P0, R10.reuse, R2, 0x1 ;  /* 0x000000020a067211 */ /* 0x041fe200078008ff */
[----:B------:R-:W-:Y:S01]  /*0600*/  STL [R1+0x180], R20 ;  /* 0x0001801401007387 */ /* 0x000fe20000100800 */
[C---:B------:R-:W-:Y:S02]  /*0610*/  LEA R11, R3.reuse, R10, 0x2 ;  /* 0x0000000a030b7211 */ /* 0x040fe400078e10ff */
[----:B------:R-:W-:Y:S01]  /*0620*/  LEA.HI.X.SX32 R7, R10, R0, 0x1, P0 ;  /* 0x000000000a077211 */ /* 0x000fe200000f0eff */
[----:B------:R0:W-:Y:S01]  /*0630*/  STL [R1+0x1ac], R12 ;  /* 0x0001ac0c01007387 */ /* 0x0001e20000100800 */
[----:B------:R-:W-:-:S03]  /*0640*/  LEA R10, R3, R11, 0x2 ;  /* 0x0000000b030a7211 */ /* 0x000fc600078e10ff */
[----:B------:R1:W-:Y:S04]  /*0650*/  STL [R1+0x174], R19 ;  /* 0x0001741301007387 */ /* 0x0003e80000100800 */
[----:B0-----:R0:W4:Y:S04]  /*0660*/  LDG.E.U16 R12, desc[UR10][R4.64] ;  /* 0x0000000a040c7981 */ /* 0x001128000c1e1500 */
[----:B-1----:R1:W4:Y:S04]  /*0670*/  LDG.E.U16 R19, desc[UR10][R8.64] ;  /* 0x0000000a08137981 */ /* 0x002328000c1e1500 */
[----:B------:R1:W-:Y:S01]  /*0680*/  STL [R1+0x1a8], R14 ;  /* 0x0001a80e01007387 */ /* 0x0003e20000100800 */
[----:B0-----:R-:W-:-:S02]  /*0690*/  LEA R4, P0, R11, R2, 0x1 ;  /* 0x000000020b047211 */ /* 0x001fc400078008ff */
[----:B-1----:R-:W-:Y:S01]  /*06a0*/  LEA R9, R3, R10, 0x2 ;  /* 0x0000000a03097211 */ /* 0x002fe200078e10ff */
[----:B------:R0:W4:Y:S01]  /*06b0*/  LDG.E.U16 R14, desc[UR10][R6.64] ;  /* 0x0000000a060e7981 */ /* 0x000122000c1e1500 */
[----:B------:R-:W-:Y:S02]  /*06c0*/  LEA.HI.X.SX32 R5, R11, R0, 0x1, P0 ;  /* 0x000000000b057211 */ /* 0x000fe400000f0eff */
[-C--:B------:R-:W-:Y:S01]  /*06d0*/  LEA R8, P1, R9, R2.reuse, 0x1 ;  /* 0x0000000209087211 */ /* 0x080fe200078208ff */
[----:B------:R-:W-:Y:S01]  /*06e0*/  IMAD R11, R3, 0x4, R9 ;  /* 0x00000004030b7824 */ /* 0x000fe200078e0209 */
[C---:B0-----:R-:W-:Y:S02]  /*06f0*/  LEA R6, P0, R10.reuse, R2, 0x1 ;  /* 0x000000020a067211 */ /* 0x041fe400078008ff */
[-C--:B------:R-:W-:Y:S02]  /*0700*/  LEA.HI.X.SX32 R9, R9, R0.reuse, 0x1, P1 ;  /* 0x0000000009097211 */ /* 0x080fe400008f0eff */
[----:B------:R-:W-:Y:S01]  /*0710*/  LEA.HI.X.SX32 R7, R10, R0, 0x1, P0 ;  /* 0x000000000a077211 */ /* 0x000fe200000f0eff */
[----:B--2---:R0:W-:Y:S04]  /*0720*/  STL [R1+0x170], R18 ;  /* 0x0001701201007387 */ /* 0x0041e80000100800 */
[----:B------:R1:W-:Y:S04]  /*0730*/  STL [R1+0x1a4], R17 ;  /* 0x0001a41101007387 */ /* 0x0003e80000100800 */
[----:B---3--:R2:W-:Y:S04]  /*0740*/  STL [R1+0x164], R16 ;  /* 0x0001641001007387 */ /* 0x0085e80000100800 */
[----:B0-----:R0:W3:Y:S04]  /*0750*/  LDG.E.U16 R18, desc[UR10][R4.64] ;  /* 0x0000000a04127981 */ /* 0x0010e8000c1e1500 */
[----:B-1----:R1:W3:Y:S04]  /*0760*/  LDG.E.U16 R17, desc[UR10][R6.64] ;  /* 0x0000000a06117981 */ /* 0x0022e8000c1e1500 */
[----:B--2---:R2:W3:Y:S01]  /*0770*/  LDG.E.U16 R16, desc[UR10][R8.64] ;  /* 0x0000000a08107981 */ /* 0x0044e2000c1e1500 */
[----:B0-----:R-:W-:-:S04]  /*0780*/  LEA R4, P0, R11, R2, 0x1 ;  /* 0x000000020b047211 */ /* 0x001fc800078008ff */
[----:B------:R-:W-:Y:S01]  /*0790*/  LEA.HI.X.SX32 R5, R11, R0, 0x1, P0 ;  /* 0x000000000b057211 */ /* 0x000fe200000f0eff */
[----:B----4-:R0:W-:Y:S04]  /*07a0*/  STL [R1+0x1a0], R15 ;  /* 0x0001a00f01007387 */ /* 0x0101e80000100800 */
[----:B0-----:R0:W4:Y:S01]  /*07b0*/  LDG.E.U16 R15, desc[UR10][R4.64] ;  /* 0x0000000a040f7981 */ /* 0x001122000c1e1500 */
[----:B------:R-:W-:-:S04]  /*07c0*/  LEA R10, R3, R11, 0x2 ;  /* 0x0000000b030a7211 */ /* 0x000fc800078e10ff */
[C---:B-1----:R-:W-:Y:S02]  /*07d0*/  LEA R6, P0, R10.reuse, R2, 0x1 ;  /* 0x000000020a067211 */ /* 0x042fe400078008ff */
[C---:B------:R-:W-:Y:S02]  /*07e0*/  LEA R11, R3.reuse, R10, 0x2 ;  /* 0x0000000a030b7211 */ /* 0x040fe400078e10ff */
[----:B------:R-:W-:Y:S02]  /*07f0*/  LEA.HI.X.SX32 R7, R10, R0, 0x1, P0 ;  /* 0x000000000a077211 */ /* 0x000fe400000f0eff */
[----:B--2---:R-:W-:Y:S01]  /*0800*/  LEA R9, R3, R11, 0x2 ;  /* 0x0000000b03097211 */ /* 0x004fe200078e10ff */
[----:B------:R1:W-:Y:S01]  /*0810*/  STL [R1+0x160], R13 ;  /* 0x0001600d01007387 */ /* 0x0003e20000100800 */
[----:B0-----:R-:W-:-:S03]  /*0820*/  LEA R4, P0, R11, R2, 0x1 ;  /* 0x000000020b047211 */ /* 0x001fc600078008ff */
[----:B------:R-:W-:Y:S01]  /*0830*/  IMAD R10, R3, 0x4, R9 ;  /* 0x00000004030a7824 */ /* 0x000fe200078e0209 */
[----:B------:R-:W-:Y:S01]  /*0840*/  LEA R8, P1, R9, R2, 0x1 ;  /* 0x0000000209087211 */ /* 0x000fe200078208ff */
[----:B-1----:R0:W2:Y:S01]  /*0850*/  LDG.E.U16 R13, desc[UR10][R6.64] ;  /* 0x0000000a060d7981 */ /* 0x0020a2000c1e1500 */
[-C--:B------:R-:W-:Y:S02]  /*0860*/  LEA.HI.X.SX32 R5, R11, R0.reuse, 0x1, P0 ;  /* 0x000000000b057211 */ /* 0x080fe400000f0eff */
[----:B------:R-:W-:Y:S01]  /*0870*/  LEA.HI.X.SX32 R9, R9, R0, 0x1, P1 ;  /* 0x0000000009097211 */ /* 0x000fe200008f0eff */
[----:B------:R1:W-:Y:S01]  /*0880*/  STL [R1+0x19c], R12 ;  /* 0x00019c0c01007387 */ /* 0x0003e20000100800 */
[C---:B------:R-:W-:Y:S02]  /*0890*/  LEA R11, R3.reuse, R10, 0x2 ;  /* 0x0000000a030b7211 */ /* 0x040fe400078e10ff */
[C---:B0-----:R-:W-:Y:S01]  /*08a0*/  LEA R6, P0, R10.reuse, R2, 0x1 ;  /* 0x000000020a067211 */ /* 0x041fe200078008ff */
[----:B------:R0:W-:Y:S03]  /*08b0*/  STL [R1+0x154], R19 ;  /* 0x0001541301007387 */ /* 0x0001e60000100800 */
[----:B------:R-:W-:Y:S01]  /*08c0*/  LEA.HI.X.SX32 R7, R10, R0, 0x1, P0 ;  /* 0x000000000a077211 */ /* 0x000fe200000f0eff */
[----:B-1----:R1:W2:Y:S01]  /*08d0*/  LDG.E.U16 R12, desc[UR10][R4.64] ;  /* 0x0000000a040c7981 */ /* 0x0022a2000c1e1500 */
[----:B------:R-:W-:-:S03]  /*08e0*/  LEA R10, R3, R11, 0x2 ;  /* 0x0000000b030a7211 */ /* 0x000fc600078e10ff */
[----:B------:R1:W-:Y:S04]  /*08f0*/  STL [R1+0x198], R14 ;  /* 0x0001980e01007387 */ /* 0x0003e80000100800 */
[----:B0-----:R0:W2:Y:S01]  /*0900*/  LDG.E.U16 R19, desc[UR10][R8.64] ;  /* 0x0000000a08137981 */ /* 0x0010a2000c1e1500 */
[----:B-1----:R-:W-:-:S03]  /*0910*/  LEA R4, P0, R11, R2, 0x1 ;  /* 0x000000020b047211 */ /* 0x002fc600078008ff */
[----:B------:R1:W2:Y:S01]  /*0920*/  LDG.E.U16 R14, desc[UR10][R6.64] ;  /* 0x0000000a060e7981 */ /* 0x0002a2000c1e1500 */
[----:B------:R-:W-:Y:S02]  /*0930*/  LEA.HI.X.SX32 R5, R11, R0, 0x1, P0 ;  /* 0x000000000b057211 */ /* 0x000fe400000f0eff */
[----:B0-----:R-:W-:-:S04]  /*0940*/  LEA R9, R3, R10, 0x2 ;  /* 0x0000000a03097211 */ /* 0x001fc800078e10ff */
[-C--:B------:R-:W-:Y:S02]  /*0950*/  LEA R8, P1, R9, R2.reuse, 0x1 ;  /* 0x0000000209087211 */ /* 0x080fe400078208ff */
[C---:B-1----:R-:W-:Y:S01]  /*0960*/  LEA R6, P0, R10.reuse, R2, 0x1 ;  /* 0x000000020a067211 */ /* 0x042fe200078008ff */
[----:B------:R-:W-:Y:S01]  /*0970*/  IMAD R11, R3, 0x4, R9 ;  /* 0x00000004030b7824 */ /* 0x000fe200078e0209 */
[-C--:B------:R-:W-:Y:S02]  /*0980*/  LEA.HI.X.SX32 R9, R9, R0.reuse, 0x1, P1 ;  /* 0x0000000009097211 */ /* 0x080fe400008f0eff */
[----:B------:R-:W-:Y:S01]  /*0990*/  LEA.HI.X.SX32 R7, R10, R0, 0x1, P0 ;  /* 0x000000000a077211 */ /* 0x000fe200000f0eff */
[----:B---3--:R0:W-:Y:S04]  /*09a0*/  STL [R1+0x150], R18 ;  /* 0x0001501201007387 */ /* 0x0081e80000100800 */
[----:B------:R1:W-:Y:S04]  /*09b0*/  STL [R1+0x18c], R17 ;  /* 0x00018c1101007387 */ /* 0x0003e80000100800 */
[----:B------:R3:W-:Y:S04]  /*09c0*/  STL [R1+0x144], R16 ;  /* 0x0001441001007387 */ /* 0x0007e80000100800 */
[----:B0-----:R0:W2:Y:S04]  /*09d0*/  LDG.E.U16 R18, desc[UR10][R4.64] ;  /* 0x0000000a04127981 */ /* 0x0010a8000c1e1500 */
[----:B-1----:R1:W2:Y:S04]  /*09e0*/  LDG.E.U16 R17, desc[UR10][R6.64] ;  /* 0x0000000a06117981 */ /* 0x0022a8000c1e1500 */
[----:B---3--:R3:W2:Y:S01]  /*09f0*/  LDG.E.U16 R16, desc[UR10][R8.64] ;  /* 0x0000000a08107981 */ /* 0x0086a2000c1e1500 */
        /* <DEDUP_REMOVED lines=8> */
[----:B---3--:R-:W-:Y:S01]  /*0a80*/  LEA R9, R3, R11, 0x2 ;  /* 0x0000000b03097211 */ /* 0x008fe200078e10ff */
[----:B--2---:R1:W-:Y:S01]  /*0a90*/  STL [R1+0x140], R13 ;  /* 0x0001400d01007387 */ /* 0x0043e20000100800 */
        /* <DEDUP_REMOVED lines=11> */
[----:B-1----:R1:W3:Y:S01]  /*0b50*/  LDG.E.U16 R12, desc[UR10][R4.64] ;  /* 0x0000000a040c7981 */ /* 0x0022e2000c1e1500 */
[----:B------:R-:W-:-:S03]  /*0b60*/  LEA R10, R3, R11, 0x2 ;  /* 0x0000000b030a7211 */ /* 0x000fc600078e10ff */
[----:B------:R1:W-:Y:S04]  /*0b70*/  STL [R1+0x178], R14 ;  /* 0x0001780e01007387 */ /* 0x0003e80000100800 */
[----:B0-----:R0:W3:Y:S01]  /*0b80*/  LDG.E.U16 R19, desc[UR10][R8.64] ;  /* 0x0000000a08137981 */ /* 0x0010e2000c1e1500 */
[----:B-1----:R-:W-:-:S03]  /*0b90*/  LEA R4, P0, R11, R2, 0x1 ;  /* 0x000000020b047211 */ /* 0x002fc600078008ff */
[----:B------:R1:W3:Y:S01]  /*0ba0*/  LDG.E.U16 R14, desc[UR10][R6.64] ;  /* 0x0000000a060e7981 */ /* 0x0002e2000c1e1500 */
[----:B------:R-:W-:Y:S02]  /*0bb0*/  LEA.HI.X.SX32 R5, R11, R0, 0x1, P0 ;  /* 0x000000000b057211 */ /* 0x000fe400000f0eff */
[----:B0-----:R-:W-:-:S04]  /*0bc0*/  LEA R9, R3, R10, 0x2 ;  /* 0x0000000a03097211 */ /* 0x001fc800078e10ff */
[-C--:B------:R-:W-:Y:S02]  /*0bd0*/  LEA R8, P1, R9, R2.reuse, 0x1 ;  /* 0x0000000209087211 */ /* 0x080fe400078208ff */
[C---:B-1----:R-:W-:Y:S01]  /*0be0*/  LEA R6, P0, R10.reuse, R2, 0x1 ;  /* 0x000000020a067211 */ /* 0x042fe200078008ff */
[----:B------:R-:W-:Y:S01]  /*0bf0*/  IMAD R11, R3, 0x4, R9 ;  /* 0x00000004030b7824 */ /* 0x000fe200078e0209 */
[-C--:B------:R-:W-:Y:S02]  /*0c00*/  LEA.HI.X.SX32 R9, R9, R0.reuse, 0x1, P1 ;  /* 0x0000000009097211 */ /* 0x080fe400008f0eff */
[----:B------:R-:W-:Y:S01]  /*0c10*/  LEA.HI.X.SX32 R7, R10, R0, 0x1, P0 ;  /* 0x000000000a077211 */ /* 0x000fe200000f0eff */
[----:B------:R0:W-:Y:S04]  /*0c20*/  STL [R1+0x130], R18 ;  /* 0x0001301201007387 */ /* 0x0001e80000100800 */
[----:B------:R1:W-:Y:S04]  /*0c30*/  STL [R1+0x16c], R17 ;  /* 0x00016c1101007387 */ /* 0x0003e80000100800 */
[----:B------:R1:W-:Y:S04]  /*0c40*/  STL [R1+0x124], R16 ;  /* 0x0001241001007387 */ /* 0x0003e80000100800 */
[----:B0-----:R0:W3:Y:S04]  /*0c50*/  LDG.E.U16 R18, desc[UR10][R4.64] ;  /* 0x0000000a04127981 */ /* 0x0010e8000c1e1500 */
[----:B-1----:R1:W3:Y:S04]  /*0c60*/  LDG.E.U16 R17, desc[UR10][R6.64] ;  /* 0x0000000a06117981 */ /* 0x0022e8000c1e1500 */
[----:B------:R1:W3:Y:S01]  /*0c70*/  LDG.E.U16 R16, desc[UR10][R8.64] ;  /* 0x0000000a08107981 */ /* 0x0002e2000c1e1500 */
        /* <DEDUP_REMOVED lines=8> */
[----:B------:R-:W-:Y:S01]  /*0d00*/  LEA R9, R3, R11, 0x2 ;  /* 0x0000000b03097211 */ /* 0x000fe200078e10ff */
[----:B--2---:R1:W-:Y:S01]  /*0d10*/  STL [R1+0x120], R13 ;  /* 0x0001200d01007387 */ /* 0x0043e20000100800 */
[----:B0-----:R-:W-:-:S03]  /*0d20*/  LEA R4, P0, R11, R2, 0x1 ;  /* 0x000000020b047211 */ /* 0x001fc600078008ff */
[----:B------:R-:W-:Y:S01]  /*0d30*/  IMAD R10, R3, 0x4, R9 ;  /* 0x00000004030a7824 */ /* 0x000fe200078e0209 */
[----:B------:R-:W-:Y:S01]  /*0d40*/  LEA R8, P1, R9, R2, 0x1 ;  /* 0x0000000209087211 */ /* 0x000fe200078208ff */
[----:B-1----:R0:W2:Y:S01]  /*0d50*/  LDG.E.U16 R13, desc[UR10][R6.64] ;  /* 0x0000000a060d7981 */ /* 0x0020a2000c1e1500 */
[-C--:B------:R-:W-:Y:S02]  /*0d60*/  LEA.HI.X.SX32 R5, R11, R0.reuse, 0x1, P0 ;  /* 0x000000000b057211 */ /* 0x080fe400000f0eff */
[----:B------:R-:W-:Y:S01]  /*0d70*/  LEA.HI.X.SX32 R9, R9, R0, 0x1, P1 ;  /* 0x0000000009097211 */ /* 0x000fe200008f0eff */
[----:B---3--:R1:W-:Y:S01]  /*0d80*/  STL [R1+0x15c], R12 ;  /* 0x00015c0c01007387 */ /* 0x0083e20000100800 */
        /* <DEDUP_REMOVED lines=68> */
[C---:B------:R-:W-:Y:S02]  /*11d0*/  LEA R11, R3.reuse, R10, 0x2 ;  /* 0x0000000a030b7211 */ /* 0x040fe400078e10ff */
[C---:B-1----:R-:W-:Y:S02]  /*11e0*/  LEA R6, P0, R10.reuse, R2, 0x1 ;  /* 0x000000020a067211 */ /* 0x042fe400078008ff */
[----:B------:R-:W-:Y:S02]  /*11f0*/  LEA R9, R3, R11, 0x2 ;  /* 0x0000000b03097211 */ /* 0x000fe400078e10ff */
[----:B------:R-:W-:Y:S02]  /*1200*/  LEA.HI.X.SX32 R7, R10, R0, 0x1, P0 ;  /* 0x000000000a077211 */ /* 0x000fe400000f0eff */
[-C--:B0-----:R-:W-:Y:S01]  /*1210*/  LEA R4, P0, R11, R2.reuse, 0x1 ;  /* 0x000000020b047211 */ /* 0x081fe200078008ff */
[----:B------:R-:W-:Y:S01]  /*1220*/  IMAD R10, R3, 0x4, R9 ;  /* 0x00000004030a7824 */ /* 0x000fe200078e0209 */
[----:B--2---:R0:W-:Y:S01]  /*1230*/  STL [R1+0xe0], R13 ;  /* 0x0000e00d01007387 */ /* 0x0041e20000100800 */
[----:B------:R-:W-:-:S02]  /*1240*/  LEA R8, P1, R9, R2, 0x1 ;  /* 0x0000000209087211 */ /* 0x000fc400078208ff */
[----:B------:R-:W-:Y:S02]  /*1250*/  LEA.HI.X.SX32 R5, R11, R0, 0x1, P0 ;  /* 0x000000000b057211 */ /* 0x000fe400000f0eff */
[----:B------:R-:W-:Y:S01]  /*1260*/  LEA R11, R3, R10, 0x2 ;  /* 0x0000000a030b7211 */ /* 0x000fe200078e10ff */
[----:B0-----:R0:W2:Y:S01]  /*1270*/  LDG.E.U16 R13, desc[UR10][R6.64] ;  /* 0x0000000a060d7981 */ /* 0x0010a2000c1e1500 */
[----:B------:R-:W-:-:S03]  /*1280*/  LEA.HI.X.SX32 R9, R9, R0, 0x1, P1 ;  /* 0x0000000009097211 */ /* 0x000fc600008f0eff */
[----:B---3--:R1:W-:Y:S04]  /*1290*/  STL [R1+0x11c], R12 ;  /* 0x00011c0c01007387 */ /* 0x0083e80000100800 */
[----:B------:R3:W2:Y:S01]  /*12a0*/  LDG.E.U16 R20, desc[UR10][R8.64] ;  /* 0x0000000a08147981 */ /* 0x0006a2000c1e1500 */
[----:B0-----:R-:W-:-:S04]  /*12b0*/  LEA R6, P0, R10, R2, 0x1 ;  /* 0x000000020a067211 */ /* 0x001fc800078008ff */
[----:B------:R-:W-:Y:S01]  /*12c0*/  LEA.HI.X.SX32 R7, R10, R0, 0x1, P0 ;  /* 0x000000000a077211 */ /* 0x000fe200000f0eff */
[----:B-1----:R0:W2:Y:S01]  /*12d0*/  LDG.E.U16 R12, desc[UR10][R4.64] ;  /* 0x0000000a040c7981 */ /* 0x0020a2000c1e1500 */
[----:B------:R-:W-:-:S04]  /*12e0*/  LEA R10, R3, R11, 0x2 ;  /* 0x0000000b030a7211 */ /* 0x000fc800078e10ff */
[----:B---3--:R-:W-:Y:S01]  /*12f0*/  LEA R9, R3, R10, 0x2 ;  /* 0x0000000a03097211 */ /* 0x008fe200078e10ff */
[----:B------:R-:W-:Y:S01]  /*1300*/  STL [R1+0xdc], R19 ;  /* 0x0000dc1301007387 */ /* 0x000fe20000100800 */
[----:B0-----:R-:W-:-:S03]  /*1310*/  LEA R4, P0, R11, R2, 0x1 ;  /* 0x000000020b047211 */ /* 0x001fc600078008ff */
[----:B------:R0:W-:Y:S01]  /*1320*/  STL [R1+0x118], R14 ;  /* 0x0001180e01007387 */ /* 0x0001e20000100800 */
[----:B------:R-:W-:Y:S01]  /*1330*/  LEA.HI.X.SX32 R5, R11, R0, 0x1, P0 ;  /* 0x000000000b057211 */ /* 0x000fe200000f0eff */
[----:B------:R-:W-:Y:S01]  /*1340*/  IMAD R11, R3, 0x4, R9 ;  /* 0x00000004030b7824 */ /* 0x000fe200078e0209 */
[----:B------:R-:W-:-:S03]  /*1350*/  LEA R8, P1, R9, R2, 0x1 ;  /* 0x0000000209087211 */ /* 0x000fc600078208ff */
[----:B------:R-:W3:Y:S04]  /*1360*/  LDG.E.U16 R22, desc[UR10][R4.64] ;  /* 0x0000000a04167981 */ /* 0x000ee8000c1e1500 */
[----:B0-----:R0:W3:Y:S01]  /*1370*/  LDG.E.U16 R14, desc[UR10][R6.64] ;  /* 0x0000000a060e7981 */ /* 0x0010e2000c1e1500 */
[----:B------:R-:W-:Y:S02]  /*1380*/  LEA.HI.X.SX32 R9, R9, R0, 0x1, P1 ;  /* 0x0000000009097211 */ /* 0x000fe400008f0eff */
[----:B0-----:R-:W-:-:S04]  /*1390*/  LEA R6, P0, R10, R2, 0x1 ;  /* 0x000000020a067211 */ /* 0x001fc800078008ff */
[----:B------:R-:W-:Y:S02]  /*13a0*/  LEA.HI.X.SX32 R7, R10, R0, 0x1, P0 ;  /* 0x000000000a077211 */ /* 0x000fe400000f0eff */
[----:B------:R-:W-:Y:S02]  /*13b0*/  LEA R4, P0, R11, R2, 0x1 ;  /* 0x000000020b047211 */ /* 0x000fe400078008ff */
[----:B------:R-:W-:Y:S01]  /*13c0*/  LEA R10, R3, R11, 0x2 ;  /* 0x0000000b030a7211 */ /* 0x000fe200078e10ff */
[----:B------:R0:W3:Y:S01]  /*13d0*/  LDG.E.U16 R19, desc[UR10][R6.64] ;  /* 0x0000000a06137981 */ /* 0x0000e2000c1e1500 */
[----:B------:R-:W-:Y:S02]  /*13e0*/  LEA.HI.X.SX32 R5, R11, R0, 0x1, P0 ;  /* 0x000000000b057211 */ /* 0x000fe400000f0eff */
[----:B------:R-:W-:Y:S02]  /*13f0*/  LEA R11, R3, R10, 0x2 ;  /* 0x0000000a030b7211 */ /* 0x000fe400078e10ff */
[----:B0-----:R-:W-:-:S04]  /*1400*/  LEA R6, P0, R10, R2, 0x1 ;  /* 0x000000020a067211 */ /* 0x001fc800078008ff */
[----:B------:R-:W-:Y:S01]  /*1410*/  LEA.HI.X.SX32 R7, R10, R0, 0x1, P0 ;  /* 0x000000000a077211 */ /* 0x000fe200000f0eff */
[----:B------:R0:W-:Y:S04]  /*1420*/  STL [R1+0xd0], R18 ;  /* 0x0000d01201007387 */ /* 0x0001e80000100800 */
[----:B------:R1:W-:Y:S04]  /*1430*/  STL [R1+0x10c], R17 ;  /* 0x00010c1101007387 */ /* 0x0003e80000100800 */
[----:B------:R1:W-:Y:S04]  /*1440*/  STL [R1+0xcc], R16 ;  /* 0x0000cc1001007387 */ /* 0x0003e80000100800 */
[----:B0-----:R0:W3:Y:S04]  /*1450*/  LDG.E.U16 R18, desc[UR10][R8.64] ;  /* 0x0000000a08127981 */ /* 0x0010e8000c1e1500 */
[----:B-1----:R-:W3:Y:S04]  /*1460*/  LDG.E.U16 R17, desc[UR10][R6.64] ;  /* 0x0000000a06117981 */ /* 0x002ee8000c1e1500 */
[----:B------:R1:W3:Y:S01]  /*1470*/  LDG.E.U16 R16, desc[UR10][R4.64] ;  /* 0x0000000a04107981 */ /* 0x0002e2000c1e1500 */
[----:B0-----:R-:W-:-:S04]  /*1480*/  LEA R9, R3, R11, 0x2 ;  /* 0x0000000b03097211 */ /* 0x001fc800078e10ff */
[-C--:B------:R-:W-:Y:S02]  /*1490*/  LEA R8, P1, R9, R2.reuse, 0x1 ;  /* 0x0000000209087211 */ /* 0x080fe400078208ff */
[----:B-1----:R-:W-:Y:S01]  /*14a0*/  LEA R4, P0, R11, R2, 0x1 ;  /* 0x000000020b047211 */ /* 0x002fe200078008ff */
[----:B------:R-:W-:Y:S01]  /*14b0*/  IMAD R10, R3, 0x4, R9 ;  /* 0x00000004030a7824 */ /* 0x000fe200078e0209 */
[-C--:B------:R-:W-:Y:S02]  /*14c0*/  LEA.HI.X.SX32 R9, R9, R0.reuse, 0x1, P1 ;  /* 0x0000000009097211 */ /* 0x080fe400008f0eff */
[----:B------:R-:W-:Y:S01]  /*14d0*/  LEA.HI.X.SX32 R5, R11, R0, 0x1, P0 ;  /* 0x000000000b057211 */ /* 0x000fe200000f0eff */
[----:B----4-:R0:W-:Y:S04]  /*14e0*/  STL [R1+0x108], R15 ;  /* 0x0001080f01007387 */ /* 0x0101e80000100800 */
[----:B------:R-:W4:Y:S04]  /*14f0*/  LDG.E.U16 R21, desc[UR10][R8.64] ;  /* 0x0000000a08157981 */ /* 0x000f28000c1e1500 */
[----:B0-----:R0:W4:Y:S01]  /*1500*/  LDG.E.U16 R15, desc[UR10][R4.64] ;  /* 0x0000000a040f7981 */ /* 0x001122000c1e1500 */
[----:B------:R-:W-:-:S03]  /*1510*/  LEA R6, P0, R10, R2, 0x1 ;  /* 0x000000020a067211 */ /* 0x000fc600078008ff */
[----:B--2---:R1:W-:Y:S01]  /*1520*/  STL [R1+0xc8], R13 ;  /* 0x0000c80d01007387 */ /* 0x0043e20000100800 */
[----:B------:R-:W-:Y:S02]  /*1530*/  LEA.HI.X.SX32 R7, R10, R0, 0x1, P0 ;  /* 0x000000000a077211 */ /* 0x000fe400000f0eff */
[----:B-1----:R-:W-:Y:S01]  /*1540*/  LEA R13, R3, R10, 0x2 ;  /* 0x0000000a030d7211 */ /* 0x002fe200078e10ff */
[----:B------:R1:W-:Y:S03]  /*1550*/  STL [R1+0xfc], R12 ;  /* 0x0000fc0c01007387 */ /* 0x0003e60000100800 */
[----:B0-----:R-:W-:Y:S02]  /*1560*/  LEA R4, P0, R13, R2, 0x1 ;  /* 0x000000020d047211 */ /* 0x001fe400078008ff */
[C---:B-1----:R-:W-:Y:S01]  /*1570*/  LEA R12, R3.reuse, R13, 0x2 ;  /* 0x0000000d030c7211 */ /* 0x042fe200078e10ff */
[----:B------:R0:W-:Y:S03]  /*1580*/  STL [R1+0xbc], R20 ;  /* 0x0000bc1401007387 */ /* 0x0001e60000100800 */
[----:B------:R-:W-:-:S02]  /*1590*/  LEA R10, R3, R12, 0x2 ;  /* 0x0000000c030a7211 */ /* 0x000fc400078e10ff */
[----:B------:R-:W-:-:S03]  /*15a0*/  LEA.HI.X.SX32 R5, R13, R0, 0x1, P0 ;  /* 0x000000000d057211 */ /* 0x000fc600000f0eff */
[----:B------:R-:W-:Y:S01]  /*15b0*/  IMAD R11, R3, 0x4, R10 ;  /* 0x00000004030b7824 */ /* 0x000fe200078e020a */
[----:B0-----:R0:W2:Y:S01]  /*15c0*/  LDG.E.U16 R20, desc[UR10][R6.64] ;  /* 0x0000000a06147981 */ /* 0x0010a2000c1e1500 */
[----:B------:R-:W-:-:S03]  /*15d0*/  LEA R8, P1, R10, R2, 0x1 ;  /* 0x000000020a087211 */ /* 0x000fc600078208ff */
[----:B------:R1:W2:Y:S01]  /*15e0*/  LDG.E.U16 R24, desc[UR10][R4.64] ;  /* 0x0000000a04187981 */ /* 0x0002a2000c1e1500 */
[----:B0-----:R-:W-:-:S03]  /*15f0*/  LEA R6, P0, R12, R2, 0x1 ;  /* 0x000000020c067211 */ /* 0x001fc600078008ff */
[----:B---3--:R0:W-:Y:S01]  /*1600*/  STL [R1+0xf8], R14 ;  /* 0x0000f80e01007387 */ /* 0x0081e20000100800 */
[----:B------:R-:W-:Y:S02]  /*1610*/  LEA.HI.X.SX32 R7, R12, R0, 0x1, P0 ;  /* 0x000000000c077211 */ /* 0x000fe400000f0eff */
[----:B-1----:R-:W-:Y:S02]  /*1620*/  LEA R4, P0, R11, R2, 0x1 ;  /* 0x000000020b047211 */ /* 0x002fe400078008ff */
[-C--:B------:R-:W-:Y:S01]  /*1630*/  LEA.HI.X.SX32 R9, R10, R0.reuse, 0x1, P1 ;  /* 0x000000000a097211 */ /* 0x080fe200008f0eff */
[----:B------:R1:W3:Y:S01]  /*1640*/  LDG.E.U16 R23, desc[UR10][R6.64] ;  /* 0x0000000a06177981 */ /* 0x0002e2000c1e1500 */
[----:B0-----:R-:W-:Y:S02]  /*1650*/  LEA R14, R3, R11, 0x2 ;  /* 0x0000000b030e7211 */ /* 0x001fe400078e10ff */
[----:B------:R-:W-:Y:S01]  /*1660*/  LEA.HI.X.SX32 R5, R11, R0, 0x1, P0 ;  /* 0x000000000b057211 */ /* 0x000fe200000f0eff */
[----:B------:R-:W-:Y:S01]  /*1670*/  STL [R1+0xb8], R22 ;  /* 0x0000b81601007387 */ /* 0x000fe20000100800 */
[----:B------:R-:W-:-:S02]  /*1680*/  LEA R13, R3, R14, 0x2 ;  /* 0x0000000e030d7211 */ /* 0x000fc400078e10ff */
[C---:B-1----:R-:W-:Y:S01]  /*1690*/  LEA R6, P0, R14.reuse, R2, 0x1 ;  /* 0x000000020e067211 */ /* 0x042fe200078008ff */
[----:B------:R0:W-:Y:S01]  /*16a0*/  STL [R1+0xec], R19 ;  /* 0x0000ec1301007387 */ /* 0x0001e20000100800 */
[----:B------:R-:W-:Y:S02]  /*16b0*/  LEA R10, R3, R13, 0x2 ;  /* 0x0000000d030a7211 */ /* 0x000fe400078e10ff */
[----:B------:R-:W-:Y:S01]  /*16c0*/  LEA.HI.X.SX32 R7, R14, R0, 0x1, P0 ;  /* 0x000000000e077211 */ /* 0x000fe200000f0eff */
[----:B0-----:R0:W3:Y:S02]  /*16d0*/  LDG.E.U16 R19, desc[UR10][R8.64] ;  /* 0x0000000a08137981 */ /* 0x0010e4000c1e1500 */
[----:B0-----:R-:W-:-:S04]  /*16e0*/  LEA R8, P1, R10, R2, 0x1 ;  /* 0x000000020a087211 */ /* 0x001fc800078208ff */
[----:B------:R-:W-:-:S05]  /*16f0*/  LEA.HI.X.SX32 R9, R10, R0, 0x1, P1 ;  /* 0x000000000a097211 */ /* 0x000fca00008f0eff */
[----:B------:R-:W3:Y:S04]  /*1700*/  LDG.E.U16 R22, desc[UR10][R8.64] ;  /* 0x0000000a08167981 */ /* 0x000ee8000c1e1500 */
[----:B------:R0:W-:Y:S04]  /*1710*/  STL [R1+0xb4], R18 ;  /* 0x0000b41201007387 */ /* 0x0001e80000100800 */
[----:B0-----:R0:W3:Y:S04]  /*1720*/  LDG.E.U16 R18, desc[UR10][R4.64] ;  /* 0x0000000a04127981 */ /* 0x0010e8000c1e1500 */
[----:B------:R-:W-:Y:S01]  /*1730*/  STL [R1+0xe8], R16 ;  /* 0x0000e81001007387 */ /* 0x000fe20000100800 */
[----:B0-----:R-:W-:-:S03]  /*1740*/  LEA R4, P0, R13, R2, 0x1 ;  /* 0x000000020d047211 */ /* 0x001fc600078008ff */
[----:B------:R0:W-:Y:S01]  /*1750*/  STL [R1+0xb0], R17 ;  /* 0x0000b01101007387 */ /* 0x0001e20000100800 */
[----:B------:R-:W-:-:S03]  /*1760*/  LEA.HI.X.SX32 R5, R13, R0, 0x1, P0 ;  /* 0x000000000d057211 */ /* 0x000fc600000f0eff */
[----:B0-----:R0:W3:Y:S04]  /*1770*/  LDG.E.U16 R17, desc[UR10][R6.64] ;  /* 0x0000000a06117981 */ /* 0x0010e8000c1e1500 */
[----:B----4-:R-:W-:Y:S04]  /*1780*/  STL [R1+0xd8], R15 ;  /* 0x0000d80f01007387 */ /* 0x010fe80000100800 */
[----:B------:R1:W-:Y:S04]  /*1790*/  STL [R1+0xa4], R21 ;  /* 0x0000a41501007387 */ /* 0x0003e80000100800 */
[----:B-1----:R1:W4:Y:S01]  /*17a0*/  LDG.E.U16 R21, desc[UR10][R4.64] ;  /* 0x0000000a04157981 */ /* 0x002322000c1e1500 */
[----:B------:R-:W-:-:S05]  /*17b0*/  IMAD R12, R3, 0x4, R10 ;  /* 0x00000004030c7824 */ /* 0x000fca00078e020a */
[C---:B------:R-:W-:Y:S02]  /*17c0*/  LEA R11, R3.reuse, R12, 0x2 ;  /* 0x0000000c030b7211 */ /* 0x040fe400078e10ff */
[C---:B0-----:R-:W-:Y:S02]  /*17d0*/  LEA R6, P0, R12.reuse, R2, 0x1 ;  /* 0x000000020c067211 */ /* 0x041fe400078008ff */
[C---:B------:R-:W-:Y:S02]  /*17e0*/  LEA R16, R3.reuse, R11, 0x2 ;  /* 0x0000000b03107211 */ /* 0x040fe400078e10ff */
[----:B------:R-:W-:Y:S02]  /*17f0*/  LEA.HI.X.SX32 R7, R12, R0, 0x1, P0 ;  /* 0x000000000c077211 */ /* 0x000fe400000f0eff */
[----:B------:R-:W-:Y:S02]  /*1800*/  LEA R14, R3, R16, 0x2 ;  /* 0x00000010030e7211 */ /* 0x000fe400078e10ff */
[----:B-1----:R-:W-:-:S03]  /*1810*/  LEA R4, P0, R11, R2, 0x1 ;  /* 0x000000020b047211 */ /* 0x002fc600078008ff */
[----:B------:R-:W-:Y:S01]  /*1820*/  IMAD R15, R3, 0x4, R14 ;  /* 0x00000004030f7824 */ /* 0x000fe200078e020e */
[----:B------:R-:W-:Y:S01]  /*1830*/  LEA.HI.X.SX32 R5, R11, R0, 0x1, P0 ;  /* 0x000000000b057211 */ /* 0x000fe200000f0eff */
[----:B--2---:R0:W-:Y:S03]  /*1840*/  STL [R1+0xd4], R20 ;  /* 0x0000d41401007387 */ /* 0x0041e60000100800 */
[C---:B------:R-:W-:Y:S01]  /*1850*/  LEA R10, R3.reuse, R15, 0x2 ;  /* 0x0000000f030a7211 */ /* 0x040fe200078e10ff */
[----:B------:R-:W2:Y:S04]  /*1860*/  LDG.E.U16 R27, desc[UR10][R4.64] ;  /* 0x0000000a041b7981 */ /* 0x000ea8000c1e1500 */
[----:B0-----:R0:W2:Y:S01]  /*1870*/  LDG.E.U16 R20, desc[UR10][R6.64] ;  /* 0x0000000a06147981 */ /* 0x0010a2000c1e1500 */
[----:B------:R-:W-:-:S02]  /*1880*/  LEA R12, R3, R10, 0x2 ;  /* 0x0000000a030c7211 */ /* 0x000fc400078e10ff */
[----:B0-----:R-:W-:-:S04]  /*1890*/  LEA R6, P0, R16, R2, 0x1 ;  /* 0x0000000210067211 */ /* 0x001fc800078008ff */
[----:B------:R-:W-:Y:S02]  /*18a0*/  LEA.HI.X.SX32 R7, R16, R0, 0x1, P0 ;  /* 0x0000000010077211 */ /* 0x000fe400000f0eff */
[----:B------:R-:W-:Y:S01]  /*18b0*/  LEA R4, P0, R15, R2, 0x1 ;  /* 0x000000020f047211 */ /* 0x000fe200078008ff */
[----:B------:R-:W-:Y:S01]  /*18c0*/  STL [R1+0xa0], R24 ;  /* 0x0000a01801007387 */ /* 0x000fe20000100800 */
[----:B------:R-:W-:Y:S02]  /*18d0*/  LEA R11, R3, R12, 0x2 ;  /* 0x0000000c030b7211 */ /* 0x000fe400078e10ff */
[----:B------:R-:W-:Y:S01]  /*18e0*/  LEA.HI.X.SX32 R5, R15, R0, 0x1, P0 ;  /* 0x000000000f057211 */ /* 0x000fe200000f0eff */
[----:B------:R0:W2:Y:S01]  /*18f0*/  LDG.E.U16 R25, desc[UR10][R6.64] ;  /* 0x0000000a06197981 */ /* 0x0000a2000c1e1500 */
[----:B------:R-:W-:-:S03]  /*1900*/  LEA R8, P1, R14, R2, 0x1 ;  /* 0x000000020e087211 */ /* 0x000fc600078208ff */
[----:B---3--:R1:W-:Y:S01]  /*1910*/  STL [R1+0xc4], R23 ;  /* 0x0000c41701007387 */ /* 0x0083e20000100800 */
[----:B------:R-:W-:Y:S02]  /*1920*/  LEA.HI.X.SX32 R9, R14, R0, 0x1, P1 ;  /* 0x000000000e097211 */ /* 0x000fe400008f0eff */
[C---:B0-----:R-:W-:Y:S01]  /*1930*/  LEA R6, P0, R10.reuse, R2, 0x1 ;  /* 0x000000020a067211 */ /* 0x041fe200078008ff */
[----:B------:R0:W-:Y:S01]  /*1940*/  STL [R1+0x9c], R19 ;  /* 0x00009c1301007387 */ /* 0x0001e20000100800 */
[C---:B------:R-:W-:Y:S02]  /*1950*/  IMAD R13, R3.reuse, 0x4, R11 ;  /* 0x00000004030d7824 */ /* 0x040fe400078e020b */
[----:B------:R-:W-:Y:S01]  /*1960*/  LEA.HI.X.SX32 R7, R10, R0, 0x1, P0 ;  /* 0x000000000a077211 */ /* 0x000fe200000f0eff */
[----:B-1----:R-:W3:Y:S04]  /*1970*/  LDG.E.U16 R23, desc[UR10][R8.64] ;  /* 0x0000000a08177981 */ /* 0x002ee8000c1e1500 */
[----:B0-----:R0:W3:Y:S01]  /*1980*/  LDG.E.U16 R19, desc[UR10][R4.64] ;  /* 0x0000000a04137981 */ /* 0x0010e2000c1e1500 */
[----:B------:R-:W-:-:S03]  /*1990*/  LEA R16, R3, R13, 0x2 ;  /* 0x0000000d03107211 */ /* 0x000fc600078e10ff */
[----:B------:R1:W3:Y:S01]  /*19a0*/  LDG.E.U16 R26, desc[UR10][R6.64] ;  /* 0x0000000a061a7981 */ /* 0x0002e2000c1e1500 */
[----:B0-----:R-:W-:-:S04]  /*19b0*/  LEA R4, P0, R12, R2, 0x1 ;  /* 0x000000020c047211 */ /* 0x001fc800078008ff */
[----:B------:R-:W-:Y:S02]  /*19c0*/  LEA.HI.X.SX32 R5, R12, R0, 0x1, P0 ;  /* 0x000000000c057211 */ /* 0x000fe400000f0eff */
[----:B-1----:R-:W-:Y:S02]  /*19d0*/  LEA R6, P0, R13, R2, 0x1 ;  /* 0x000000020d067211 */ /* 0x002fe400078008ff */
[----:B------:R-:W-:Y:S02]  /*19e0*/  LEA R14, R3, R16, 0x2 ;  /* 0x00000010030e7211 */ /* 0x000fe400078e10ff */
[----:B------:R-:W-:Y:S02]  /*19f0*/  LEA.HI.X.SX32 R7, R13, R0, 0x1, P0 ;  /* 0x000000000d077211 */ /* 0x000fe400000f0eff */
[----:B------:R-:W-:-:S04]  /*1a00*/  LEA R8, P1, R11, R2, 0x1 ;  /* 0x000000020b087211 */ /* 0x000fc800078208ff */
[----:B------:R-:W-:-:S05]  /*1a10*/  LEA.HI.X.SX32 R9, R11, R0, 0x1, P1 ;  /* 0x000000000b097211 */ /* 0x000fca00008f0eff */
[----:B------:R-:W3:Y:S04]  /*1a20*/  LDG.E.U16 R24, desc[UR10][R8.64] ;  /* 0x0000000a08187981 */ /* 0x000ee8000c1e1500 */
[----:B------:R-:W-:Y:S04]  /*1a30*/  STL [R1+0xc0], R18 ;  /* 0x0000c01201007387 */ /* 0x000fe80000100800 */
[----:B------:R-:W-:Y:S04]  /*1a40*/  STL [R1+0x90], R17 ;  /* 0x0000901101007387 */ /* 0x000fe80000100800 */
[----:B----4-:R0:W-:Y:S04]  /*1a50*/  STL [R1+0xac], R21 ;  /* 0x0000ac1501007387 */ /* 0x0101e80000100800 */
[----:B------:R1:W-:Y:S04]  /*1a60*/  STL [R1+0x8c], R22 ;  /* 0x00008c1601007387 */ /* 0x0003e80000100800 */
[----:B0-----:R0:W4:Y:S04]  /*1a70*/  LDG.E.U16 R21, desc[UR10][R4.64] ;  /* 0x0000000a04157981 */ /* 0x001128000c1e1500 */
[----:B-1----:R1:W4:Y:S01]  /*1a80*/  LDG.E.U16 R22, desc[UR10][R6.64] ;  /* 0x0000000a06167981 */ /* 0x002322000c1e1500 */
[----:B0-----:R-:W-:-:S04]  /*1a90*/  LEA R4, P0, R16, R2, 0x1 ;  /* 0x0000000210047211 */ /* 0x001fc800078008ff */
[----:B------:R-:W-:Y:S02]  /*1aa0*/  LEA.HI.X.SX32 R5, R16, R0, 0x1, P0 ;  /* 0x0000000010057211 */ /* 0x000fe400000f0eff */
[----:B-1----:R-:W-:-:S03]  /*1ab0*/  LEA R6, P0, R14, R2, 0x1 ;  /* 0x000000020e067211 */ /* 0x002fc600078008ff */
[----:B------:R0:W4:Y:S01]  /*1ac0*/  LDG.E.U16 R28, desc[UR10][R4.64] ;  /* 0x0000000a041c7981 */ /* 0x000122000c1e1500 */
[----:B------:R-:W-:-:S05]  /*1ad0*/  LEA.HI.X.SX32 R7, R14, R0, 0x1, P0 ;  /* 0x000000000e077211 */ /* 0x000fca00000f0eff */
[----:B------:R1:W4:Y:S01]  /*1ae0*/  LDG.E.U16 R29, desc[UR10][R6.64] ;  /* 0x0000000a061d7981 */ /* 0x000322000c1e1500 */
[----:B------:R-:W-:-:S05]  /*1af0*/  LEA R15, R3, R14, 0x2 ;  /* 0x0000000e030f7211 */ /* 0x000fca00078e10ff */
[----:B------:R-:W-:Y:S01]  /*1b00*/  IMAD R18, R3, 0x4, R15 ;  /* 0x0000000403127824 */ /* 0x000fe200078e020f */
[----:B------:R-:W-:-:S04]  /*1b10*/  LEA R8, P1, R15, R2, 0x1 ;  /* 0x000000020f087211 */ /* 0x000fc800078208ff */
[C---:B------:R-:W-:Y:S02]  /*1b20*/  LEA R10, R3.reuse, R18, 0x2 ;  /* 0x00000012030a7211 */ /* 0x040fe400078e10ff */
[C---:B0-----:R-:W-:Y:S02]  /*1b30*/  LEA R4, P0, R18.reuse, R2, 0x1 ;  /* 0x0000000212047211 */ /* 0x041fe400078008ff */
[----:B------:R-:W-:Y:S01]  /*1b40*/  LEA R17, R3, R10, 0x2 ;  /* 0x0000000a03117211 */ /* 0x000fe200078e10ff */
[----:B--2---:R-:W-:Y:S01]  /*1b50*/  STL [R1+0xa8], R20 ;  /* 0x0000a81401007387 */ /* 0x004fe20000100800 */
[-C--:B------:R-:W-:Y:S02]  /*1b60*/  LEA.HI.X.SX32 R9, R15, R0.reuse, 0x1, P1 ;  /* 0x000000000f097211 */ /* 0x080fe400008f0eff */
[----:B------:R-:W-:Y:S01]  /*1b70*/  LEA.HI.X.SX32 R5, R18, R0, 0x1, P0 ;  /* 0x0000000012057211 */ /* 0x000fe200000f0eff */
[----:B------:R-:W-:Y:S01]  /*1b80*/  STL [R1+0x88], R27 ;  /* 0x0000881b01007387 */ /* 0x000fe20000100800 */
[----:B------:R-:W-:-:S02]  /*1b90*/  LEA R11, R3, R17, 0x2 ;  /* 0x00000011030b7211 */ /* 0x000fc400078e10ff */
[C---:B-1----:R-:W-:Y:S01]  /*1ba0*/  LEA R6, P0, R10.reuse, R2, 0x1 ;  /* 0x000000020a067211 */ /* 0x042fe200078008ff */
[----:B------:R0:W-:Y:S02]  /*1bb0*/  STL [R1+0x98], R25 ;  /* 0x0000981901007387 */ /* 0x0001e40000100800 */
[----:B------:R-:W-:Y:S01]  /*1bc0*/  IMAD R12, R3, 0x4, R11 ;  /* 0x00000004030c7824 */ /* 0x000fe200078e020b */
[----:B------:R-:W-:Y:S01]  /*1bd0*/  LEA.HI.X.SX32 R7, R10, R0, 0x1, P0 ;  /* 0x000000000a077211 */ /* 0x000fe200000f0eff */
[----:B0-----:R-:W2:Y:S04]  /*1be0*/  LDG.E.U16 R25, desc[UR10][R4.64] ;  /* 0x0000000a04197981 */ /* 0x001ea8000c1e1500 */
[----:B---3--:R0:W-:Y:S04]  /*1bf0*/  STL [R1+0x7c], R23 ;  /* 0x00007c1701007387 */ /* 0x0081e80000100800 */
[----:B------:R-:W-:Y:S04]  /*1c00*/  STL [R1+0x94], R19 ;  /* 0x0000941301007387 */ /* 0x000fe80000100800 */
[----:B0-----:R0:W3:Y:S04]  /*1c10*/  LDG.E.U16 R23, desc[UR10][R8.64] ;  /* 0x0000000a08177981 */ /* 0x0010e8000c1e1500 */
[----:B------:R1:W-:Y:S01]  /*1c20*/  STL [R1+0x78], R26 ;  /* 0x0000781a01007387 */ /* 0x0003e20000100800 */
[----:B0-----:R-:W-:-:S02]  /*1c30*/  LEA R8, P0, R17, R2, 0x1 ;  /* 0x0000000211087211 */ /* 0x001fc400078008ff */
[----:B------:R-:W-:Y:S02]  /*1c40*/  LEA R13, R3, R12, 0x2 ;  /* 0x0000000c030d7211 */ /* 0x000fe400078e10ff */
[----:B------:R-:W-:Y:S02]  /*1c50*/  LEA.HI.X.SX32 R9, R17, R0, 0x1, P0 ;  /* 0x0000000011097211 */ /* 0x000fe400000f0eff */
[----:B------:R-:W-:-:S03]  /*1c60*/  LEA R10, P1, R11, R2, 0x1 ;  /* 0x000000020b0a7211 */ /* 0x000fc600078208ff */
[----:B------:R-:W2:Y:S01]  /*1c70*/  LDG.E.U16 R27, desc[UR10][R8.64] ;  /* 0x0000000a081b7981 */ /* 0x000ea2000c1e1500 */
[----:B------:R-:W-:-:S05]  /*1c80*/  LEA.HI.X.SX32 R11, R11, R0, 0x1, P1 ;  /* 0x000000000b0b7211 */ /* 0x000fca00008f0eff */
[----:B-1----:R-:W2:Y:S04]  /*1c90*/  LDG.E.U16 R26, desc[UR10][R10.64] ;  /* 0x0000000a0a1a7981 */ /* 0x002ea8000c1e1500 */
[----:B----4-:R0:W-:Y:S04]  /*1ca0*/  STL [R1+0x84], R21 ;  /* 0x0000841501007387 */ /* 0x0101e80000100800 */
[----:B0-----:R0:W4:Y:S02]  /*1cb0*/  LDG.E.U16 R21, desc[UR10][R6.64] ;  /* 0x0000000a06157981 */ /* 0x001124000c1e1500 */
[----:B0-----:R-:W-:-:S04]  /*1cc0*/  LEA R6, P0, R12, R2, 0x1 ;  /* 0x000000020c067211 */ /* 0x001fc800078008ff */
[----:B------:R-:W-:Y:S02]  /*1cd0*/  LEA.HI.X.SX32 R7, R12, R0, 0x1, P0 ;  /* 0x000000000c077211 */ /* 0x000fe400000f0eff */
[C---:B------:R-:W-:Y:S01]  /*1ce0*/  LEA R8, P0, R13.reuse, R2, 0x1 ;  /* 0x000000020d087211 */ /* 0x040fe200078008ff */
[----:B------:R0:W-:Y:S03]  /*1cf0*/  STL [R1+0x74], R24 ;  /* 0x0000741801007387 */ /* 0x0001e60000100800 */
[----:B------:R-:W-:Y:S01]  /*1d00*/  LEA.HI.X.SX32 R9, R13, R0, 0x1, P0 ;  /* 0x000000000d097211 */ /* 0x000fe200000f0eff */
[----:B------:R-:W-:Y:S04]  /*1d10*/  STL [R1+0x80], R22 ;  /* 0x0000801601007387 */ /* 0x000fe80000100800 */
[----:B------:R-:W-:Y:S04]  /*1d20*/  STL [R1+0x70], R28 ;  /* 0x0000701c01007387 */ /* 0x000fe80000100800 */
[----:B0-----:R0:W4:Y:S04]  /*1d30*/  LDG.E.U16 R24, desc[UR10][R6.64] ;  /* 0x0000000a06187981 */ /* 0x001128000c1e1500 */
[----:B------:R1:W-:Y:S04]  /*1d40*/  STL [R1+0x6c], R29 ;  /* 0x00006c1d01007387 */ /* 0x0003e80000100800 */
[----:B-1----:R1:W4:Y:S01]  /*1d50*/  LDG.E.U16 R29, desc[UR10][R8.64] ;  /* 0x0000000a081d7981 */ /* 0x002322000c1e1500 */
[----:B------:R-:W-:-:S04]  /*1d60*/  LEA R20, R3, R13, 0x2 ;  /* 0x0000000d03147211 */ /* 0x000fc800078e10ff */
[----:B------:R-:W-:Y:S02]  /*1d70*/  LEA R16, R3, R20, 0x2 ;  /* 0x0000001403107211 */ /* 0x000fe400078e10ff */
[----:B0-----:R-:W-:-:S03]  /*1d80*/  LEA R6, P0, R20, R2, 0x1 ;  /* 0x0000000214067211 */ /* 0x001fc600078008ff */
[C---:B------:R-:W-:Y:S01]  /*1d90*/  IMAD R14, R3.reuse, 0x4, R16 ;  /* 0x00000004030e7824 */ /* 0x040fe200078e0210 */
[----:B------:R-:W-:Y:S02]  /*1da0*/  LEA.HI.X.SX32 R7, R20, R0, 0x1, P0 ;  /* 0x0000000014077211 */ /* 0x000fe400000f0eff */
[----:B------:R-:W-:Y:S02]  /*1db0*/  LEA R10, P1, R16, R2, 0x1 ;  /* 0x00000002100a7211 */ /* 0x000fe400078208ff */
[C---:B------:R-:W-:Y:S02]  /*1dc0*/  LEA R15, R3.reuse, R14, 0x2 ;  /* 0x0000000e030f7211 */ /* 0x040fe400078e10ff */
[----:B-1----:R-:W-:Y:S02]  /*1dd0*/  LEA R8, P0, R14, R2, 0x1 ;  /* 0x000000020e087211 */ /* 0x002fe400078008ff */
[----:B------:R-:W-:Y:S01]  /*1de0*/  LEA R18, R3, R15, 0x2 ;  /* 0x0000000f03127211 */ /* 0x000fe200078e10ff */
[----:B---3--:R0:W-:Y:S01]  /*1df0*/  STL [R1+0x68], R23 ;  /* 0x0000681701007387 */ /* 0x0081e20000100800 */
[----:B------:R-:W-:-:S02]  /*1e00*/  LEA.HI.X.SX32 R11, R16, R0, 0x1, P1 ;  /* 0x00000000100b7211 */ /* 0x000fc400008f0eff */
[----:B------:R-:W-:Y:S01]  /*1e10*/  LEA.HI.X.SX32 R9, R14, R0, 0x1, P0 ;  /* 0x000000000e097211 */ /* 0x000fe200000f0eff */
[----:B--2---:R-:W-:Y:S01]  /*1e20*/  STL [R1+0x64], R25 ;  /* 0x0000641901007387 */ /* 0x004fe20000100800 */
[----:B------:R-:W-:-:S03]  /*1e30*/  LEA R19, R3, R18, 0x2 ;  /* 0x0000001203137211 */ /* 0x000fc600078e10ff */
[----:B0-----:R0:W2:Y:S02]  /*1e40*/  LDG.E.U16 R23, desc[UR10][R6.64] ;  /* 0x0000000a06177981 */ /* 0x0010a4000c1e1500 */
[----:B0-----:R-:W-:-:S04]  /*1e50*/  LEA R6, P0, R15, R2, 0x1 ;  /* 0x000000020f067211 */ /* 0x001fc800078008ff */
[----:B------:R-:W-:-:S05]  /*1e60*/  LEA.HI.X.SX32 R7, R15, R0, 0x1, P0 ;  /* 0x000000000f077211 */ /* 0x000fca00000f0eff */
[----:B------:R-:W3:Y:S04]  /*1e70*/  LDG.E.U16 R20, desc[UR10][R6.64] ;  /* 0x0000000a06147981 */ /* 0x000ee8000c1e1500 */
[----:B----4-:R0:W-:Y:S04]  /*1e80*/  STL [R1+0x60], R21 ;  /* 0x0000601501007387 */ /* 0x0101e80000100800 */
[----:B------:R-:W-:Y:S04]  /*1e90*/  STL [R1+0x5c], R27 ;  /* 0x00005c1b01007387 */ /* 0x000fe80000100800 */
[----:B0-----:R0:W4:Y:S04]  /*1ea0*/  LDG.E.U16 R21, desc[UR10][R10.64] ;  /* 0x0000000a0a157981 */ /* 0x001128000c1e1500 */
[----:B------:R1:W-:Y:S01]  /*1eb0*/  STL [R1+0x58], R26 ;  /* 0x0000581a01007387 */ /* 0x0003e20000100800 */
[----:B0-----:R-:W-:-:S04]  /*1ec0*/  LEA R10, P0, R19, R2, 0x1 ;  /* 0x00000002130a7211 */ /* 0x001fc800078008ff */
[----:B------:R-:W-:Y:S01]  /*1ed0*/  LEA.HI.X.SX32 R11, R19, R0, 0x1, P0 ;  /* 0x00000000130b7211 */ /* 0x000fe200000f0eff */
[----:B-1----:R0:W3:Y:S04]  /*1ee0*/  LDG.E.U16 R26, desc[UR10][R8.64] ;  /* 0x0000000a081a7981 */ /* 0x0020e8000c1e1500 */
[----:B------:R-:W-:Y:S04]  /*1ef0*/  STL [R1+0x54], R24 ;  /* 0x0000541801007387 */ /* 0x000fe80000100800 */
[----:B------:R1:W-:Y:S04]  /*1f00*/  STL [R1+0x50], R29 ;  /* 0x0000501d01007387 */ /* 0x0003e80000100800 */
[----:B-1----:R-:W3:Y:S01]  /*1f10*/  LDG.E.U16 R29, desc[UR10][R10.64] ;  /* 0x0000000a0a1d7981 */ /* 0x002ee2000c1e1500 */
[----:B------:R-:W-:-:S05]  /*1f20*/  IMAD R4, R3, 0x4, R19 ;  /* 0x0000000403047824 */ /* 0x000fca00078e0213 */
[----:B------:R-:W-:-:S04]  /*1f30*/  LEA R17, R3, R4, 0x2 ;  /* 0x0000000403117211 */ /* 0x000fc800078e10ff */
[----:B------:R-:W-:-:S04]  /*1f40*/  LEA R5, R3, R17, 0x2 ;  /* 0x0000001103057211 */ /* 0x000fc800078e10ff */
[----:B------:R-:W-:-:S05]  /*1f50*/  LEA R12, R3, R5, 0x2 ;  /* 0x00000005030c7211 */ /* 0x000fca00078e10ff */
[----:B------:R-:W-:Y:S01]  /*1f60*/  IMAD R22, R3, 0x4, R12 ;  /* 0x0000000403167824 */ /* 0x000fe200078e020c */
[CC--:B------:R-:W-:Y:S02]  /*1f70*/  LEA R6, P0, R12.reuse, R2.reuse, 0x1 ;  /* 0x000000020c067211 */ /* 0x0c0fe400078008ff */
[----:B0-----:R-:W-:Y:S02]  /*1f80*/  LEA R8, P1, R17, R2, 0x1 ;  /* 0x0000000211087211 */ /* 0x001fe400078208ff */
[----:B------:R-:W-:Y:S02]  /*1f90*/  LEA R13, R3, R22, 0x2 ;  /* 0x00000016030d7211 */ /* 0x000fe400078e10ff */
[----:B------:R-:W-:Y:S02]  /*1fa0*/  LEA.HI.X.SX32 R7, R12, R0, 0x1, P0 ;  /* 0x000000000c077211 */ /* 0x000fe400000f0eff */
[----:B------:R-:W-:Y:S02]  /*1fb0*/  LEA R12, P0, R13, R2, 0x1 ;  /* 0x000000020d0c7211 */ /* 0x000fe400078008ff */
[----:B------:R-:W-:Y:S01]  /*1fc0*/  LEA.HI.X.SX32 R9, R17, R0, 0x1, P1 ;  /* 0x0000000011097211 */ /* 0x000fe200008f0eff */
[----:B--2---:R-:W-:Y:S01]  /*1fd0*/  STL [R1+0x4c], R23 ;  /* 0x00004c1701007387 */ /* 0x004fe20000100800 */
[----:B------:R-:W-:-:S02]  /*1fe0*/  LEA R28, R3, R13, 0x2 ;  /* 0x0000000d031c7211 */ /* 0x000fc400078e10ff */
[----:B------:R-:W-:Y:S01]  /*1ff0*/  LEA.HI.X.SX32 R13, R13, R0, 0x1, P0 ;  /* 0x000000000d0d7211 */ /* 0x000fe200000f0eff */
[----:B----4-:R0:W-:Y:S04]  /*2000*/  STL [R1+0x48], R21 ;  /* 0x0000481501007387 */ /* 0x0101e80000100800 */
[----:B0-----:R0:W2:Y:S04]  /*2010*/  LDG.E.U16 R21, desc[UR10][R8.64] ;  /* 0x0000000a08157981 */ /* 0x0010a8000c1e1500 */
[----:B---3--:R1:W-:Y:S04]  /*2020*/  STL [R1+0x44], R26 ;  /* 0x0000441a01007387 */ /* 0x0083e80000100800 */
[----:B------:R-:W-:Y:S04]  /*2030*/  STL [R1+0x40], R20 ;  /* 0x0000401401007387 */ /* 0x000fe80000100800 */
[----:B-1----:R-:W3:Y:S04]  /*2040*/  LDG.E.U16 R26, desc[UR10][R6.64] ;  /* 0x0000000a061a7981 */ /* 0x002ee8000c1e1500 */
[----:B------:R1:W-:Y:S04]  /*2050*/  STL [R1+0x3c], R29 ;  /* 0x00003c1d01007387 */ /* 0x0003e80000100800 */
[----:B-1----:R-:W4:Y:S01]  /*2060*/  LDG.E.U16 R29, desc[UR10][R12.64] ;  /* 0x0000000a0c1d7981 */ /* 0x002f22000c1e1500 */
[----:B------:R-:W-:-:S05]  /*2070*/  LEA R16, R3, R28, 0x2 ;  /* 0x0000001c03107211 */ /* 0x000fca00078e10ff */
[----:B------:R-:W-:-:S05]  /*2080*/  IMAD R25, R3, 0x4, R16 ;  /* 0x0000000403197824 */ /* 0x000fca00078e0210 */
[----:B------:R-:W-:-:S04]  /*2090*/  LEA R14, R3, R25, 0x2 ;  /* 0x00000019030e7211 */ /* 0x000fc800078e10ff */
[C---:B------:R-:W-:Y:S02]  /*20a0*/  LEA R27, R3.reuse, R14, 0x2 ;  /* 0x0000000e031b7211 */ /* 0x040fe400078e10ff */
[-C--:B0-----:R-:W-:Y:S02]  /*20b0*/  LEA R8, P0, R14, R2.reuse, 0x1 ;  /* 0x000000020e087211 */ /* 0x081fe400078008ff */
[----:B------:R-:W-:Y:S02]  /*20c0*/  LEA R15, R3, R27, 0x2 ;  /* 0x0000001b030f7211 */ /* 0x000fe400078e10ff */
[----:B------:R-:W-:Y:S02]  /*20d0*/  LEA R10, P1, R16, R2, 0x1 ;  /* 0x00000002100a7211 */ /* 0x000fe400078208ff */
[----:B------:R-:W-:Y:S02]  /*20e0*/  LEA.HI.X.SX32 R9, R14, R0, 0x1, P0 ;  /* 0x000000000e097211 */ /* 0x000fe400000f0eff */
[----:B------:R-:W-:Y:S01]  /*20f0*/  LEA R14, P0, R15, R2, 0x1 ;  /* 0x000000020f0e7211 */ /* 0x000fe200078008ff */
[----:B------:R-:W-:Y:S01]  /*2100*/  IMAD R24, R3, 0x4, R15 ;  /* 0x0000000403187824 */ /* 0x000fe200078e020f */
[----:B------:R-:W-:-:S02]  /*2110*/  LEA.HI.X.SX32 R11, R16, R0, 0x1, P1 ;  /* 0x00000000100b7211 */ /* 0x000fc400008f0eff */
[----:B------:R-:W-:Y:S01]  /*2120*/  LEA.HI.X.SX32 R15, R15, R0, 0x1, P0 ;  /* 0x000000000f0f7211 */ /* 0x000fe200000f0eff */
[----:B--2---:R0:W-:Y:S04]  /*2130*/  STL [R1+0x38], R21 ;  /* 0x0000381501007387 */ /* 0x0041e80000100800 */
[----:B0-----:R0:W2:Y:S04]  /*2140*/  LDG.E.U16 R21, desc[UR10][R10.64] ;  /* 0x0000000a0a157981 */ /* 0x0010a8000c1e1500 */
[----:B---3--:R1:W-:Y:S04]  /*2150*/  STL [R1+0x34], R26 ;  /* 0x0000341a01007387 */ /* 0x0083e80000100800 */
[----:B-1----:R-:W3:Y:S04]  /*2160*/  LDG.E.U16 R26, desc[UR10][R8.64] ;  /* 0x0000000a081a7981 */ /* 0x002ee8000c1e1500 */
[----:B----4-:R1:W-:Y:S04]  /*2170*/  STL [R1+0x30], R29 ;  /* 0x0000301d01007387 */ /* 0x0103e80000100800 */
[----:B-1----:R1:W4:Y:S01]  /*2180*/  LDG.E.U16 R29, desc[UR10][R14.64] ;  /* 0x0000000a0e1d7981 */ /* 0x002322000c1e1500 */
[----:B------:R-:W-:-:S04]  /*2190*/  LEA R17, R3, R24, 0x2 ;  /* 0x0000001803117211 */ /* 0x000fc800078e10ff */
[----:B------:R-:W-:-:S04]  /*21a0*/  LEA R23, R3, R17, 0x2 ;  /* 0x0000001103177211 */ /* 0x000fc800078e10ff */
[----:B------:R-:W-:-:S05]  /*21b0*/  LEA R19, R3, R23, 0x2 ;  /* 0x0000001703137211 */ /* 0x000fca00078e10ff */
[----:B------:R-:W-:Y:S01]  /*21c0*/  IMAD R6, R3, 0x4, R19 ;  /* 0x0000000403067824 */ /* 0x000fe200078e0213 */
[-C--:B0-----:R-:W-:Y:S02]  /*21d0*/  LEA R10, P0, R19, R2.reuse, 0x1 ;  /* 0x00000002130a7211 */ /* 0x081fe400078008ff */
[----:B------:R-:W-:Y:S02]  /*21e0*/  LEA R12, P1, R17, R2, 0x1 ;  /* 0x00000002110c7211 */ /* 0x000fe400078208ff */
[----:B------:R-:W-:Y:S02]  /*21f0*/  LEA R20, R3, R6, 0x2 ;  /* 0x0000000603147211 */ /* 0x000fe400078e10ff */
[----:B------:R-:W-:Y:S02]  /*2200*/  LEA.HI.X.SX32 R11, R19, R0, 0x1, P0 ;  /* 0x00000000130b7211 */ /* 0x000fe400000f0eff */
[----:B-1----:R-:W-:Y:S02]  /*2210*/  LEA R14, P0, R20, R2, 0x1 ;  /* 0x00000002140e7211 */ /* 0x002fe400078008ff */
[----:B------:R-:W-:-:S02]  /*2220*/  LEA.HI.X.SX32 R13, R17, R0, 0x1, P1 ;  /* 0x00000000110d7211 */ /* 0x000fc400008f0eff */
[----:B------:R-:W-:Y:S01]  /*2230*/  LEA.HI.X.SX32 R15, R20, R0, 0x1, P0 ;  /* 0x00000000140f7211 */ /* 0x000fe200000f0eff */
[----:B--2---:R0:W-:Y:S04]  /*2240*/  STL [R1+0x2c], R21 ;  /* 0x00002c1501007387 */ /* 0x0041e80000100800 */
[----:B0-----:R0:W2:Y:S04]  /*2250*/  LDG.E.U16 R21, desc[UR10][R12.64] ;  /* 0x0000000a0c157981 */ /* 0x0010a8000c1e1500 */
[----:B---3--:R1:W-:Y:S04]  /*2260*/  STL [R1+0x28], R26 ;  /* 0x0000281a01007387 */ /* 0x0083e80000100800 */
[----:B-1----:R-:W3:Y:S04]  /*2270*/  LDG.E.U16 R26, desc[UR10][R10.64] ;  /* 0x0000000a0a1a7981 */ /* 0x002ee8000c1e1500 */
[----:B----4-:R1:W-:Y:S04]  /*2280*/  STL [R1+0x24], R29 ;  /* 0x0000241d01007387 */ /* 0x0103e80000100800 */
[----:B-1----:R-:W4:Y:S01]  /*2290*/  LDG.E.U16 R29, desc[UR10][R14.64] ;  /* 0x0000000a0e1d7981 */ /* 0x002f22000c1e1500 */
[----:B------:R-:W-:-:S04]  /*22a0*/  LEA R7, R3, R20, 0x2 ;  /* 0x0000001403077211 */ /* 0x000fc800078e10ff */
[----:B------:R-:W-:-:S05]  /*22b0*/  LEA R16, R3, R7, 0x2 ;  /* 0x0000000703107211 */ /* 0x000fca00078e10ff */
[----:B------:R-:W-:Y:S01]  /*22c0*/  IMAD R8, R3, 0x4, R16 ;  /* 0x0000000403087824 */ /* 0x000fe200078e0210 */
[----:B0-----:R-:W-:-:S04]  /*22d0*/  LEA R12, P1, R16, R2, 0x1 ;  /* 0x00000002100c7211 */ /* 0x001fc800078208ff */
[----:B------:R-:W-:Y:S02]  /*22e0*/  LEA R17, R3, R8, 0x2 ;  /* 0x0000000803117211 */ /* 0x000fe400078e10ff */
[----:B------:R-:W-:Y:S02]  /*22f0*/  LEA.HI.X.SX32 R13, R16, R0, 0x1, P1 ;  /* 0x00000000100d7211 */ /* 0x000fe400008f0eff */
[----:B------:R-:W-:Y:S02]  /*2300*/  LEA R16, P0, R17, R2, 0x1 ;  /* 0x0000000211107211 */ /* 0x000fe400078008ff */
[----:B------:R-:W-:Y:S02]  /*2310*/  LEA R9, R3, R17, 0x2 ;  /* 0x0000001103097211 */ /* 0x000fe400078e10ff */
[----:B------:R-:W-:Y:S01]  /*2320*/  LEA.HI.X.SX32 R17, R17, R0, 0x1, P0 ;  /* 0x0000000011117211 */ /* 0x000fe200000f0eff */
[----:B--2---:R0:W-:Y:S04]  /*2330*/  STL [R1+0x20], R21 ;  /* 0x0000201501007387 */ /* 0x0041e80000100800 */
[----:B0-----:R0:W2:Y:S04]  /*2340*/  LDG.E.U16 R21, desc[UR10][R12.64] ;  /* 0x0000000a0c157981 */ /* 0x0010a8000c1e1500 */
[----:B---3--:R-:W-:Y:S04]  /*2350*/  STL [R1+0x1c], R26 ;  /* 0x00001c1a01007387 */ /* 0x008fe80000100800 */
[----:B----4-:R1:W-:Y:S04]  /*2360*/  STL [R1+0x18], R29 ;  /* 0x0000181d01007387 */ /* 0x0103e80000100800 */
[----:B-1----:R-:W3:Y:S01]  /*2370*/  LDG.E.U16 R29, desc[UR10][R16.64] ;  /* 0x0000000a101d7981 */ /* 0x002ee2000c1e1500 */
[----:B------:R-:W-:-:S05]  /*2380*/  LEA R19, R3, R9, 0x2 ;  /* 0x0000000903137211 */ /* 0x000fca00078e10ff */
[----:B------:R-:W-:Y:S01]  /*2390*/  IMAD R10, R3, 0x4, R19 ;  /* 0x00000004030a7824 */ /* 0x000fe200078e0213 */
[----:B0-----:R-:W-:-:S04]  /*23a0*/  LEA R12, P0, R19, R2, 0x1 ;  /* 0x00000002130c7211 */ /* 0x001fc800078008ff */
[----:B------:R-:W-:-:S04]  /*23b0*/  LEA R20, R3, R10, 0x2 ;  /* 0x0000000a03147211 */ /* 0x000fc800078e10ff */
[C---:B------:R-:W-:Y:S02]  /*23c0*/  LEA R14, P1, R20.reuse, R2, 0x1 ;  /* 0x00000002140e7211 */ /* 0x040fe400078208ff */
[-C--:B------:R-:W-:Y:S02]  /*23d0*/  LEA.HI.X.SX32 R13, R19, R0.reuse, 0x1, P0 ;  /* 0x00000000130d7211 */ /* 0x080fe400000f0eff */
[----:B------:R-:W-:-:S03]  /*23e0*/  LEA.HI.X.SX32 R15, R20, R0, 0x1, P1 ;  /* 0x00000000140f7211 */ /* 0x000fc600008f0eff */
[----:B------:R-:W4:Y:S04]  /*23f0*/  LDG.E.U16 R19, desc[UR10][R12.64] ;  /* 0x0000000a0c137981 */ /* 0x000f28000c1e1500 */
[----:B--2---:R-:W-:Y:S04]  /*2400*/  STL [R1+0x14], R21 ;  /* 0x0000141501007387 */ /* 0x004fe80000100800 */
[----:B---3--:R0:W-:Y:S04]  /*2410*/  STL [R1+0x10], R29 ;  /* 0x0000101d01007387 */ /* 0x0081e80000100800 */
[----:B0-----:R0:W2:Y:S01]  /*2420*/  LDG.E.U16 R29, desc[UR10][R14.64] ;  /* 0x0000000a0e1d7981 */ /* 0x0010a2000c1e1500 */
[----:B------:R-:W-:-:S04]  /*2430*/  LEA R11, R3, R20, 0x2 ;  /* 0x00000014030b7211 */ /* 0x000fc800078e10ff */
[----:B------:R-:W-:-:S04]  /*2440*/  LEA R26, R3, R11, 0x2 ;  /* 0x0000000b031a7211 */ /* 0x000fc800078e10ff */
[----:B------:R-:W-:-:S04]  /*2450*/  LEA R16, P0, R26, R2, 0x1 ;  /* 0x000000021a107211 */ /* 0x000fc800078008ff */
[----:B------:R-:W-:Y:S02]  /*2460*/  LEA.HI.X.SX32 R17, R26, R0, 0x1, P0 ;  /* 0x000000001a117211 */ /* 0x000fe400000f0eff */
[C---:B0-----:R-:W-:Y:S01]  /*2470*/  LEA R14, P0, R18.reuse, R2, 0x1 ;  /* 0x00000002120e7211 */ /* 0x041fe200078008ff */
[----:B----4-:R-:W-:Y:S03]  /*2480*/  STL [R1+0xc], R19 ;  /* 0x00000c1301007387 */ /* 0x010fe60000100800 */
[----:B------:R-:W-:Y:S01]  /*2490*/  LEA.HI.X.SX32 R15, R18, R0, 0x1, P0 ;  /* 0x00000000120f7211 */ /* 0x000fe200000f0eff */
[C---:B------:R-:W-:Y:S02]  /*24a0*/  IMAD R21, R3.reuse, 0x4, R26 ;  /* 0x0000000403157824 */ /* 0x040fe400078e021a */
[----:B------:R0:W3:Y:S04]  /*24b0*/  LDG.E.U16 R26, desc[UR10][R16.64] ;  /* 0x0000000a101a7981 */ /* 0x0000e8000c1e1500 */
[----:B--2---:R1:W-:Y:S04]  /*24c0*/  STL [R1+0x8], R29 ;  /* 0x0000081d01007387 */ /* 0x0043e80000100800 */
[----:B-1----:R-:W2:Y:S01]  /*24d0*/  LDG.E.U16 R29, desc[UR10][R14.64] ;  /* 0x0000000a0e1d7981 */ /* 0x002ea2000c1e1500 */
[----:B------:R-:W-:-:S02]  /*24e0*/  LEA R20, R3, R21, 0x2 ;  /* 0x0000001503147211 */ /* 0x000fc400078e10ff */
[-C--:B0-----:R-:W-:Y:S02]  /*24f0*/  LEA R16, P0, R4, R2.reuse, 0x1 ;  /* 0x0000000204107211 */ /* 0x081fe400078008ff */
[----:B------:R-:W-:Y:S02]  /*2500*/  LEA R12, P1, R20, R2, 0x1 ;  /* 0x00000002140c7211 */ /* 0x000fe400078208ff */
[-C--:B------:R-:W-:Y:S02]  /*2510*/  LEA.HI.X.SX32 R17, R4, R0.reuse, 0x1, P0 ;  /* 0x0000000004117211 */ /* 0x080fe400000f0eff */
[----:B------:R-:W-:-:S06]  /*2520*/  LEA.HI.X.SX32 R13, R20, R0, 0x1, P1 ;  /* 0x00000000140d7211 */ /* 0x000fcc00008f0eff */
[----:B------:R0:W4:Y:S04]  /*2530*/  LDG.E.U16 R13, desc[UR10][R12.64] ;  /* 0x0000000a0c0d7981 */ /* 0x000128000c1e1500 */
[----:B--2---:R1:W-:Y:S04]  /*2540*/  STL [R1+0x2a48], R29 ;  /* 0x002a481d01007387 */ /* 0x0043e80000100800 */
[----:B-1----:R-:W2:Y:S04]  /*2550*/  LDL.LU R29, [R1+0x114] ;  /* 0x00011400011d7983 */ /* 0x002ea80000300800 */
[----:B---3--:R1:W-:Y:S04]  /*2560*/  STL [R1+0x4], R26 ;  /* 0x0000041a01007387 */ /* 0x0083e80000100800 */
[----:B-1----:R-:W3:Y:S01]  /*2570*/  LDG.E.U16 R26, desc[UR10][R16.64] ;  /* 0x0000000a101a7981 */ /* 0x002ee2000c1e1500 */
[----:B------:R-:W-:-:S02]  /*2580*/  LEA R18, P1, R5, R2, 0x1 ;  /* 0x0000000205127211 */ /* 0x000fc400078208ff */
[C---:B------:R-:W-:Y:S02]  /*2590*/  LEA R4, P0, R22.reuse, R2, 0x1 ;  /* 0x0000000216047211 */ /* 0x040fe400078008ff */
[-C--:B------:R-:W-:Y:S02]  /*25a0*/  LEA.HI.X.SX32 R19, R5, R0.reuse, 0x1, P1 ;  /* 0x0000000005137211 */ /* 0x080fe400008f0eff */
[----:B------:R-:W-:Y:S02]  /*25b0*/  LEA.HI.X.SX32 R5, R22, R0, 0x1, P0 ;  /* 0x0000000016057211 */ /* 0x000fe400000f0eff */
[-C--:B0-----:R-:W-:Y:S01]  /*25c0*/  LEA R12, P0, R28, R2.reuse, 0x1 ;  /* 0x000000021c0c7211 */ /* 0x081fe200078008ff */
[----:B------:R-:W2:Y:S01]  /*25d0*/  LDG.E.U16 R22, desc[UR10][R18.64] ;  /* 0x0000000a12167981 */ /* 0x000ea2000c1e1500 */
[----:B------:R-:W-:Y:S02]  /*25e0*/  LEA R14, P1, R25, R2, 0x1 ;  /* 0x00000002190e7211 */ /* 0x000fe400078208ff */
[----:B------:R-:W-:-:S02]  /*25f0*/  LEA R20, R3, R20, 0x2 ;  /* 0x0000001403147211 */ /* 0x000fc400078e10ff */
[----:B------:R0:W2:Y:S01]  /*2600*/  LDG.E.U16 R3, desc[UR10][R4.64] ;  /* 0x0000000a04037981 */ /* 0x0000a2000c1e1500 */
[----:B------:R-:W-:-:S05]  /*2610*/  LEA.HI.X.SX32 R15, R25, R0, 0x1, P1 ;  /* 0x00000000190f7211 */ /* 0x000fca00008f0eff */
[----:B------:R-:W2:Y:S01]  /*2620*/  LDG.E.U16 R17, desc[UR10][R14.64] ;  /* 0x0000000a0e117981 */ /* 0x000ea2000c1e1500 */
[----:B0-----:R-:W-:-:S04]  /*2630*/  LEA R4, P1, R20, R2, 0x1 ;  /* 0x0000000214047211 */ /* 0x001fc800078208ff */
[----:B------:R-:W-:-:S05]  /*2640*/  LEA.HI.X.SX32 R5, R20, R0, 0x1, P1 ;  /* 0x0000000014057211 */ /* 0x000fca00008f0eff */
[----:B------:R0:W2:Y:S02]  /*2650*/  LDG.E.U16 R18, desc[UR10][R4.64] ;  /* 0x0000000a04127981 */ /* 0x0000a4000c1e1500 */
[----:B0-----:R-:W-:-:S04]  /*2660*/  LEA R4, P1, R23, R2, 0x1 ;  /* 0x0000000217047211 */ /* 0x001fc800078208ff */
[----:B------:R-:W-:-:S05]  /*2670*/  LEA.HI.X.SX32 R5, R23, R0, 0x1, P1 ;  /* 0x0000000017057211 */ /* 0x000fca00008f0eff */
[----:B------:R-:W2:Y:S04]  /*2680*/  LDG.E.U16 R23, desc[UR10][R4.64] ;  /* 0x0000000a04177981 */ /* 0x000ea8000c1e1500 */
[----:B---3--:R0:W-:Y:S04]  /*2690*/  STL [R1+0x2a4c], R26 ;  /* 0x002a4c1a01007387 */ /* 0x0081e80000100800 */
[----:B0-----:R-:W3:Y:S04]  /*26a0*/  LDL.LU R26, [R1+0x194] ;  /* 0x00019400011a7983 */ /* 0x001ee80000300800 */
[----:B----4-:R0:W-:Y:S02]  /*26b0*/  STL [R1], R13 ;  /* 0x0000000d01007387 */ /* 0x0101e40000100800 */
[----:B0-----:R-:W-:-:S05]  /*26c0*/  LEA.HI.X.SX32 R13, R28, R0, 0x1, P0 ;  /* 0x000000001c0d7211 */ /* 0x001fca00000f0eff */
[----:B------:R0:W4:Y:S02]  /*26d0*/  LDG.E.U16 R16, desc[UR10][R12.64] ;  /* 0x0000000a0c107981 */ /* 0x000124000c1e1500 */
[----:B0-----:R-:W-:-:S04]  /*26e0*/  LEA R12, P0, R27, R2, 0x1 ;  /* 0x000000021b0c7211 */ /* 0x001fc800078008ff */
[----:B------:R-:W-:Y:S02]  /*26f0*/  LEA.HI.X.SX32 R13, R27, R0, 0x1, P0 ;  /* 0x000000001b0d7211 */ /* 0x000fe400000f0eff */
[----:B------:R-:W-:-:S03]  /*2700*/  LEA R14, P0, R24, R2, 0x1 ;  /* 0x00000002180e7211 */ /* 0x000fc600078008ff */
[----:B------:R0:W3:Y:S01]  /*2710*/  LDG.E.U16 R19, desc[UR10][R12.64] ;  /* 0x0000000a0c137981 */ /* 0x0000e2000c1e1500 */
[----:B------:R-:W-:-:S05]  /*2720*/  LEA.HI.X.SX32 R15, R24, R0, 0x1, P0 ;  /* 0x00000000180f7211 */ /* 0x000fca00000f0eff */
[----:B------:R1:W3:Y:S01]  /*2730*/  LDG.E.U16 R20, desc[UR10][R14.64] ;  /* 0x0000000a0e147981 */ /* 0x0002e2000c1e1500 */
[----:B0-----:R-:W-:-:S04]  /*2740*/  LEA R12, P0, R6, R2, 0x1 ;  /* 0x00000002060c7211 */ /* 0x001fc800078008ff */
[----:B------:R-:W-:Y:S02]  /*2750*/  LEA.HI.X.SX32 R13, R6, R0, 0x1, P0 ;  /* 0x00000000060d7211 */ /* 0x000fe400000f0eff */
[CC--:B-1----:R-:W-:Y:S02]  /*2760*/  LEA R14, P1, R7.reuse, R2.reuse, 0x1 ;  /* 0x00000002070e7211 */ /* 0x0c2fe400078208ff */
[C---:B------:R-:W-:Y:S01]  /*2770*/  LEA R6, P0, R8.reuse, R2, 0x1 ;  /* 0x0000000208067211 */ /* 0x040fe200078008ff */
[----:B------:R-:W3:Y:S01]  /*2780*/  LDG.E.U16 R12, desc[UR10][R12.64] ;  /* 0x0000000a0c0c7981 */ /* 0x000ee2000c1e1500 */
[-C--:B------:R-:W-:Y:S02]  /*2790*/  LEA.HI.X.SX32 R15, R7, R0.reuse, 0x1, P1 ;  /* 0x00000000070f7211 */ /* 0x080fe400008f0eff */
[----:B------:R-:W-:Y:S02]  /*27a0*/  LEA.HI.X.SX32 R7, R8, R0, 0x1, P0 ;  /* 0x0000000008077211 */ /* 0x000fe400000f0eff */
[-C--:B------:R-:W-:Y:S01]  /*27b0*/  LEA R4, P0, R9, R2.reuse, 0x1 ;  /* 0x0000000209047211 */ /* 0x080fe200078008ff */
[----:B------:R-:W3:Y:S01]  /*27c0*/  LDG.E.U16 R14, desc[UR10][R14.64] ;  /* 0x0000000a0e0e7981 */ /* 0x000ee2000c1e1500 */
[----:B------:R-:W-:-:S02]  /*27d0*/  LEA R8, P1, R10, R2, 0x1 ;  /* 0x000000020a087211 */ /* 0x000fc400078208ff */
[-C--:B------:R-:W-:Y:S01]  /*27e0*/  LEA.HI.X.SX32 R5, R9, R0.reuse, 0x1, P0 ;  /* 0x0000000009057211 */ /* 0x080fe200000f0eff */
[----:B------:R0:W3:Y:S01]  /*27f0*/  LDG.E.U16 R13, desc[UR10][R6.64] ;  /* 0x0000000a060d7981 */ /* 0x0000e2000c1e1500 */
[----:B------:R-:W-:Y:S02]  /*2800*/  LEA.HI.X.SX32 R9, R10, R0, 0x1, P1 ;  /* 0x000000000a097211 */ /* 0x000fe400008f0eff */
[-C--:B------:R-:W-:Y:S01]  /*2810*/  LEA R10, P1, R21, R2.reuse, 0x1 ;  /* 0x00000002150a7211 */ /* 0x080fe200078208ff */
[----:B------:R-:W3:Y:S04]  /*2820*/  LDG.E.U16 R4, desc[UR10][R4.64] ;  /* 0x0000000a04047981 */ /* 0x000ee8000c1e1500 */
[----:B------:R-:W3:Y:S01]  /*2830*/  LDG.E.U16 R8, desc[UR10][R8.64] ;  /* 0x0000000a08087981 */ /* 0x000ee2000c1e1500 */
[----:B0-----:R-:W-:-:S04]  /*2840*/  LEA R6, P0, R11, R2, 0x1 ;  /* 0x000000020b067211 */ /* 0x001fc800078008ff */
[-C--:B------:R-:W-:Y:S02]  /*2850*/  LEA.HI.X.SX32 R7, R11, R0.reuse, 0x1, P0 ;  /* 0x000000000b077211 */ /* 0x080fe400000f0eff */
[----:B------:R-:W-:-:S03]  /*2860*/  LEA.HI.X.SX32 R11, R21, R0, 0x1, P1 ;  /* 0x00000000150b7211 */ /* 0x000fc600008f0eff */
[----:B------:R-:W3:Y:S04]  /*2870*/  LDG.E.U16 R6, desc[UR10][R6.64] ;  /* 0x0000000a06067981 */ /* 0x000ee8000c1e1500 */
[----:B------:R-:W3:Y:S01]  /*2880*/  LDG.E.U16 R10, desc[UR10][R10.64] ;  /* 0x0000000a0a0a7981 */ /* 0x000ee2000c1e1500 */
[----:B------:R-:W0:Y:S01]  /*2890*/  S2R R27, SR_TID.X ;  /* 0x00000000001b7919 */ /* 0x000e220000002100 */
[----:B------:R-:W1:Y:S02]  /*28a0*/  S2UR UR6, SR_CgaCtaId ;  /* 0x00000000000679c3 */ /* 0x000e640000008800 */
[----:B--2---:R2:W-:Y:S04]  /*28b0*/  STL [R1+0x2a50], R22 ;  /* 0x002a501601007387 */ /* 0x0045e80000100800 */
[----:B--2---:R-:W2:Y:S04]  /*28c0*/  LDL.LU R22, [R1+0x110] ;  /* 0x0001100001167983 */ /* 0x004ea80000300800 */
[----:B------:R-:W2:Y:S04]  /*28d0*/  LDL.LU R28, [R1+0x120] ;  /* 0x00012000011c7983 */ /* 0x000ea80000300800 */
[----:B------:R-:W-:Y:S04]  /*28e0*/  STL [R1+0x2a54], R3 ;  /* 0x002a540301007387 */ /* 0x000fe80000100800 */
[----:B------:R0:W-:Y:S04]  /*28f0*/  STL [R1+0x2a58], R25 ;  /* 0x002a581901007387 */ /* 0x0001e80000100800 */
[----:B0-----:R-:W2:Y:S01]  /*2900*/  LDL.LU R25, [R1+0x124] ;  /* 0x0001240001197983 */ /* 0x001ea20000300800 */
[----:B------:R-:W-:-:S02]  /*2910*/  SHF.R.S32.HI R2, RZ, 0x6, R27 ;  /* 0x00000006ff027819 */ /* 0x000fc4000001141b */
[----:B------:R-:W-:Y:S01]  /*2920*/  LOP3.LUT R0, R27, 0x3f, RZ, 0xc0, !PT ;  /* 0x0000003f1b007812 */ /* 0x000fe200078ec0ff */
[----:B------:R-:W-:Y:S01]  /*2930*/  UMOV UR4, 0x400 ;  /* 0x0000040000047882 */ /* 0x000fe20000000000 */
[----:B------:R-:W-:Y:S01]  /*2940*/  SGXT R2, R2, 0x1 ;  /* 0x000000010202781a */ /* 0x000fe20000000200 */
[----:B-1----:R-:W-:Y:S01]  /*2950*/  ULEA UR6, UR6, UR4, 0x18 ;  /* 0x0000000406067291 */ /* 0x002fe2000f8ec0ff */
[----:B------:R-:W-:Y:S01]  /*2960*/  SHF.L.U32 R0, R0, 0x1, RZ ;  /* 0x0000000100007819 */ /* 0x000fe200000006ff */
[----:B------:R-:W0:Y:S03]  /*2970*/  LDCU UR4, c[0x0][0x3f0] ;  /* 0x00007e00ff0477ac */ /* 0x000e260008000800 */
[----:B------:R-:W-:-:S05]  /*2980*/  LOP3.LUT R0, R0, 0x90, R2, 0x78, !PT ;  /* 0x0000009000007812 */ /* 0x000fca00078e7802 */
[----:B------:R-:W-:Y:S04]  /*2990*/  STS.U16 [R0+UR6+0x22000], R29 ;  /* 0x0220001d00007988 */ /* 0x000fe80008000406 */
[----:B----4-:R1:W-:Y:S04]  /*29a0*/  STL [R1+0x2a5c], R16 ;  /* 0x002a5c1001007387 */ /* 0x0103e80000100800 */
[----:B-1----:R-:W4:Y:S04]  /*29b0*/  LDL.LU R16, [R1+0x130] ;  /* 0x0001300001107983 */ /* 0x002f280000300800 */
[----:B------:R1:W-:Y:S04]  /*29c0*/  STL [R1+0x2a60], R17 ;  /* 0x002a601101007387 */ /* 0x0003e80000100800 */
[----:B-1----:R-:W4:Y:S04]  /*29d0*/  LDL.LU R17, [R1+0x134] ;  /* 0x0001340001117983 */ /* 0x002f280000300800 */
[----:B------:R1:W-:Y:S04]  /*29e0*/  STL [R1+0x2a6c], R18 ;  /* 0x002a6c1201007387 */ /* 0x0003e80000100800 */
[----:B-1----:R-:W4:Y:S04]  /*29f0*/  LDL.LU R18, [R1+0x140] ;  /* 0x0001400001127983 */ /* 0x002f280000300800 */
[----:B------:R1:W-:Y:S04]  /*2a00*/  STL [R1+0x2a64], R24 ;  /* 0x002a641801007387 */ /* 0x0003e80000100800 */
[----:B-1----:R-:W4:Y:S04]  /*2a10*/  LDL.LU R24, [R1+0x144] ;  /* 0x0001440001187983 */ /* 0x002f280000300800 */
[----:B---3--:R1:W-:Y:S04]  /*2a20*/  STL [R1+0x2a68], R19 ;  /* 0x002a681301007387 */ /* 0x0083e80000100800 */
[----:B-1----:R-:W3:Y:S04]  /*2a30*/  LDL.LU R19, [R1+0x150] ;  /* 0x0001500001137983 */ /* 0x002ee80000300800 */
[----:B------:R1:W-:Y:S04]  /*2a40*/  STL [R1+0x2a70], R20 ;  /* 0x002a701401007387 */ /* 0x0003e80000100800 */
[----:B-1----:R-:W3:Y:S04]  /*2a50*/  LDL.LU R20, [R1+0x154] ;  /* 0x0001540001147983 */ /* 0x002ee80000300800 */
[----:B------:R1:W-:Y:S04]  /*2a60*/  STL [R1+0x2a74], R23 ;  /* 0x002a741701007387 */ /* 0x0003e80000100800 */
[----:B-1----:R-:W3:Y:S04]  /*2a70*/  LDL.LU R23, [R1+0x160] ;  /* 0x0001600001177983 */ /* 0x002ee80000300800 */
[----:B------:R1:W-:Y:S04]  /*2a80*/  STL [R1+0x2a78], R12 ;  /* 0x002a780c01007387 */ /* 0x0003e80000100800 */
[----:B-1----:R-:W3:Y:S04]  /*2a90*/  LDL.LU R12, [R1+0x164] ;  /* 0x00016400010c7983 */ /* 0x002ee80000300800 */
[----:B------:R-:W3:Y:S04]  /*2aa0*/  LDL.LU R15, [R1+0x170] ;  /* 0x00017000010f7983 */ /* 0x000ee80000300800 */
[----:B------:R1:W-:Y:S04]  /*2ab0*/  STL [R1+0x2a7c], R14 ;  /* 0x002a7c0e01007387 */ /* 0x0003e80000100800 */
[----:B-1----:R-:W3:Y:S04]  /*2ac0*/  LDL.LU R14, [R1+0x174] ;  /* 0x00017400010e7983 */ /* 0x002ee80000300800 */
[----:B------:R1:W-:Y:S04]  /*2ad0*/  STL [R1+0x2a80], R13 ;  /* 0x002a800d01007387 */ /* 0x0003e80000100800 */
[----:B-1----:R-:W3:Y:S04]  /*2ae0*/  LDL.LU R13, [R1+0x180] ;  /* 0x00018000010d7983 */ /* 0x002ee80000300800 */
[----:B------:R-:W3:Y:S04]  /*2af0*/  LDL.LU R5, [R1+0x184] ;  /* 0x0001840001057983 */ /* 0x000ee80000300800 */
[----:B------:R1:W-:Y:S04]  /*2b00*/  STL [R1+0x2a84], R4 ;  /* 0x002a840401007387 */ /* 0x0003e80000100800 */
[----:B------:R0:W-:Y:S04]  /*2b10*/  STS.U16 [R0+UR6+0x20000], R26 ;  /* 0x0200001a00007988 */ /* 0x0001e80008000406 */
[----:B-1----:R-:W3:Y:S04]  /*2b20*/  LDL.LU R4, [R1+0x190] ;  /* 0x0001900001047983 */ /* 0x002ee80000300800 */
[----:B------:R-:W-:Y:S04]  /*2b30*/  STL [R1+0x2a88], R8 ;  /* 0x002a880801007387 */ /* 0x000fe80000100800 */
[----:B------:R-:W-:Y:S04]  /*2b40*/  STL [R1+0x2a8c], R6 ;  /* 0x002a8c0601007387 */ /* 0x000fe80000100800 */
[----:B------:R-:W-:Y:S04]  /*2b50*/  STL [R1+0x2a90], R10 ;  /* 0x002a900a01007387 */ /* 0x000fe80000100800 */
[----:B------:R1:W-:Y:S04]  /*2b60*/  STL [R1+0x2a94], R27 ;  /* 0x002a941b01007387 */ /* 0x0003e80000100800 */
[----:B------:R-:W3:Y:S04]  /*2b70*/  LDL.LU R3, [R1+0x104] ;  /* 0x0001040001037983 */ /* 0x000ee80000300800 */
[----:B0-----:R-:W3:Y:S04]  /*2b80*/  LDL.LU R26, [R1+0x100] ;  /* 0x00010000011a7983 */ /* 0x001ee80000300800 */
[----:B------:R-:W3:Y:S04]  /*2b90*/  LDL.LU R2, [R1+0xf4] ;  /* 0x0000f40001027983 */ /* 0x000ee80000300800 */
[----:B-1----:R-:W3:Y:S04]  /*2ba0*/  LDL.LU R27, [R1+0xf0] ;  /* 0x0000f000011b7983 */ /* 0x002ee80000300800 */
[----:B------:R-:W3:Y:S04]  /*2bb0*/  LDL.LU R10, [R1+0xe4] ;  /* 0x0000e400010a7983 */ /* 0x000ee80000300800 */
[----:B------:R-:W3:Y:S04]  /*2bc0*/  LDL.LU R11, [R1+0xe0] ;  /* 0x0000e000010b7983 */ /* 0x000ee80000300800 */
[----:B------:R-:W3:Y:S04]  /*2bd0*/  LDL.LU R6, [R1+0xdc] ;  /* 0x0000dc0001067983 */ /* 0x000ee80000300800 */
[----:B------:R-:W3:Y:S04]  /*2be0*/  LDL.LU R7, [R1+0xd0] ;  /* 0x0000d00001077983 */ /* 0x000ee80000300800 */
[----:B------:R-:W3:Y:S04]  /*2bf0*/  LDL.LU R8, [R1+0xcc] ;  /* 0x0000cc0001087983 */ /* 0x000ee80000300800 */
[----:B------:R-:W3:Y:S04]  /*2c00*/  LDL.LU R9, [R1+0xc8] ;  /* 0x0000c80001097983 */ /* 0x000ee80000300800 */
[----:B------:R-:W3:Y:S04]  /*2c10*/  LDL.LU R29, [R1+0xbc] ;  /* 0x0000bc00011d7983 */ /* 0x000ee80000300800 */
[----:B--2---:R0:W-:Y:S04]  /*2c20*/  STS.U16 [R0+UR6+0x21e00], R28 ;  /* 0x021e001c00007988 */ /* 0x0041e80008000406 */
[----:B------:R-:W2:Y:S04]  /*2c30*/  LDL.LU R21, [R1+0xb8] ;  /* 0x0000b80001157983 */ /* 0x000ea80000300800 */
[----:B------:R1:W-:Y:S04]  /*2c40*/  STS.U16 [R0+UR6+0x22200], R22 ;  /* 0x0222001600007988 */ /* 0x0003e80008000406 */
[----:B0-----:R-:W2:Y:S04]  /*2c50*/  LDL.LU R28, [R1+0xb4] ;  /* 0x0000b400011c7983 */ /* 0x001ea80000300800 */
[----:B-1----:R-:W2:Y:S04]  /*2c60*/  LDL.LU R22, [R1+0xb0] ;  /* 0x0000b00001167983 */ /* 0x002ea80000300800 */
[----:B------:R-:W-:Y:S04]  /*2c70*/  STS.U16 [R0+UR6+0x21c00], R25 ;  /* 0x021c001900007988 */ /* 0x000fe80008000406 */
[----:B----4-:R-:W-:Y:S04]  /*2c80*/  STS.U16 [R0+UR6+0x21a00], R16 ;  /* 0x021a001000007988 */ /* 0x010fe80008000406 */
[----:B------:R-:W-:Y:S04]  /*2c90*/  STS.U16 [R0+UR6+0x21800], R17 ;  /* 0x0218001100007988 */ /* 0x000fe80008000406 */
[----:B------:R-:W-:Y:S04]  /*2ca0*/  STS.U16 [R0+UR6+0x21600], R18 ;  /* 0x0216001200007988 */ /* 0x000fe80008000406 */
[----:B------:R-:W-:Y:S04]  /*2cb0*/  STS.U16 [R0+UR6+0x21400], R24 ;  /* 0x0214001800007988 */ /* 0x000fe80008000406 */
[----:B---3--:R-:W-:Y:S04]  /*2cc0*/  STS.U16 [R0+UR6+0x21200], R19 ;  /* 0x0212001300007988 */ /* 0x008fe80008000406 */
[----:B------:R-:W-:Y:S04]  /*2cd0*/  STS.U16 [R0+UR6+0x21000], R20 ;  /* 0x0210001400007988 */ /* 0x000fe80008000406 */
[----:B------:R-:W-:Y:S04]  /*2ce0*/  STS.U16 [R0+UR6+0x20e00], R23 ;  /* 0x020e001700007988 */ /* 0x000fe80008000406 */
[----:B------:R-:W-:Y:S04]  /*2cf0*/  STS.U16 [R0+UR6+0x20c00], R12 ;  /* 0x020c000c00007988 */ /* 0x000fe80008000406 */
[----:B------:R-:W-:Y:S04]  /*2d00*/  STS.U16 [R0+UR6+0x20a00], R15 ;  /* 0x020a000f00007988 */ /* 0x000fe80008000406 */
[----:B------:R-:W-:Y:S04]  /*2d10*/  STS.U16 [R0+UR6+0x20800], R14 ;  /* 0x0208000e00007988 */ /* 0x000fe80008000406 */
[----:B------:R-:W-:Y:S04]  /*2d20*/  STS.U16 [R0+UR6+0x20600], R13 ;  /* 0x0206000d00007988 */ /* 0x000fe80008000406 */
[----:B------:R-:W-:Y:S04]  /*2d30*/  STS.U16 [R0+UR6+0x20400], R5 ;  /* 0x0204000500007988 */ /* 0x000fe80008000406 */
[----:B------:R0:W-:Y:S04]  /*2d40*/  STS.U16 [R0+UR6+0x20200], R4 ;  /* 0x0202000400007988 */ /* 0x0001e80008000406 */
[----:B0-----:R-:W3:Y:S04]  /*2d50*/  LDL.LU R4, [R1+0xa4] ;  /* 0x0000a40001047983 */ /* 0x001ee80000300800 */
[----:B------:R-:W4:Y:S04]  /*2d60*/  LDL.LU R5, [R1+0xa0] ;  /* 0x0000a00001057983 */ /* 0x000f280000300800 */
        /* <DEDUP_REMOVED lines=11> */
[----:B------:R0:W-:Y:S04]  /*2e20*/  STS.U16 [R0+UR6+0x22400], R3 ;  /* 0x0224000300007988 */ /* 0x0001e80008000406 */
[----:B------:R-:W4:Y:S04]  /*2e30*/  LDL.LU R25, [R1+0x50] ;  /* 0x0000500001197983 */ /* 0x000f280000300800 */
[----:B------:R1:W-:Y:S04]  /*2e40*/  STS.U16 [R0+UR6+0x22600], R26 ;  /* 0x0226001a00007988 */ /* 0x0003e80008000406 */
[----:B0-----:R-:W4:Y:S04]  /*2e50*/  LDL.LU R3, [R1+0x48] ;  /* 0x0000480001037983 */ /* 0x001f280000300800 */
[----:B------:R0:W-:Y:S04]  /*2e60*/  STS.U16 [R0+UR6+0x23800], R29 ;  /* 0x0238001d00007988 */ /* 0x0001e80008000406 */
[----:B-1----:R-:W4:Y:S04]  /*2e70*/  LDL.LU R26, [R1+0x40] ;  /* 0x00004000011a7983 */ /* 0x002f280000300800 */
[----:B0-----:R-:W4:Y:S04]  /*2e80*/  LDL.LU R29, [R1+0x3c] ;  /* 0x00003c00011d7983 */ /* 0x001f280000300800 */
[----:B--2---:R0:W-:Y:S04]  /*2e90*/  STS.U16 [R0+UR6+0x23c00], R28 ;  /* 0x023c001c00007988 */ /* 0x0041e80008000406 */
[----:B------:R1:W-:Y:S04]  /*2ea0*/  STS.U16 [R0+UR6+0x23e00], R22 ;  /* 0x023e001600007988 */ /* 0x0003e80008000406 */
[----:B------:R2:W-:Y:S04]  /*2eb0*/  STS.U16 [R0+UR6+0x22800], R2 ;  /* 0x0228000200007988 */ /* 0x0005e80008000406 */
[----:B0-----:R-:W4:Y:S04]  /*2ec0*/  LDL.LU R28, [R1+0x38] ;  /* 0x00003800011c7983 */ /* 0x001f280000300800 */
[----:B-1----:R-:W4:Y:S04]  /*2ed0*/  LDL.LU R22, [R1+0x34] ;  /* 0x0000340001167983 */ /* 0x002f280000300800 */
[----:B------:R0:W-:Y:S04]  /*2ee0*/  STS.U16 [R0+UR6+0x22a00], R27 ;  /* 0x022a001b00007988 */ /* 0x0001e80008000406 */
[----:B--2---:R-:W2:Y:S04]  /*2ef0*/  LDL.LU R2, [R1+0x30] ;  /* 0x0000300001027983 */ /* 0x004ea80000300800 */
[----:B------:R1:W-:Y:S04]  /*2f00*/  STS.U16 [R0+UR6+0x22c00], R10 ;  /* 0x022c000a00007988 */ /* 0x0003e80008000406 */
[----:B0-----:R-:W2:Y:S04]  /*2f10*/  LDL.LU R27, [R1+0x2c] ;  /* 0x00002c00011b7983 */ /* 0x001ea80000300800 */
[----:B------:R0:W-:Y:S04]  /*2f20*/  STS.U16 [R0+UR6+0x22e00], R11 ;  /* 0x022e000b00007988 */ /* 0x0001e80008000406 */
[----:B-1----:R-:W2:Y:S04]  /*2f30*/  LDL.LU R10, [R1+0x28] ;  /* 0x00002800010a7983 */ /* 0x002ea80000300800 */
        /* <DEDUP_REMOVED lines=10> */
[----:B-1----:R-:W2:Y:S04]  /*2fe0*/  LDL.LU R21, [R1+0x10] ;  /* 0x0000100001157983 */ /* 0x002ea80000300800 */
[----:B---3--:R0:W-:Y:S04]  /*2ff0*/  STS.U16 [R0+UR6+0x24000], R4 ;  /* 0x0240000400007988 */ /* 0x0081e80008000406 */
[----:B0-----:R-:W3:Y:S04]  /*3000*/  LDL.LU R4, [R1+0xc] ;  /* 0x00000c0001047983 */ /* 0x001ee80000300800 */
[----:B----4-:R0:W-:Y:S04]  /*3010*/  STS.U16 [R0+UR6+0x25e00], R26 ;  /* 0x025e001a00007988 */ /* 0x0101e80008000406 */
[----:B------:R1:W-:Y:S04]  /*3020*/  STS.U16 [R0+UR6+0x26000], R29 ;  /* 0x0260001d00007988 */ /* 0x0003e80008000406 */
[----:B0-----:R-:W4:Y:S04]  /*3030*/  LDL.LU R26, [R1+0x8] ;  /* 0x00000800011a7983 */ /* 0x001f280000300800 */
[----:B-1----:R-:W3:Y:S04]  /*3040*/  LDL.LU R29, [R1] ;  /* 0x00000000011d7983 */ /* 0x002ee80000300800 */
[----:B------:R0:W-:Y:S04]  /*3050*/  STS.U16 [R0+UR6+0x24200], R5 ;  /* 0x0242000500007988 */ /* 0x0001e80008000406 */
[----:B------:R1:W-:Y:S04]  /*3060*/  STS.U16 [R0+UR6+0x24400], R13 ;  /* 0x0244000d00007988 */ /* 0x0003e80008000406 */
[----:B------:R1:W-:Y:S04]  /*3070*/  STS.U16 [R0+UR6+0x24600], R14 ;  /* 0x0246000e00007988 */ /* 0x0003e80008000406 */
[----:B0-----:R-:W3:Y:S04]  /*3080*/  LDL.LU R5, [R1+0x4] ;  /* 0x0000040001057983 */ /* 0x001ee80000300800 */
[----:B-1----:R-:W3:Y:S04]  /*3090*/  LDL.LU R13, [R1+0x1b8] ;  /* 0x0001b800010d7983 */ /* 0x002ee80000300800 */
[----:B------:R0:W-:Y:S04]  /*30a0*/  STS.U16 [R0+UR6+0x24800], R15 ;  /* 0x0248000f00007988 */ /* 0x0001e80008000406 */
[----:B------:R-:W3:Y:S04]  /*30b0*/  LDL.LU R14, [R1+0x1b4] ;  /* 0x0001b400010e7983 */ /* 0x000ee80000300800 */
[----:B------:R1:W-:Y:S04]  /*30c0*/  STS.U16 [R0+UR6+0x24a00], R12 ;  /* 0x024a000c00007988 */ /* 0x0003e80008000406 */
[----:B0-----:R-:W3:Y:S04]  /*30d0*/  LDL.LU R15, [R1+0x1b0] ;  /* 0x0001b000010f7983 */ /* 0x001ee80000300800 */
[----:B------:R0:W-:Y:S04]  /*30e0*/  STS.U16 [R0+UR6+0x24c00], R23 ;  /* 0x024c001700007988 */ /* 0x0001e80008000406 */
[----:B-1----:R-:W3:Y:S04]  /*30f0*/  LDL.LU R12, [R1+0x1ac] ;  /* 0x0001ac00010c7983 */ /* 0x002ee80000300800 */
        /* <DEDUP_REMOVED lines=20> */
[----:B--2---:R-:W-:Y:S04]  /*3240*/  STS.U16 [R0+UR6+0x26800], R27 ;  /* 0x0268001b00007988 */ /* 0x004fe80008000406 */
[----:B0-----:R-:W2:Y:S04]  /*3250*/  LDL.LU R22, [R1+0x168] ;  /* 0x0001680001167983 */ /* 0x001ea80000300800 */
[----:B----4-:R0:W-:Y:S04]  /*3260*/  STS.U16 [R0+UR6+0x27a00], R26 ;  /* 0x027a001a00007988 */ /* 0x0101e80008000406 */
[----:B---3--:R1:W-:Y:S04]  /*3270*/  STS.U16 [R0+UR6+0x27e00], R29 ;  /* 0x027e001d00007988 */ /* 0x0083e80008000406 */
[----:B0-----:R-:W3:Y:S04]  /*3280*/  LDL.LU R26, [R1+0x15c] ;  /* 0x00015c00011a7983 */ /* 0x001ee80000300800 */
[----:B-1----:R-:W4:Y:S04]  /*3290*/  LDL.LU R29, [R1+0x158] ;  /* 0x00015800011d7983 */ /* 0x002f280000300800 */
[----:B------:R-:W2:Y:S04]  /*32a0*/  LDL.LU R27, [R1+0x148] ;  /* 0x00014800011b7983 */ /* 0x000ea80000300800 */
[----:B------:R0:W-:Y:S04]  /*32b0*/  STS.U16 [R0+UR6+0x26600], R2 ;  /* 0x0266000200007988 */ /* 0x0001e80008000406 */
[----:B------:R-:W-:Y:S04]  /*32c0*/  STS.U16 [R0+UR6+0x26a00], R10 ;  /* 0x026a000a00007988 */ /* 0x000fe80008000406 */
[----:B------:R-:W-:Y:S01]  /*32d0*/  STS.U16 [R0+UR6+0x26e00], R6 ;  /* 0x026e000600007988 */ /* 0x000fe20008000406 */
[----:B0-----:R-:W-:-:S03]  /*32e0*/  LOP3.LUT R2, R0, 0x20, RZ, 0x3c, !PT ;  /* 0x0000002000027812 */ /* 0x001fc600078e3cff */
[----:B------:R-:W-:Y:S04]  /*32f0*/  STS.U16 [R0+UR6+0x27200], R8 ;  /* 0x0272000800007988 */ /* 0x000fe80008000406 */
[----:B------:R-:W-:Y:S04]  /*3300*/  STS.U16 [R0+UR6+0x26c00], R11 ;  /* 0x026c000b00007988 */ /* 0x000fe80008000406 */
[----:B--2---:R0:W-:Y:S04]  /*3310*/  STL [R1+0x2a98], R27 ;  /* 0x002a981b01007387 */ /* 0x0041e80000100800 */
[----:B0-----:R-:W2:Y:S04]  /*3320*/  LDL.LU R27, [R1+0x14c] ;  /* 0x00014c00011b7983 */ /* 0x001ea80000300800 */
[----:B------:R-:W2:Y:S04]  /*3330*/  LDL.LU R10, [R1+0x13c] ;  /* 0x00013c00010a7983 */ /* 0x000ea80000300800 */
[----:B------:R-:W2:Y:S04]  /*3340*/  LDL.LU R6, [R1+0x138] ;  /* 0x0001380001067983 */ /* 0x000ea80000300800 */
[----:B------:R-:W-:Y:S04]  /*3350*/  STS.U16 [R0+UR6+0x27000], R7 ;  /* 0x0270000700007988 */ /* 0x000fe80008000406 */
[----:B------:R-:W-:Y:S04]  /*3360*/  STS.U16 [R0+UR6+0x27400], R9 ;  /* 0x0274000900007988 */ /* 0x000fe80008000406 */
[----:B------:R-:W-:Y:S04]  /*3370*/  STS.U16 [R0+UR6+0x27600], R21 ;  /* 0x0276001500007988 */ /* 0x000fe80008000406 */
[----:B------:R0:W-:Y:S04]  /*3380*/  STS.U16 [R0+UR6+0x27800], R4 ;  /* 0x0278000400007988 */ /* 0x0001e80008000406 */
[----:B------:R-:W-:Y:S04]  /*3390*/  STS.U16 [R0+UR6+0x27c00], R5 ;  /* 0x027c000500007988 */ /* 0x000fe80008000406 */
[----:B------:R-:W2:Y:S04]  /*33a0*/  LDL.LU R8, [R1+0x12c] ;  /* 0x00012c0001087983 */ /* 0x000ea80000300800 */
        /* <DEDUP_REMOVED lines=26> */
[----:B---3--:R0:W-:Y:S04]  /*3550*/  STS.U16 [R2+UR6+0x21f00], R26 ;  /* 0x021f001a02007988 */ /* 0x0081e80008000406 */
[----:B-1----:R-:W3:Y:S04]  /*3560*/  LDL.LU R22, [R1+0xac] ;  /* 0x0000ac0001167983 */ /* 0x002ee80000300800 */
[----:B----4-:R1:W-:Y:S04]  /*3570*/  STS.U16 [R2+UR6+0x22100], R29 ;  /* 0x0221001d02007988 */ /* 0x0103e80008000406 */
[----:B0-----:R-:W4:Y:S04]  /*3580*/  LDL.LU R26, [R1+0xa8] ;  /* 0x0000a800011a7983 */ /* 0x001f280000300800 */
[----:B-1----:R-:W3:Y:S04]  /*3590*/  LDL.LU R29, [R1+0x98] ;  /* 0x00009800011d7983 */ /* 0x002ee80000300800 */
[----:B------:R-:W3:Y:S04]  /*35a0*/  LDL.LU R0, [R1+0x84] ;  /* 0x0000840001007983 */ /* 0x000ee80000300800 */
[----:B------:R-:W3:Y:S04]  /*35b0*/  LDL.LU R11, [R1+0x80] ;  /* 0x00008000010b7983 */ /* 0x000ee80000300800 */
[----:B------:R-:W3:Y:S04]  /*35c0*/  LDL.LU R7, [R1+0x6c] ;  /* 0x00006c0001077983 */ /* 0x000ee80000300800 */
[----:B------:R-:W3:Y:S04]  /*35d0*/  LDL.LU R9, [R1+0x64] ;  /* 0x0000640001097983 */ /* 0x000ee80000300800 */
[----:B------:R-:W3:Y:S04]  /*35e0*/  LDL.LU R21, [R1+0x5c] ;  /* 0x00005c0001157983 */ /* 0x000ee80000300800 */
[----:B------:R0:W-:Y:S04]  /*35f0*/  STS.U16 [R2+UR6+0x20500], R15 ;  /* 0x0205000f02007988 */ /* 0x0001e80008000406 */
[----:B------:R-:W3:Y:S04]  /*3600*/  LDL.LU R5, [R1+0x54] ;  /* 0x0000540001057983 */ /* 0x000ee80000300800 */
[----:B------:R1:W-:Y:S04]  /*3610*/  STS.U16 [R2+UR6+0x21b00], R28 ;  /* 0x021b001c02007988 */ /* 0x0003e80008000406 */
[----:B0-----:R-:W3:Y:S04]  /*3620*/  LDL.LU R15, [R1+0x4c] ;  /* 0x00004c00010f7983 */ /* 0x001ee80000300800 */
[----:B-1----:R-:W3:Y:S04]  /*3630*/  LDL.LU R28, [R1+0x44] ;  /* 0x00004400011c7983 */ /* 0x002ee80000300800 */
[----:B--2---:R0:W-:Y:S04]  /*3640*/  STS.U16 [R2+UR6+0x22300], R27 ;  /* 0x0223001b02007988 */ /* 0x0041e80008000406 */
[----:B0-----:R-:W2:Y:S04]  /*3650*/  LDL.LU R27, [R1+0x2a98] ;  /* 0x002a9800011b7983 */ /* 0x001ea80000300800 */
[----:B------:R-:W-:Y:S04]  /*3660*/  STS.U16 [R2+UR6+0x22700], R10 ;  /* 0x0227000a02007988 */ /* 0x000fe80008000406 */
        /* <DEDUP_REMOVED lines=9> */
[----:B--2---:R0:W-:Y:S04]  /*3700*/  STS.U16 [R2+UR6+0x22500], R27 ;  /* 0x0225001b02007988 */ /* 0x0041e80008000406 */
[----:B0-----:R-:W2:Y:S04]  /*3710*/  LDL.LU R27, [R1+0x2a94] ;  /* 0x002a9400011b7983 */ /* 0x001ea80000300800 */
[----:B------:R-:W2:Y:S04]  /*3720*/  LDL.LU R10, [R1+0x2a90] ;  /* 0x002a9000010a7983 */ /* 0x000ea80000300800 */
        /* <DEDUP_REMOVED lines=9> */
[----:B------:R-:W-:Y:S04]  /*37c0*/  STS.U16 [R2+UR6+0x23b00], R19 ;  /* 0x023b001302007988 */ /* 0x000fe80008000406 */
[----:B------:R-:W-:Y:S04]  /*37d0*/  STS.U16 [R2+UR6+0x23d00], R24 ;  /* 0x023d001802007988 */ /* 0x000fe80008000406 */
[----:B------:R-:W-:Y:S04]  /*37e0*/  STS.U16 [R2+UR6+0x23f00], R17 ;  /* 0x023f001102007988 */ /* 0x000fe80008000406 */
[----:B------:R-:W-:Y:S04]  /*37f0*/  STS.U16 [R2+UR6+0x24100], R16 ;  /* 0x0241001002007988 */ /* 0x000fe80008000406 */
[----:B------:R-:W-:Y:S04]  /*3800*/  STS.U16 [R2+UR6+0x24300], R25 ;  /* 0x0243001902007988 */ /* 0x000fe80008000406 */
[----:B------:R-:W-:Y:S04]  /*3810*/  STS.U16 [R2+UR6+0x24500], R3 ;  /* 0x0245000302007988 */ /* 0x000fe80008000406 */
[----:B---3--:R-:W-:Y:S04]  /*3820*/  STS.U16 [R2+UR6+0x24700], R22 ;  /* 0x0247001602007988 */ /* 0x008fe80008000406 */
[----:B----4-:R-:W-:Y:S04]  /*3830*/  STS.U16 [R2+UR6+0x24900], R26 ;  /* 0x0249001a02007988 */ /* 0x010fe80008000406 */
[----:B------:R-:W-:Y:S04]  /*3840*/  STS.U16 [R2+UR6+0x24b00], R29 ;  /* 0x024b001d02007988 */ /* 0x000fe80008000406 */
[----:B--2---:R0:W-:Y:S04]  /*3850*/  STS.U16 [R2+UR6+0x27f00], R18 ;  /* 0x027f001202007988 */ /* 0x0041e80008000406 */
[----:B0-----:R-:W2:Y:S04]  /*3860*/  LDL.LU R18, [R1+0x94] ;  /* 0x0000940001127983 */ /* 0x001ea80000300800 */
[----:B------:R-:W3:Y:S04]  /*3870*/  LDL.LU R19, [R1+0x2a68] ;  /* 0x002a680001137983 */ /* 0x000ee80000300800 */
[----:B------:R0:W5:Y:S04]  /*3880*/  LDL.LU R24, [R1+0x2a64] ;  /* 0x002a640001187983 */ /* 0x0001680000300800 */
[----:B------:R-:W4:Y:S04]  /*3890*/  LDL.LU R17, [R1+0x2a60] ;  /* 0x002a600001117983 */ /* 0x000f280000300800 */
[----:B------:R-:W4:Y:S04]  /*38a0*/  LDL.LU R16, [R1+0x2a5c] ;  /* 0x002a5c0001107983 */ /* 0x000f280000300800 */
[----:B------:R0:W5:Y:S04]  /*38b0*/  LDL.LU R25, [R1+0x2a58] ;  /* 0x002a580001197983 */ /* 0x0001680000300800 */
[----:B------:R-:W4:Y:S04]  /*38c0*/  LDL.LU R3, [R1+0x2a54] ;  /* 0x002a540001037983 */ /* 0x000f280000300800 */
[----:B------:R-:W4:Y:S04]  /*38d0*/  LDL.LU R22, [R1+0x2a50] ;  /* 0x002a500001167983 */ /* 0x000f280000300800 */
[----:B------:R-:W4:Y:S04]  /*38e0*/  LDL.LU R26, [R1+0x2a4c] ;  /* 0x002a4c00011a7983 */ /* 0x000f280000300800 */
[----:B------:R-:W4:Y:S04]  /*38f0*/  LDL.LU R29, [R1+0x2a48] ;  /* 0x002a4800011d7983 */ /* 0x000f280000300800 */
[----:B------:R1:W-:Y:S04]  /*3900*/  STS.U16 [R2+UR6+0x24f00], R0 ;  /* 0x024f000002007988 */ /* 0x0003e80008000406 */
[----:B------:R-:W-:Y:S04]  /*3910*/  STS.U16 [R2+UR6+0x25100], R11 ;  /* 0x0251000b02007988 */ /* 0x000fe80008000406 */
[----:B------:R-:W-:Y:S01]  /*3920*/  STS.U16 [R2+UR6+0x25300], R7 ;  /* 0x0253000702007988 */ /* 0x000fe20008000406 */
[----:B-1----:R-:W-:-:S03]  /*3930*/  IMAD.MOV.U32 R0, RZ, RZ, -0x800000 ;  /* 0xff800000ff007424 */ /* 0x002fc600078e00ff */
        /* <DEDUP_REMOVED lines=11> */
[----:B------:R-:W-:Y:S04]  /*39f0*/  STS.U16 [R2+UR6+0x27900], R8 ;  /* 0x0279000802007988 */ /* 0x000fe80008000406 */
[----:B------:R-:W-:Y:S04]  /*3a00*/  STS.U16 [R2+UR6+0x27b00], R6 ;  /* 0x027b000602007988 */ /* 0x000fe80008000406 */
[----:B------:R-:W-:Y:S01]  /*3a10*/  STS.U16 [R2+UR6+0x27d00], R10 ;  /* 0x027d000a02007988 */ /* 0x000fe20008000406 */
[----:B-1----:R-:W-:Y:S01]  /*3a20*/  MOV R4, 0x3f800000 ;  /* 0x3f80000000047802 */ /* 0x002fe20000000f00 */
[----:B------:R-:W-:-:S02]  /*3a30*/  IMAD.MOV.U32 R5, RZ, RZ, 0x3f800000 ;  /* 0x3f800000ff057424 */ /* 0x000fc400078e00ff */
[----:B------:R-:W-:Y:S01]  /*3a40*/  STL [R1+0x460], R0 ;  /* 0x0004600001007387 */ /* 0x000fe20000100800 */
[----:B------:R-:W-:-:S03]  /*3a50*/  UISETP.GE.AND UP0, UPT, UR4, 0x1, UPT ;  /* 0x000000010400788c */ /* 0x000fc6000bf06270 */
[----:B--2---:R-:W-:Y:S04]  /*3a60*/  STS.U16 [R2+UR6+0x24d00], R18 ;  /* 0x024d001202007988 */ /* 0x004fe80008000406 */
[----:B---3--:R-:W-:Y:S04]  /*3a70*/  STS.U16 [R2+UR6+0x26b00], R19 ;  /* 0x026b001302007988 */ /* 0x008fe80008000406 */
[----:B----4-:R-:W-:Y:S04]  /*3a80*/  STS.U16 [R2+UR6+0x26900], R17 ;  /* 0x0269001102007988 */ /* 0x010fe80008000406 */
[----:B------:R-:W-:Y:S04]  /*3a90*/  STS.U16 [R2+UR6+0x26700], R16 ;  /* 0x0267001002007988 */ /* 0x000fe80008000406 */
[----:B------:R1:W-:Y:S04]  /*3aa0*/  STS.U16 [R2+UR6+0x26500], R3 ;  /* 0x0265000302007988 */ /* 0x0003e80008000406 */
[----:B------:R-:W-:Y:S04]  /*3ab0*/  STS.U16 [R2+UR6+0x26300], R22 ;  /* 0x0263001602007988 */ /* 0x000fe80008000406 */
[----:B------:R-:W-:Y:S01]  /*3ac0*/  STS.U16 [R2+UR6+0x26100], R26 ;  /* 0x0261001a02007988 */ /* 0x000fe20008000406 */
[----:B-1----:R-:W-:-:S03]  /*3ad0*/  MOV R3, 0xff800000 ;  /* 0xff80000000037802 */ /* 0x002fc60000000f00 */
[----:B------:R1:W-:Y:S04]  /*3ae0*/  STS.U16 [R2+UR6+0x25f00], R29 ;  /* 0x025f001d02007988 */ /* 0x0003e80008000406 */
[----:B------:R2:W-:Y:S01]  /*3af0*/  STL [R1+0x43c], R3 ;  /* 0x00043c0301007387 */ /* 0x0005e20000100800 */
[----:B-1----:R-:W-:Y:S02]  /*3b00*/  MOV R2, 0xff800000 ;  /* 0xff80000000027802 */ /* 0x002fe40000000f00 */
[----:B--2---:R-:W-:-:S03]  /*3b10*/  MOV R3, 0x3f800000 ;  /* 0x3f80000000037802 */ /* 0x004fc60000000f00 */
[----:B------:R1:W-:Y:S04]  /*3b20*/  STL [R1+0x438], R2 ;  /* 0x0004380201007387 */ /* 0x0003e80000100800 */
[----:B------:R-:W-:Y:S01]  /*3b30*/  STL [R1+0x434], R0 ;  /* 0x0004340001007387 */ /* 0x000fe20000100800 */
[----:B-1----:R-:W-:-:S03]  /*3b40*/  MOV R2, 0x3f800000 ;  /* 0x3f80000000027802 */ /* 0x002fc60000000f00 */
[----:B------:R1:W-:Y:S04]  /*3b50*/  STL.64 [R1+0xa78], R4 ;  /* 0x000a780401007387 */ /* 0x0003e80000100a00 */
[----:B------:R0:W-:Y:S04]  /*3b60*/  STL [R1+0x4b0], RZ ;  /* 0x0004b0ff01007387 */ /* 0x0001e80000100800 */
[----:B------:R0:W-:Y:S04]  /*3b70*/  STL.64 [R1+0xa80], R2 ;  /* 0x000a800201007387 */ /* 0x0001e80000100a00 */
[----:B------:R0:W-:Y:S04]  /*3b80*/  STL [R1+0x4b4], RZ ;  /* 0x0004b4ff01007387 */ /* 0x0001e80000100800 */
        /* <DEDUP_REMOVED lines=125> */
[----:B------:R0:W-:Y:S01]  /*4360*/  STL [R1+0x72c], RZ ;  /* 0x00072cff01007387 */ /* 0x0001e20000100800 */
[----:B-1----:R-:W-:Y:S01]  /*4370*/  LOP3.LUT R4, R27, 0x7f, RZ, 0xc0, !PT ;  /* 0x0000007f1b047812 */ /* 0x002fe200078ec0ff */
[----:B------:R-:W-:Y:S06]  /*4380*/  BRA.U !UP0, `(.L_x_0) ;  /* 0x000004ed08f87547 */ /* 0x000fec000b800000 */
[----:B0-----:R-:W0:Y:S01]  /*4390*/  LDC.64 R2, c[0x0][0x3c0] ;  /* 0x0000f000ff027b82 */ /* 0x001e220000000a00 */
[----:B------:R1:W-:Y:S01]  /*43a0*/  STL [R1+0x2c4c], R26 ;  /* 0x002c4c1a01007387 */ /* 0x0003e20000100800 */
[----:B------:R-:W2:Y:S01]  /*43b0*/  LDCU.64 UR4, c[0x0][0x3d0] ;  /* 0x00007a00ff0477ac */ /* 0x000ea20008000a00 */
[----:B------:R-:W-:Y:S02]  /*43c0*/  LOP3.LUT P0, RZ, R27, 0x3, RZ, 0xc0, !PT ;  /* 0x000000031bff7812 */ /* 0x000fe4000780c0ff */
[----:B-----5:R-:W-:Y:S01]  /*43d0*/  STL [R1+0x2c48], R24 ;  /* 0x002c481801007387 */ /* 0x020fe20000100800 */
[----:B------:R-:W3:Y:S02]  /*43e0*/  LDCU UR12, c[0x0][0x3f0] ;  /* 0x00007e00ff0c77ac */ /* 0x000ee40008000800 */
[----:B------:R-:W4:Y:S01]  /*43f0*/  LDC.64 R16, c[0x0][0x388] ;  /* 0x0000e200ff107b82 */ /* 0x000f220000000a00 */
[----:B------:R0:W-:Y:S01]  /*4400*/  STL [R1+0x2c50], R24 ;  /* 0x002c501801007387 */ /* 0x0001e20000100800 */
[----:B------:R-:W0:Y:S03]  /*4410*/  LDCU UR9, c[0x0][0x3a8] ;  /* 0x00007500ff0977ac */ /* 0x000e260008000800 */
[----:B------:R-:W-:Y:S03]  /*4420*/  STL [R1+0x2c44], R22 ;  /* 0x002c441601007387 */ /* 0x000fe60000100800 */
[----:B------:R-:W1:Y:S01]  /*4430*/  LDC R5, c[0x0][0x3c8] ;  /* 0x0000f200ff057b82 */ /* 0x000e620000000800 */
[----:B--2---:R-:W-:Y:S01]  /*4440*/  IMAD R9, R4, UR5, RZ ;  /* 0x0000000504097c24 */ /* 0x004fe2000f8e02ff */
[----:B------:R-:W-:-:S02]  /*4450*/  UIMAD UR4, UR7, UR4, URZ ;  /* 0x00000004070472a4 */ /* 0x000fc4000f8e02ff */
[----:B0-----:R-:W-:-:S04]  /*4460*/  IMAD R2, R2, UR7, RZ ;  /* 0x0000000702027c24 */ /* 0x001fc8000f8e02ff */
[----:B------:R-:W0:Y:S01]  /*4470*/  LDC.64 R28, c[0x0][0x390] ;  /* 0x0000e400ff1c7b82 */ /* 0x000e220000000a00 */
[----:B------:R-:W-:Y:S01]  /*4480*/  USHF.L.U32 UR5, UR4, 0x1, URZ ;  /* 0x0000000104057899 */ /* 0x000fe200080006ff */
[----:B------:R-:W-:Y:S02]  /*4490*/  SHF.L.U32 R13, R9, 0x1, RZ ;  /* 0x00000001090d7819 */ /* 0x000fe400000006ff */
[----:B----4-:R-:W-:-:S04]  /*44a0*/  LEA R15, P1, R2, R16, 0x1 ;  /* 0x00000010020f7211 */ /* 0x010fc800078208ff */
[----:B------:R-:W2:Y:S01]  /*44b0*/  LDC R7, c[0x0][0x3d8] ;  /* 0x0000f600ff077b82 */ /* 0x000ea20000000800 */
[----:B------:R-:W-:Y:S01]  /*44c0*/  LEA.HI.X.SX32 R17, R2, R17, 0x1, P1 ;  /* 0x0000001102117211 */ /* 0x000fe200008f0eff */
[----:B-1----:R-:W-:-:S06]  /*44d0*/  IMAD R0, R4, R5, RZ ;  /* 0x0000000504007224 */ /* 0x002fcc00078e02ff */
[----:B------:R-:W1:Y:S01]  /*44e0*/  LDC R10, c[0x0][0x3d8] ;  /* 0x0000f600ff0a7b82 */ /* 0x000e620000000800 */
[C---:B------:R-:W-:Y:S02]  /*44f0*/  LEA R2, R5.reuse, R0, 0x7 ;  /* 0x0000000005027211 */ /* 0x040fe400078e38ff */
[-C--:B------:R-:W-:Y:S02]  /*4500*/  LEA R26, P1, R0, R15.reuse, 0x1 ;  /* 0x0000000f001a7211 */ /* 0x080fe400078208ff */
[----:B------:R-:W-:Y:S01]  /*4510*/  LEA R24, P2, R2, R15, 0x1 ;  /* 0x0000000f02187211 */ /* 0x000fe200078408ff */
[----:B------:R-:W-:Y:S02]  /*4520*/  IMAD R4, R5, 0x80, R2 ;  /* 0x0000008005047824 */ /* 0x000fe400078e0202 */
[----:B------:R-:W4:Y:S01]  /*4530*/  LDC R12, c[0x0][0x3d8] ;  /* 0x0000f600ff0c7b82 */ /* 0x000f220000000800 */
[----:B------:R-:W-:Y:S01]  /*4540*/  MOV R14, R24 ;  /* 0x00000018000e7202 */ /* 0x000fe20000000f00 */
[----:B------:R3:W-:Y:S01]  /*4550*/  STL [R1+0x450], R24 ;  /* 0x0004501801007387 */ /* 0x0007e20000100800 */
[----:B------:R-:W-:-:S02]  /*4560*/  LEA.HI.X.SX32 R27, R0, R17, 0x1, P1 ;  /* 0x00000011001b7211 */ /* 0x000fc400008f0eff */
[----:B------:R-:W-:-:S03]  /*4570*/  LEA R5, R5, R4, 0x7 ;  /* 0x0000000405057211 */ /* 0x000fc600078e38ff */
[----:B------:R-:W2:Y:S01]  /*4580*/  LDC R0, c[0x0][0x3d8] ;  /* 0x0000f600ff007b82 */ /* 0x000ea20000000800 */
[-C--:B------:R-:W-:Y:S02]  /*4590*/  LEA R20, P3, R4, R15.reuse, 0x1 ;  /* 0x0000000f04147211 */ /* 0x080fe400078608ff */
[----:B------:R-:W-:Y:S01]  /*45a0*/  LEA R18, P4, R5, R15, 0x1 ;  /* 0x0000000f05127211 */ /* 0x000fe200078808ff */
[----:B------:R-:W-:Y:S01]  /*45b0*/  IMAD.MOV.U32 R15, RZ, RZ, R25 ;  /* 0x000000ffff0f7224 */ /* 0x000fe200078e0019 */
[----:B---3--:R3:W3:Y:S01]  /*45c0*/  LDL.LU R24, [R1+0x2c50] ;  /* 0x002c500001187983 */ /* 0x0086e20000300800 */
[----:B------:R-:W-:Y:S02]  /*45d0*/  LEA.HI.X.SX32 R15, R2, R17, 0x1, P2 ;  /* 0x00000011020f7211 */ /* 0x000fe400010f0eff */
[----:B------:R-:W4:Y:S01]  /*45e0*/  LDC R11, c[0x0][0x3d8] ;  /* 0x0000f600ff0b7b82 */ /* 0x000f220000000800 */
[----:B------:R1:W-:Y:S01]  /*45f0*/  STL.64 [R1+0x458], R26 ;  /* 0x0004581a01007387 */ /* 0x0003e20000100a00 */
[----:B0-----:R-:W-:Y:S01]  /*4600*/  IADD3 R28, P1, P2, R13, UR5, R28 ;  /* 0x000000050d1c7c10 */ /* 0x001fe2000fa3e01c */
[----:B------:R-:W-:Y:S01]  /*4610*/  UIMAD.WIDE UR4, UR4, 0x2, URZ ;  /* 0x00000002040478a5 */ /* 0x000fe2000f8e02ff */
[----:B------:R-:W-:-:S04]  /*4620*/  IMAD.HI R14, R9, 0x2, RZ ;  /* 0x00000002090e7827 */ /* 0x000fc800078e02ff */
[----:B-1----:R-:W-:Y:S01]  /*4630*/  IMAD R9, R10, 0x3ae, RZ ;  /* 0x000003ae0a097824 */ /* 0x002fe200078e02ff */
[-C--:B------:R-:W-:Y:S01]  /*4640*/  LEA.HI.X.SX32 R21, R4, R17.reuse, 0x1, P3 ;  /* 0x0000001104157211 */ /* 0x080fe200018f0eff */
[----:B------:R-:W0:Y:S01]  /*4650*/  LDC R8, c[0x0][0x3d8] ;  /* 0x0000f600ff087b82 */ /* 0x000e220000000800 */
[----:B------:R1:W3:Y:S04]  /*4660*/  LDL.LU R26, [R1+0x2c4c] ;  /* 0x002c4c00011a7983 */ /* 0x0002e80000300800 */
[----:B------:R2:W-:Y:S01]  /*4670*/  STL [R1+0x454], R15 ;  /* 0x0004540f01007387 */ /* 0x0005e20000100800 */
[----:B------:R-:W-:Y:S02]  /*4680*/  IADD3.X R29, PT, PT, R14, UR5, R29, P1, P2 ;  /* 0x000000050e1d7c10 */ /* 0x000fe40008fe441d */
[----:B------:R-:W0:Y:S01]  /*4690*/  LDC R4, c[0x0][0x3d8] ;  /* 0x0000f600ff047b82 */ /* 0x000e220000000800 */
[-C--:B------:R-:W-:Y:S01]  /*46a0*/  IADD3 RZ, P3, PT, R9, R28.reuse, RZ ;  /* 0x0000001c09ff7210 */ /* 0x080fe20007f7e0ff */
[----:B--2---:R-:W-:Y:S01]  /*46b0*/  IMAD R15, R7, 0x3ba, RZ ;  /* 0x000003ba070f7824 */ /* 0x004fe200078e02ff */
[----:B------:R-:W-:Y:S01]  /*46c0*/  LEA.HI.X.SX32 R19, R5, R17, 0x1, P4 ;  /* 0x0000001105137211 */ /* 0x000fe200020f0eff */
[----:B------:R-:W-:Y:S04]  /*46d0*/  STL.64 [R1+0x448], R20 ;  /* 0x0004481401007387 */ /* 0x000fe80000100a00 */
[----:B------:R-:W2:Y:S01]  /*46e0*/  LDC R5, c[0x0][0x3d8] ;  /* 0x0000f600ff057b82 */ /* 0x000ea20000000800 */
[-C--:B------:R-:W-:Y:S01]  /*46f0*/  IADD3 RZ, P6, PT, R15, R28.reuse, RZ ;  /* 0x0000001c0fff7210 */ /* 0x080fe20007fde0ff */
[----:B------:R-:W-:Y:S01]  /*4700*/  IMAD R15, R0, 0x1d7, RZ ;  /* 0x000001d7000f7824 */ /* 0x000fe200078e02ff */
[----:B------:R2:W-:Y:S04]  /*4710*/  STL.64 [R1+0x440], R18 ;  /* 0x0004401201007387 */ /* 0x0005e80000100a00 */
[----:B------:R-:W-:Y:S01]  /*4720*/  LEA.HI.X.SX32 R25, R15, R29, 0x1, P3 ;  /* 0x0000001d0f197211 */ /* 0x000fe200018f0eff */
[----:B----4-:R-:W-:Y:S01]  /*4730*/  IMAD R13, R12, 0x3b2, RZ ;  /* 0x000003b20c0d7824 */ /* 0x010fe200078e02ff */
[----:B------:R-:W4:Y:S03]  /*4740*/  LDC R2, c[0x0][0x3d8] ;  /* 0x0000f600ff027b82 */ /* 0x000f260000000800 */
[----:B------:R-:W-:Y:S01]  /*4750*/  STL [R1+0xbfc], R25 ;  /* 0x000bfc1901007387 */ /* 0x000fe20000100800 */
[----:B------:R-:W-:Y:S01]  /*4760*/  IMAD R11, R11, 0x3b6, RZ ;  /* 0x000003b60b0b7824 */ /* 0x000fe200078e02ff */
[----:B------:R-:W-:-:S03]  /*4770*/  IADD3 RZ, P5, PT, R13, R28, RZ ;  /* 0x0000001c0dff7210 */ /* 0x000fc60007fbe0ff */
[----:B------:R-:W1:Y:S01]  /*4780*/  LDC R13, c[0x0][0x3d8] ;  /* 0x0000f600ff0d7b82 */ /* 0x000e620000000800 */
[----:B------:R-:W-:-:S07]  /*4790*/  IADD3 RZ, P2, PT, R11, R28, RZ ;  /* 0x0000001c0bff7210 */ /* 0x000fce0007f5e0ff */
[----:B------:R-:W1:Y:S01]  /*47a0*/  LDC R11, c[0x0][0x3d8] ;  /* 0x0000f600ff0b7b82 */ /* 0x000e620000000800 */
[----:B--2---:R-:W-:-:S07]  /*47b0*/  IMAD R19, R5, 0x3c6, RZ ;  /* 0x000003c605137824 */ /* 0x004fce00078e02ff */
[----:B------:R-:W2:Y:S01]  /*47c0*/  LDC R9, c[0x0][0x3d8] ;  /* 0x0000f600ff097b82 */ /* 0x000ea20000000800 */
[----:B0-----:R-:W-:-:S07]  /*47d0*/  IMAD R5, R4, 0x1d9, RZ ;  /* 0x000001d904057824 */ /* 0x001fce00078e02ff */
[----:B------:R-:W0:Y:S08]  /*47e0*/  LDC R7, c[0x0][0x3d8] ;  /* 0x0000f600ff077b82 */ /* 0x000e300000000800 */
[----:B------:R-:W0:Y:S01]  /*47f0*/  LDC R10, c[0x0][0x3d8] ;  /* 0x0000f600ff0a7b82 */ /* 0x000e220000000800 */
[----:B------:R-:W-:-:S07]  /*4800*/  LEA.HI.X.SX32 R5, R5, R29, 0x1, P5 ;  /* 0x0000001d05057211 */ /* 0x000fce00028f0eff */
[----:B------:R-:W0:Y:S01]  /*4810*/  LDC R6, c[0x0][0x3d8] ;  /* 0x0000f600ff067b82 */ /* 0x000e220000000800 */
[----:B------:R-:W-:-:S07]  /*4820*/  IMAD R17, R8, 0x3be, RZ ;  /* 0x000003be08117824 */ /* 0x000fce00078e02ff */
[----:B------:R-:W3:Y:S01]  /*4830*/  LDC R8, c[0x0][0x3d8] ;  /* 0x0000f600ff087b82 */ /* 0x000ee20000000800 */
[----:B------:R-:W-:Y:S01]  /*4840*/  IADD3 RZ, P4, PT, R17, R28, RZ ;  /* 0x0000001c11ff7210 */ /* 0x000fe20007f9e0ff */
[----:B-1----:R-:W-:Y:S02]  /*4850*/  IMAD R13, R13, 0x1db, RZ ;  /* 0x000001db0d0d7824 */ /* 0x002fe400078e02ff */
[----:B----4-:R-:W-:Y:S02]  /*4860*/  IMAD R17, R2, 0x3c2, RZ ;  /* 0x000003c202117824 */ /* 0x010fe400078e02ff */
[----:B------:R-:W-:Y:S02]  /*4870*/  IMAD R11, R11, 0x1dd, RZ ;  /* 0x000001dd0b0b7824 */ /* 0x000fe400078e02ff */
[----:B------:R-:W1:Y:S01]  /*4880*/  LDC R12, c[0x0][0x3d8] ;  /* 0x0000f600ff0c7b82 */ /* 0x000e620000000800 */
[----:B--2---:R-:W-:Y:S02]  /*4890*/  IMAD R9, R9, 0x1df, RZ ;  /* 0x000001df09097824 */ /* 0x004fe400078e02ff */
[----:B0-----:R-:W-:Y:S01]  /*48a0*/  IMAD R7, R7, 0x3d6, RZ ;  /* 0x000003d607077824 */ /* 0x001fe200078e02ff */
[----:B------:R-:W-:Y:S01]  /*48b0*/  LEA.HI.X.SX32 R15, R13, R29, 0x1, P2 ;  /* 0x0000001d0d0f7211 */ /* 0x000fe200010f0eff */
[----:B------:R-:W-:-:S03]  /*48c0*/  IMAD R10, R10, 0x3d2, RZ ;  /* 0x000003d20a0a7824 */ /* 0x000fc600078e02ff */
[----:B------:R-:W0:Y:S01]  /*48d0*/  LDC R2, c[0x0][0x3d8] ;  /* 0x0000f600ff027b82 */ /* 0x000e220000000800 */
[-C--:B------:R-:W-:Y:S01]  /*48e0*/  LEA.HI.X.SX32 R13, R11, R29.reuse, 0x1, P6 ;  /* 0x0000001d0b0d7211 */ /* 0x080fe200030f0eff */
[----:B------:R-:W-:Y:S01]  /*48f0*/  IMAD R21, R6, 0x3ca, RZ ;  /* 0x000003ca06157824 */ /* 0x000fe200078e02ff */
[----:B------:R-:W-:-:S05]  /*4900*/  LEA.HI.X.SX32 R11, R9, R29, 0x1, P4 ;  /* 0x0000001d090b7211 */ /* 0x000fca00020f0eff */
[----:B------:R-:W2:Y:S01]  /*4910*/  LDC R0, c[0x0][0x3d8] ;  /* 0x0000f600ff007b82 */ /* 0x000ea20000000800 */
[-C--:B------:R-:W-:Y:S02]  /*4920*/  IADD3 RZ, P4, PT, R7, R28.reuse, RZ ;  /* 0x0000001c07ff7210 */ /* 0x080fe40007f9e0ff */
[----:B------:R-:W-:-:S05]  /*4930*/  IADD3 RZ, P6, PT, R10, R28, RZ ;  /* 0x0000001c0aff7210 */ /* 0x000fca0007fde0ff */
[----:B------:R-:W4:Y:S08]  /*4940*/  LDC R4, c[0x0][0x3d8] ;  /* 0x0000f600ff047b82 */ /* 0x000f300000000800 */
[----:B------:R-:W0:Y:S08]  /*4950*/  LDC R6, c[0x0][0x3d8] ;  /* 0x0000f600ff067b82 */ /* 0x000e300000000800 */
[----:B------:R-:W0:Y:S08]  /*4960*/  LDC R7, c[0x0][0x3d8] ;  /* 0x0000f600ff077b82 */ /* 0x000e300000000800 */
[----:B------:R-:W0:Y:S08]  /*4970*/  LDC R10, c[0x0][0x3d8] ;  /* 0x0000f600ff0a7b82 */ /* 0x000e300000000800 */
[----:B------:R-:W0:Y:S08]  /*4980*/  LDC R14, c[0x0][0x3d8] ;  /* 0x0000f600ff0e7b82 */ /* 0x000e300000000800 */
[----:B------:R-:W0:Y:S08]  /*4990*/  LDC R16, c[0x0][0x3d8] ;  /* 0x0000f600ff107b82 */ /* 0x000e300000000800 */
[----:B------:R-:W0:Y:S08]  /*49a0*/  LDC R18, c[0x0][0x3d8] ;  /* 0x0000f600ff127b82 */ /* 0x000e300000000800 */
[----:B------:R-:W0:Y:S01]  /*49b0*/  LDC R20, c[0x0][0x3d8] ;  /* 0x0000f600ff147b82 */ /* 0x000e220000000800 */
[----:B---3--:R3:W3:Y:S04]  /*49c0*/  LDL.LU R24, [R1+0x2c48] ;  /* 0x002c480001187983 */ /* 0x0086e80000300800 */
[----:B------:R0:W-:Y:S03]  /*49d0*/  STL [R1+0xbec], R5 ;  /* 0x000bec0501007387 */ /* 0x0001e60000100800 */
[----:B0-----:R-:W0:Y:S01]  /*49e0*/  LDC R5, c[0x0][0x3d8] ;  /* 0x0000f600ff057b82 */ /* 0x001e220000000800 */
[----:B------:R1:W-:Y:S04]  /*49f0*/  STL [R1+0xbdc], R15 ;  /* 0x000bdc0f01007387 */ /* 0x0003e80000100800 */
[----:B------:R1:W-:Y:S01]  /*4a00*/  STL [R1+0xbcc], R13 ;  /* 0x000bcc0d01007387 */ /* 0x0003e20000100800 */
[----:B------:R-:W-:-:S02]  /*4a10*/  IMAD R8, R8, 0x1e1, RZ ;  /* 0x000001e108087824 */ /* 0x000fc400078e02ff */
[----:B------:R-:W3:Y:S01]  /*4a20*/  LDC R26, c[0x0][0x3d8] ;  /* 0x0000f600ff1a7b82 */ /* 0x000ee20000000800 */
[----:B------:R-:W-:-:S07]  /*4a30*/  IADD3 RZ, P1, PT, R17, R28, RZ ;  /* 0x0000001c11ff7210 */ /* 0x000fce0007f3e0ff */
[----:B-1----:R-:W1:Y:S01]  /*4a40*/  LDC R15, c[0x0][0x3d8] ;  /* 0x0000f600ff0f7b82 */ /* 0x002e620000000800 */
[----:B------:R-:W-:-:S07]  /*4a50*/  IADD3 RZ, P3, PT, R19, R28, RZ ;  /* 0x0000001c13ff7210 */ /* 0x000fce0007f7e0ff */
[----:B------:R-:W1:Y:S01]  /*4a60*/  LDC R13, c[0x0][0x3d8] ;  /* 0x0000f600ff0d7b82 */ /* 0x000e620000000800 */
[----:B0-----:R-:W-:Y:S01]  /*4a70*/  IMAD R5, R5, 0x1e3, RZ ;  /* 0x000001e305057824 */ /* 0x001fe200078e02ff */
[----:B------:R-:W-:Y:S01]  /*4a80*/  LEA.HI.X.SX32 R17, R8, R29, 0x1, P1 ;  /* 0x0000001d08117211 */ /* 0x000fe200008f0eff */
[----:B------:R-:W-:-:S03]  /*4a90*/  IMAD R12, R12, 0x3ce, RZ ;  /* 0x000003ce0c0c7824 */ /* 0x000fc600078e02ff */
[-C--:B------:R-:W-:Y:S01]  /*4aa0*/  LEA.HI.X.SX32 R9, R5, R29.reuse, 0x1, P3 ;  /* 0x0000001d05097211 */ /* 0x080fe200018f0eff */
[----:B------:R-:W-:Y:S01]  /*4ab0*/  IMAD R2, R2, 0x1e5, RZ ;  /* 0x000001e502027824 */ /* 0x000fe200078e02ff */
[-C--:B------:R-:W-:Y:S01]  /*4ac0*/  IADD3 RZ, P5, PT, R21, R28.reuse, RZ ;  /* 0x0000001c15ff7210 */ /* 0x080fe20007fbe0ff */
[----:B------:R-:W-:Y:S01]  /*4ad0*/  STL [R1+0xbbc], R11 ;  /* 0x000bbc0b01007387 */ /* 0x000fe20000100800 */
[----:B--2---:R-:W-:Y:S01]  /*4ae0*/  IMAD R0, R0, 0x3e2, RZ ;  /* 0x000003e200007824 */ /* 0x004fe200078e02ff */
[-C--:B------:R-:W-:Y:S01]  /*4af0*/  IADD3 RZ, P2, PT, R12, R28.reuse, RZ ;  /* 0x0000001c0cff7210 */ /* 0x080fe20007f5e0ff */
[----:B----4-:R-:W-:Y:S01]  /*4b00*/  IMAD R4, R4, 0x3de, RZ ;  /* 0x000003de04047824 */ /* 0x010fe200078e02ff */
[----:B------:R-:W-:Y:S01]  /*4b10*/  STL [R1+0xbac], R17 ;  /* 0x000bac1101007387 */ /* 0x000fe20000100800 */
[----:B------:R-:W0:Y:S01]  /*4b20*/  LDC R12, c[0x0][0x3d8] ;  /* 0x0000f600ff0c7b82 */ /* 0x000e220000000800 */
[----:B------:R-:W-:Y:S02]  /*4b30*/  LEA.HI.X.SX32 R5, R2, R29, 0x1, P5 ;  /* 0x0000001d02057211 */ /* 0x000fe400028f0eff */
[----:B------:R2:W-:Y:S01]  /*4b40*/  STL [R1+0xb9c], R9 ;  /* 0x000b9c0901007387 */ /* 0x0005e20000100800 */
[----:B------:R-:W-:Y:S01]  /*4b50*/  IMAD R6, R6, 0x3da, RZ ;  /* 0x000003da06067824 */ /* 0x000fe200078e02ff */
[-C--:B------:R-:W-:Y:S01]  /*4b60*/  IADD3 RZ, P5, PT, R0, R28.reuse, RZ ;  /* 0x0000001c00ff7210 */ /* 0x080fe20007fbe0ff */
[----:B------:R-:W-:Y:S01]  /*4b70*/  IMAD R0, R7, 0x1e7, RZ ;  /* 0x000001e707007824 */ /* 0x000fe200078e02ff */
[----:B------:R-:W-:Y:S01]  /*4b80*/  IADD3 RZ, P3, PT, R4, R28, RZ ;  /* 0x0000001c04ff7210 */ /* 0x000fe20007f7e0ff */
[----:B------:R-:W4:Y:S01]  /*4b90*/  LDC R8, c[0x0][0x3d8] ;  /* 0x0000f600ff087b82 */ /* 0x000f220000000800 */
[----:B------:R-:W-:-:S07]  /*4ba0*/  IMAD R4, R10, 0x1e9, RZ ;  /* 0x000001e90a047824 */ /* 0x000fce00078e02ff */
[----:B--2---:R-:W2:Y:S01]  /*4bb0*/  LDC R9, c[0x0][0x3d8] ;  /* 0x0000f600ff097b82 */ /* 0x004ea20000000800 */
[----:B------:R-:W-:Y:S01]  /*4bc0*/  IADD3 RZ, P1, PT, R6, R28, RZ ;  /* 0x0000001c06ff7210 */ /* 0x000fe20007f3e0ff */
[----:B-1----:R-:W-:-:S06]  /*4bd0*/  IMAD R7, R15, 0x3ee, RZ ;  /* 0x000003ee0f077824 */ /* 0x002fcc00078e02ff */
[----:B------:R-:W1:Y:S01]  /*4be0*/  LDC R17, c[0x0][0x3d8] ;  /* 0x0000f600ff117b82 */ /* 0x000e620000000800 */
[----:B------:R-:W-:Y:S01]  /*4bf0*/  IMAD R6, R13, 0x1eb, RZ ;  /* 0x000001eb0d067824 */ /* 0x000fe200078e02ff */
[-C--:B------:R-:W-:Y:S02]  /*4c00*/  LEA.HI.X.SX32 R15, R0, R29.reuse, 0x1, P2 ;  /* 0x0000001d000f7211 */ /* 0x080fe400010f0eff */
[----:B------:R-:W-:Y:S01]  /*4c10*/  LEA.HI.X.SX32 R13, R4, R29, 0x1, P6 ;  /* 0x0000001d040d7211 */ /* 0x000fe200030f0eff */
[----:B------:R0:W-:Y:S03]  /*4c20*/  STL [R1+0xb8c], R5 ;  /* 0x000b8c0501007387 */ /* 0x0001e60000100800 */
[----:B------:R-:W1:Y:S01]  /*4c30*/  LDC R10, c[0x0][0x3d8] ;  /* 0x0000f600ff0a7b82 */ /* 0x000e620000000800 */
[----:B------:R-:W-:Y:S04]  /*4c40*/  STL [R1+0xb7c], R15 ;  /* 0x000b7c0f01007387 */ /* 0x000fe80000100800 */
[----:B------:R0:W-:Y:S02]  /*4c50*/  STL [R1+0xb6c], R13 ;  /* 0x000b6c0d01007387 */ /* 0x0001e40000100800 */
[----:B0-----:R-:W-:Y:S01]  /*4c60*/  IMAD R5, R14, 0x3ea, RZ ;  /* 0x000003ea0e057824 */ /* 0x001fe200078e02ff */
[----:B------:R-:W0:Y:S04]  /*4c70*/  LDC R11, c[0x0][0x3d8] ;  /* 0x0000f600ff0b7b82 */ /* 0x000e280000000800 */
[----:B------:R-:W-:-:S04]  /*4c80*/  IADD3 RZ, P6, PT, R5, R28, RZ ;  /* 0x0000001c05ff7210 */ /* 0x000fc80007fde0ff */
[----:B------:R-:W0:Y:S01]  /*4c90*/  LDC R13, c[0x0][0x3d8] ;  /* 0x0000f600ff0d7b82 */ /* 0x000e220000000800 */
[----:B------:R-:W-:-:S07]  /*4ca0*/  LEA.HI.X.SX32 R5, R6, R29, 0x1, P4 ;  /* 0x0000001d06057211 */ /* 0x000fce00020f0eff */
[----:B------:R-:W0:Y:S01]  /*4cb0*/  LDC R14, c[0x0][0x3d8] ;  /* 0x0000f600ff0e7b82 */ /* 0x000e220000000800 */
[----:B------:R-:W-:Y:S01]  /*4cc0*/  IMAD R2, R12, 0x3e6, RZ ;  /* 0x000003e60c027824 */ /* 0x000fe200078e02ff */
[----:B------:R1:W-:Y:S01]  /*4cd0*/  STL [R1+0xb5c], R5 ;  /* 0x000b5c0501007387 */ /* 0x0003e20000100800 */
[----:B--2---:R-:W-:Y:S01]  /*4ce0*/  IMAD R4, R9, 0x1ef, RZ ;  /* 0x000001ef09047824 */ /* 0x004fe200078e02ff */
[----:B------:R-:W-:Y:S01]  /*4cf0*/  IADD3 RZ, P4, PT, R7, R28, RZ ;  /* 0x0000001c07ff7210 */ /* 0x000fe20007f9e0ff */
[----:B------:R-:W-:-:S03]  /*4d00*/  IMAD R6, R16, 0x1f1, RZ ;  /* 0x000001f110067824 */ /* 0x000fc600078e02ff */
[----:B------:R-:W2:Y:S01]  /*4d10*/  LDC R12, c[0x0][0x3d8] ;  /* 0x0000f600ff0c7b82 */ /* 0x000ea20000000800 */
[----:B----4-:R-:W-:Y:S02]  /*4d20*/  IMAD R0, R8, 0x1ed, RZ ;  /* 0x000001ed08007824 */ /* 0x010fe400078e02ff */
[----:B-1----:R-:W-:Y:S02]  /*4d30*/  IMAD R5, R17, 0x3f6, RZ ;  /* 0x000003f611057824 */ /* 0x002fe400078e02ff */
[----:B------:R-:W-:Y:S01]  /*4d40*/  IMAD R7, R18, 0x3fa, RZ ;  /* 0x000003fa12077824 */ /* 0x000fe200078e02ff */
[-C--:B------:R-:W-:Y:S02]  /*4d50*/  LEA.HI.X.SX32 R9, R4, R29.reuse, 0x1, P3 ;  /* 0x0000001d04097211 */ /* 0x080fe400018f0eff */
[----:B------:R-:W1:Y:S01]  /*4d60*/  LDC R19, c[0x0][0x3d8] ;  /* 0x0000f600ff137b82 */ /* 0x000e620000000800 */
[----:B------:R-:W-:Y:S02]  /*4d70*/  IADD3 RZ, P3, PT, R5, R28, RZ ;  /* 0x0000001c05ff7210 */ /* 0x000fe40007f7e0ff */
[----:B------:R-:W-:-:S02]  /*4d80*/  LEA.HI.X.SX32 R5, R6, R29, 0x1, P5 ;  /* 0x0000001d06057211 */ /* 0x000fc400028f0eff */
[----:B------:R-:W-:Y:S02]  /*4d90*/  LEA.HI.X.SX32 R17, R0, R29, 0x1, P1 ;  /* 0x0000001d00117211 */ /* 0x000fe400008f0eff */
[-C--:B------:R-:W-:Y:S01]  /*4da0*/  IADD3 RZ, P5, PT, R7, R28.reuse, RZ ;  /* 0x0000001c07ff7210 */ /* 0x080fe20007fbe0ff */
[----:B------:R-:W4:Y:S01]  /*4db0*/  LDC R6, c[0x0][0x3d8] ;  /* 0x0000f600ff067b82 */ /* 0x000f220000000800 */
[----:B------:R-:W-:Y:S01]  /*4dc0*/  IMAD R0, R10, 0x1f3, RZ ;  /* 0x000001f30a007824 */ /* 0x000fe200078e02ff */
[----:B------:R-:W-:Y:S01]  /*4dd0*/  STL [R1+0xb4c], R17 ;  /* 0x000b4c1101007387 */ /* 0x000fe20000100800 */
[----:B------:R-:W-:-:S05]  /*4de0*/  IADD3 RZ, P2, PT, R2, R28, RZ ;  /* 0x0000001c02ff7210 */ /* 0x000fca0007f5e0ff */
[----:B------:R-:W1:Y:S01]  /*4df0*/  LDC R7, c[0x0][0x3d8] ;  /* 0x0000f600ff077b82 */ /* 0x000e620000000800 */
[----:B------:R-:W-:Y:S01]  /*4e00*/  STL [R1+0xb3c], R9 ;  /* 0x000b3c0901007387 */ /* 0x000fe20000100800 */
[----:B0-----:R-:W-:-:S03]  /*4e10*/  IMAD R4, R13, 0x1f5, RZ ;  /* 0x000001f50d047824 */ /* 0x001fc600078e02ff */
[----:B------:R0:W-:Y:S01]  /*4e20*/  STL [R1+0xb2c], R5 ;  /* 0x000b2c0501007387 */ /* 0x0001e20000100800 */
[-C--:B------:R-:W-:Y:S02]  /*4e30*/  LEA.HI.X.SX32 R23, R0, R29.reuse, 0x1, P2 ;  /* 0x0000001d00177211 */ /* 0x080fe400010f0eff */
[----:B------:R-:W1:Y:S01]  /*4e40*/  LDC R15, c[0x0][0x3d8] ;  /* 0x0000f600ff0f7b82 */ /* 0x000e620000000800 */
[----:B------:R-:W-:Y:S01]  /*4e50*/  IMAD R2, R11, 0x3f2, RZ ;  /* 0x000003f20b027824 */ /* 0x000fe200078e02ff */
[----:B------:R-:W-:Y:S01]  /*4e60*/  LEA.HI.X.SX32 R13, R4, R29, 0x1, P6 ;  /* 0x0000001d040d7211 */ /* 0x000fe200030f0eff */
[----:B0-----:R-:W-:-:S05]  /*4e70*/  IMAD R5, R14, 0x1f7, RZ ;  /* 0x000001f70e057824 */ /* 0x001fca00078e02ff */
[----:B------:R-:W0:Y:S01]  /*4e80*/  LDC R9, c[0x0][0x3d8] ;  /* 0x0000f600ff097b82 */ /* 0x000e220000000800 */
[----:B------:R-:W-:Y:S01]  /*4e90*/  STL [R1+0xb1c], R23 ;  /* 0x000b1c1701007387 */ /* 0x000fe20000100800 */
[----:B------:R-:W-:-:S03]  /*4ea0*/  LEA.HI.X.SX32 R5, R5, R29, 0x1, P4 ;  /* 0x0000001d05057211 */ /* 0x000fc600020f0eff */
[----:B------:R0:W3:Y:S03]  /*4eb0*/  LDL.LU R22, [R1+0x2c44] ;  /* 0x002c440001167983 */ /* 0x0000e60000300800 */
[----:B------:R-:W0:Y:S01]  /*4ec0*/  LDC R16, c[0x0][0x3d8] ;  /* 0x0000f600ff107b82 */ /* 0x000e220000000800 */
[-C--:B------:R-:W-:Y:S01]  /*4ed0*/  IADD3 RZ, P1, PT, R2, R28.reuse, RZ ;  /* 0x0000001c02ff7210 */ /* 0x080fe20007f3e0ff */
[----:B--2---:R-:W-:Y:S01]  /*4ee0*/  IMAD R2, R12, 0x3fe, RZ ;  /* 0x000003fe0c027824 */ /* 0x004fe200078e02ff */
[----:B------:R-:W-:Y:S04]  /*4ef0*/  STL [R1+0xb0c], R13 ;  /* 0x000b0c0d01007387 */ /* 0x000fe80000100800 */
[----:B------:R2:W-:Y:S01]  /*4f00*/  STL [R1+0xafc], R5 ;  /* 0x000afc0501007387 */ /* 0x0005e20000100800 */
[----:B------:R-:W0:Y:S01]  /*4f10*/  LDC R12, c[0x0][0x3d8] ;  /* 0x0000f600ff0c7b82 */ /* 0x000e220000000800 */
[-C--:B------:R-:W-:Y:S01]  /*4f20*/  IADD3 RZ, P2, PT, R2, R28.reuse, RZ ;  /* 0x0000001c02ff7210 */ /* 0x080fe20007f5e0ff */
[----:B----4-:R-:W-:Y:S01]  /*4f30*/  IMAD R0, R6, 0x1f9, RZ ;  /* 0x000001f906007824 */ /* 0x010fe200078e02ff */
[----:B-1----:R-:W-:-:S05]  /*4f40*/  LEA RZ, P6, R19, R28, 0x2 ;  /* 0x0000001c13ff7211 */ /* 0x002fca00078c10ff */
[----:B------:R-:W1:Y:S01]  /*4f50*/  LDC R10, c[0x0][0x3d8] ;  /* 0x0000f600ff0a7b82 */ /* 0x000e620000000800 */
[----:B------:R-:W-:-:S07]  /*4f60*/  IMAD R2, R7, 0x1fb, RZ ;  /* 0x000001fb07027824 */ /* 0x000fce00078e02ff */
[----:B--2---:R-:W2:Y:S01]  /*4f70*/  LDC R5, c[0x0][0x3d8] ;  /* 0x0000f600ff057b82 */ /* 0x004ea20000000800 */
[----:B------:R-:W-:Y:S01]  /*4f80*/  LEA.HI.X.SX32 R21, R2, R29, 0x1, P3 ;  /* 0x0000001d02157211 */ /* 0x000fe200018f0eff */
[----:B------:R-:W-:-:S06]  /*4f90*/  IMAD R2, R15, 0x1fd, RZ ;  /* 0x000001fd0f027824 */ /* 0x000fcc00078e02ff */
[----:B------:R-:W4:Y:S01]  /*4fa0*/  LDC R8, c[0x0][0x3d8] ;  /* 0x0000f600ff087b82 */ /* 0x000f220000000800 */
[----:B------:R-:W-:-:S07]  /*4fb0*/  LEA.HI.X.SX32 R27, R0, R29, 0x1, P1 ;  /* 0x0000001d001b7211 */ /* 0x000fce00008f0eff */
[----:B------:R-:W1:Y:S08]  /*4fc0*/  LDC R17, c[0x0][0x3d8] ;  /* 0x0000f600ff117b82 */ /* 0x000e700000000800 */
[----:B------:R-:W1:Y:S08]  /*4fd0*/  LDC R6, c[0x0][0x3d8] ;  /* 0x0000f600ff067b82 */ /* 0x000e700000000800 */
[----:B------:R-:W2:Y:S01]  /*4fe0*/  LDC R7, c[0x0][0x3d8] ;  /* 0x0000f600ff077b82 */ /* 0x000ea20000000800 */
[----:B0-----:R-:W-:-:S07]  /*4ff0*/  SHF.L.U32 R0, R9, 0x1, RZ ;  /* 0x0000000109007819 */ /* 0x001fce00000006ff */
[----:B------:R-:W0:Y:S08]  /*5000*/  LDC R19, c[0x0][0x3d8] ;  /* 0x0000f600ff137b82 */ /* 0x000e300000000800 */
[----:B------:R-:W0:Y:S08]  /*5010*/  LDC R11, c[0x0][0x3d8] ;  /* 0x0000f600ff0b7b82 */ /* 0x000e300000000800 */
[----:B------:R-:W0:Y:S01]  /*5020*/  LDC R18, c[0x0][0x3d8] ;  /* 0x0000f600ff127b82 */ /* 0x000e220000000800 */
[----:B------:R-:W-:Y:S01]  /*5030*/  LEA RZ, P4, R20, R28, 0x3 ;  /* 0x0000001c14ff7211 */ /* 0x000fe200078818ff */
[----:B------:R-:W-:-:S06]  /*5040*/  IMAD R4, R16, 0x1ff, RZ ;  /* 0x000001ff10047824 */ /* 0x000fcc00078e02ff */
[----:B------:R-:W0:Y:S01]  /*5050*/  LDC R14, c[0x0][0x3d8] ;  /* 0x0000f600ff0e7b82 */ /* 0x000e220000000800 */
[-C--:B------:R-:W-:Y:S02]  /*5060*/  LEA.HI.X.SX32 R25, R2, R29.reuse, 0x1, P5 ;  /* 0x0000001d02197211 */ /* 0x080fe400028f0eff */
[----:B------:R-:W-:Y:S01]  /*5070*/  IADD3 R20, P5, PT, R0, R28, RZ ;  /* 0x0000001c00147210 */ /* 0x000fe20007fbe0ff */
[----:B------:R-:W-:Y:S04]  /*5080*/  STL [R1+0xabc], R27 ;  /* 0x000abc1b01007387 */ /* 0x000fe80000100800 */
[----:B------:R-:W0:Y:S01]  /*5090*/  LDC R9, c[0x0][0x3d8] ;  /* 0x0000f600ff097b82 */ /* 0x000e220000000800 */
[----:B------:R2:W-:Y:S01]  /*50a0*/  STL [R1+0xaac], R21 ;  /* 0x000aac1501007387 */ /* 0x0005e20000100800 */
[----:B------:R-:W-:-:S02]  /*50b0*/  LEA.HI.X.SX32 R23, R4, R29, 0x1, P2 ;  /* 0x0000001d04177211 */ /* 0x000fc400010f0eff */
[-C--:B-1----:R-:W-:Y:S01]  /*50c0*/  LEA RZ, P2, R10, R28.reuse, 0x6 ;  /* 0x0000001c0aff7211 */ /* 0x082fe200078430ff */
[----:B------:R-:W-:Y:S01]  /*50d0*/  STL [R1+0xa9c], R25 ;  /* 0x000a9c1901007387 */ /* 0x000fe20000100800 */
[-C--:B----4-:R-:W-:Y:S02]  /*50e0*/  LEA RZ, P1, R8, R28.reuse, 0x4 ;  /* 0x0000001c08ff7211 */ /* 0x090fe400078220ff */
[----:B------:R-:W1:Y:S01]  /*50f0*/  LDC R10, c[0x0][0x3d8] ;  /* 0x0000f600ff0a7b82 */ /* 0x000e620000000800 */
[-C--:B--2---:R-:W-:Y:S02]  /*5100*/  LEA.HI.X.SX32 R21, R12, R29.reuse, 0x1, P5 ;  /* 0x0000001d0c157211 */ /* 0x084fe400028f0eff */
[----:B------:R-:W-:Y:S02]  /*5110*/  LEA RZ, P5, R5, R28, 0x7 ;  /* 0x0000001c05ff7211 */ /* 0x000fe400078a38ff */
[----:B------:R-:W-:Y:S01]  /*5120*/  LEA.HI.X.SX32 R5, R0, R29, 0x1, P6 ;  /* 0x0000001d00057211 */ /* 0x000fe200030f0eff */
[----:B------:R-:W-:Y:S01]  /*5130*/  STL [R1+0xa8c], R23 ;  /* 0x000a8c1701007387 */ /* 0x000fe20000100800 */
[----:B------:R-:W-:Y:S01]  /*5140*/  SHF.L.U32 R4, R17, 0x3, RZ ;  /* 0x0000000311047819 */ /* 0x000fe200000006ff */
[----:B------:R-:W-:Y:S01]  /*5150*/  IMAD R2, R6, 0x3b0, RZ ;  /* 0x000003b006027824 */ /* 0x000fe200078e02ff */
[----:B------:R-:W2:Y:S01]  /*5160*/  LDC R13, c[0x0][0x3d8] ;  /* 0x0000f600ff0d7b82 */ /* 0x000ea20000000800 */
[----:B------:R-:W-:Y:S01]  /*5170*/  STL.64 [R1+0x1a78], R20 ;  /* 0x001a781401007387 */ /* 0x000fe20000100a00 */
[----:B0-----:R-:W-:-:S03]  /*5180*/  IMAD.SHL.U32 R6, R19, 0x10, RZ ;  /* 0x0000001013067824 */ /* 0x001fc600078e00ff */
[----:B------:R0:W-:Y:S01]  /*5190*/  STL [R1+0xc34], R5 ;  /* 0x000c340501007387 */ /* 0x0001e20000100800 */
[----:B------:R-:W-:Y:S02]  /*51a0*/  LEA RZ, P3, R11, R28, 0x5 ;  /* 0x0000001c0bff7211 */ /* 0x000fe400078628ff */
[----:B------:R-:W4:Y:S01]  /*51b0*/  LDC R15, c[0x0][0x3d8] ;  /* 0x0000f600ff0f7b82 */ /* 0x000f220000000800 */
[----:B------:R-:W-:Y:S01]  /*51c0*/  LEA.HI.X.SX32 R17, R4, R29, 0x1, P1 ;  /* 0x0000001d04117211 */ /* 0x000fe200008f0eff */
[----:B0-----:R-:W-:-:S06]  /*51d0*/  IMAD R5, R7, 0x3b4, RZ ;  /* 0x000003b407057824 */ /* 0x001fcc00078e02ff */
[----:B------:R-:W0:Y:S01]  /*51e0*/  LDC R11, c[0x0][0x3d8] ;  /* 0x0000f600ff0b7b82 */ /* 0x000e220000000800 */
[----:B------:R-:W-:Y:S01]  /*51f0*/  IMAD R7, R18, 0x3b8, RZ ;  /* 0x000003b812077824 */ /* 0x000fe200078e02ff */
[----:B------:R-:W-:Y:S02]  /*5200*/  SHF.L.U32 R0, R14, 0x2, RZ ;  /* 0x000000020e007819 */ /* 0x000fe400000006ff */
[-C--:B------:R-:W-:Y:S02]  /*5210*/  IADD3 RZ, P1, PT, R5, R28.reuse, RZ ;  /* 0x0000001c05ff7210 */ /* 0x080fe40007f3e0ff */
[-C--:B------:R-:W-:Y:S02]  /*5220*/  LEA.HI.X.SX32 R5, R6, R29.reuse, 0x1, P3 ;  /* 0x0000001d06057211 */ /* 0x080fe400018f0eff */
[----:B------:R-:W-:Y:S01]  /*5230*/  IADD3 RZ, P3, PT, R7, R28, RZ ;  /* 0x0000001c07ff7210 */ /* 0x000fe20007f7e0ff */
[----:B------:R-:W0:Y:S01]  /*5240*/  LDC R6, c[0x0][0x3d8] ;  /* 0x0000f600ff067b82 */ /* 0x000e220000000800 */
[----:B------:R-:W-:-:S02]  /*5250*/  LEA.HI.X.SX32 R19, R0, R29, 0x1, P4 ;  /* 0x0000001d00137211 */ /* 0x000fc400020f0eff */
[----:B------:R-:W-:-:S05]  /*5260*/  SHF.L.U32 R0, R9, 0x5, RZ ;  /* 0x0000000509007819 */ /* 0x000fca00000006ff */
[----:B------:R-:W0:Y:S08]  /*5270*/  LDC R7, c[0x0][0x3d8] ;  /* 0x0000f600ff077b82 */ /* 0x000e300000000800 */
[----:B------:R-:W0:Y:S08]  /*5280*/  LDC R9, c[0x0][0x3d8] ;  /* 0x0000f600ff097b82 */ /* 0x000e300000000800 */
[----:B------:R-:W0:Y:S01]  /*5290*/  LDC R8, c[0x0][0x3d8] ;  /* 0x0000f600ff087b82 */ /* 0x000e220000000800 */
[----:B-1----:R-:W-:Y:S01]  /*52a0*/  SHF.L.U32 R4, R10, 0x6, RZ ;  /* 0x000000060a047819 */ /* 0x002fe200000006ff */
[----:B------:R-:W-:Y:S01]  /*52b0*/  STL [R1+0xc2c], R19 ;  /* 0x000c2c1301007387 */ /* 0x000fe20000100800 */
[-C--:B------:R-:W-:Y:S01]  /*52c0*/  IADD3 RZ, P4, PT, R2, R28.reuse, RZ ;  /* 0x0000001c02ff7210 */ /* 0x080fe20007f9e0ff */
[----:B----4-:R-:W-:Y:S01]  /*52d0*/  IMAD R2, R15, 0x3bc, RZ ;  /* 0x000003bc0f027824 */ /* 0x010fe200078e02ff */
[----:B--2---:R-:W-:-:S03]  /*52e0*/  LEA RZ, P6, R13, R28, 0x8 ;  /* 0x0000001c0dff7211 */ /* 0x004fc600078c40ff */
[----:B------:R-:W1:Y:S01]  /*52f0*/  LDC R10, c[0x0][0x3d8] ;  /* 0x0000f600ff0a7b82 */ /* 0x000e620000000800 */
[----:B------:R2:W-:Y:S01]  /*5300*/  STL [R1+0xc24], R17 ;  /* 0x000c241101007387 */ /* 0x0005e20000100800 */
[----:B------:R-:W-:-:S03]  /*5310*/  LEA.HI.X.SX32 R13, R0, R29, 0x1, P2 ;  /* 0x0000001d000d7211 */ /* 0x000fc600010f0eff */
[----:B------:R4:W-:Y:S01]  /*5320*/  STL [R1+0xc1c], R5 ;  /* 0x000c1c0501007387 */ /* 0x0009e20000100800 */
[----:B------:R-:W-:Y:S01]  /*5330*/  IADD3 RZ, P2, PT, R2, R28, RZ ;  /* 0x0000001c02ff7210 */ /* 0x000fe20007f5e0ff */
[----:B0-----:R-:W-:Y:S01]  /*5340*/  IMAD R0, R7, 0x76, RZ ;  /* 0x0000007607007824 */ /* 0x001fe200078e02ff */
[----:B------:R-:W-:Y:S01]  /*5350*/  SHF.L.U32 R2, R6, 0x7, RZ ;  /* 0x0000000706027819 */ /* 0x000fe200000006ff */
[----:B------:R0:W-:Y:S01]  /*5360*/  STL [R1+0xc14], R13 ;  /* 0x000c140d01007387 */ /* 0x0001e20000100800 */
[----:B------:R-:W-:Y:S01]  /*5370*/  LEA.HI.X.SX32 R15, R4, R29, 0x1, P5 ;  /* 0x0000001d040f7211 */ /* 0x000fe200028f0eff */
[----:B--2---:R-:W2:Y:S01]  /*5380*/  LDC R17, c[0x0][0x3d8] ;  /* 0x0000f600ff117b82 */ /* 0x004ea20000000800 */
[----:B----4-:R-:W-:-:S07]  /*5390*/  IMAD R5, R11, 0x3c0, RZ ;  /* 0x000003c00b057824 */ /* 0x010fce00078e02ff */
[----:B------:R-:W4:Y:S01]  /*53a0*/  LDC R11, c[0x0][0x3d8] ;  /* 0x0000f600ff0b7b82 */ /* 0x000f220000000800 */
[----:B------:R-:W-:Y:S01]  /*53b0*/  IADD3 RZ, P5, PT, R5, R28, RZ ;  /* 0x0000001c05ff7210 */ /* 0x000fe20007fbe0ff */
[----:B------:R-:W-:Y:S01]  /*53c0*/  IMAD R4, R9, 0xec, RZ ;  /* 0x000000ec09047824 */ /* 0x000fe200078e02ff */
[----:B------:R-:W-:Y:S01]  /*53d0*/  LEA.HI.X.SX32 R9, R2, R29, 0x1, P6 ;  /* 0x0000001d02097211 */ /* 0x000fe200030f0eff */
[----:B------:R-:W-:-:S04]  /*53e0*/  IMAD R5, R8, 0x3b, RZ ;  /* 0x0000003b08057824 */ /* 0x000fc800078e02ff */
[----:B0-----:R-:W0:Y:S01]  /*53f0*/  LDC R13, c[0x0][0x3d8] ;  /* 0x0000f600ff0d7b82 */ /* 0x001e220000000800 */
[----:B------:R-:W-:Y:S01]  /*5400*/  IADD3 R6, P6, PT, R0, R28, RZ ;  /* 0x0000001c00067210 */ /* 0x000fe20007fde0ff */
[----:B------:R1:W-:Y:S03]  /*5410*/  STL [R1+0xc0c], R15 ;  /* 0x000c0c0f01007387 */ /* 0x0003e60000100800 */
[----:B------:R-:W-:-:S03]  /*5420*/  LEA.HI.X.SX32 R7, R5, R29, 0x1, P6 ;  /* 0x0000001d05077211 */ /* 0x000fc600030f0eff */
[----:B------:R-:W2:Y:S01]  /*5430*/  LDC R14, c[0x0][0x3d8] ;  /* 0x0000f600ff0e7b82 */ /* 0x000ea20000000800 */
[----:B------:R-:W-:Y:S01]  /*5440*/  IADD3 R8, P6, PT, R4, R28, RZ ;  /* 0x0000001c04087210 */ /* 0x000fe20007fde0ff */
[----:B------:R1:W-:Y:S02]  /*5450*/  STL [R1+0xc04], R9 ;  /* 0x000c040901007387 */ /* 0x0003e40000100800 */
[----:B-1----:R-:W-:-:S04]  /*5460*/  IMAD R2, R10, 0x1d8, RZ ;  /* 0x000001d80a027824 */ /* 0x002fc800078e02ff */
[----:B------:R-:W1:Y:S01]  /*5470*/  LDC R15, c[0x0][0x3d8] ;  /* 0x0000f600ff0f7b82 */ /* 0x000e620000000800 */
[----:B------:R-:W-:-:S07]  /*5480*/  LEA.HI.X.SX32 R9, R0, R29, 0x1, P6 ;  /* 0x0000001d00097211 */ /* 0x000fce00030f0eff */
[----:B------:R-:W1:Y:S01]  /*5490*/  LDC R16, c[0x0][0x3d8] ;  /* 0x0000f600ff107b82 */ /* 0x000e620000000800 */
[----:B------:R4:W-:Y:S07]  /*54a0*/  STL.64 [R1+0x1a58], R6 ;  /* 0x001a580601007387 */ /* 0x0009ee0000100a00 */
[----:B---3--:R-:W3:Y:S01]  /*54b0*/  LDC R24, c[0x0][0x3d8] ;  /* 0x0000f600ff187b82 */ /* 0x008ee20000000800 */
[----:B------:R0:W-:Y:S07]  /*54c0*/  STL.64 [R1+0x1a30], R8 ;  /* 0x001a300801007387 */ /* 0x0001ee0000100a00 */
[----:B------:R-:W3:Y:S01]  /*54d0*/  LDC R12, c[0x0][0x3d8] ;  /* 0x0000f600ff0c7b82 */ /* 0x000ee20000000800 */
[----:B----4-:R-:W-:Y:S01]  /*54e0*/  IMAD R6, R11, 0x3c4, RZ ;  /* 0x000003c40b067824 */ /* 0x010fe200078e02ff */
[----:B------:R-:W-:-:S02]  /*54f0*/  LEA.HI.X.SX32 R11, R2, R29, 0x1, P4 ;  /* 0x0000001d020b7211 */ /* 0x000fc400020f0eff */
[----:B0-----:R-:W-:-:S04]  /*5500*/  IADD3 R8, P6, PT, R2, R28, RZ ;  /* 0x0000001c02087210 */ /* 0x001fc80007fde0ff */
[----:B------:R-:W0:Y:S01]  /*5510*/  LDC R18, c[0x0][0x3d8] ;  /* 0x0000f600ff127b82 */ /* 0x000e220000000800 */
[----:B------:R-:W-:Y:S01]  /*5520*/  LEA.HI.X.SX32 R9, R4, R29, 0x1, P6 ;  /* 0x0000001d04097211 */ /* 0x000fe200030f0eff */
[----:B------:R-:W-:Y:S01]  /*5530*/  IMAD R0, R13, 0x1da, RZ ;  /* 0x000001da0d007824 */ /* 0x000fe200078e02ff */
[----:B------:R-:W-:Y:S01]  /*5540*/  STL [R1+0xbf4], R11 ;  /* 0x000bf40b01007387 */ /* 0x000fe20000100800 */
[----:B--2---:R-:W-:-:S04]  /*5550*/  IMAD R2, R17, 0x1dc, RZ ;  /* 0x000001dc11027824 */ /* 0x004fc800078e02ff */
[----:B------:R-:W2:Y:S01]  /*5560*/  LDC R19, c[0x0][0x3d8] ;  /* 0x0000f600ff137b82 */ /* 0x000ea20000000800 */
[----:B------:R4:W-:Y:S01]  /*5570*/  STL.64 [R1+0x19e0], R8 ;  /* 0x0019e00801007387 */ /* 0x0009e20000100a00 */
[----:B------:R-:W-:-:S06]  /*5580*/  LEA.HI.X.SX32 R17, R0, R29, 0x1, P1 ;  /* 0x0000001d00117211 */ /* 0x000fcc00008f0eff */
[----:B------:R-:W2:Y:S01]  /*5590*/  LDC R25, c[0x0][0x3d8] ;  /* 0x0000f600ff197b82 */ /* 0x000ea20000000800 */
[----:B----4-:R-:W-:Y:S01]  /*55a0*/  IMAD R8, R14, 0xed, RZ ;  /* 0x000000ed0e087824 */ /* 0x010fe200078e02ff */
[----:B------:R-:W-:-:S06]  /*55b0*/  IADD3 R14, P1, PT, R0, R28, RZ ;  /* 0x0000001c000e7210 */ /* 0x000fcc0007f3e0ff */
[----:B------:R-:W4:Y:S01]  /*55c0*/  LDC R27, c[0x0][0x3d8] ;  /* 0x0000f600ff1b7b82 */ /* 0x000f220000000800 */
[----:B-1----:R-:W-:Y:S01]  /*55d0*/  IMAD R9, R15, 0x77, RZ ;  /* 0x000000770f097824 */ /* 0x002fe200078e02ff */
[----:B------:R-:W-:Y:S01]  /*55e0*/  LEA.HI.X.SX32 R15, R8, R29, 0x1, P1 ;  /* 0x0000001d080f7211 */ /* 0x000fe200008f0eff */
[----:B------:R-:W-:Y:S01]  /*55f0*/  IMAD R4, R16, 0xee, RZ ;  /* 0x000000ee10047824 */ /* 0x000fe200078e02ff */
[----:B------:R-:W-:Y:S04]  /*5600*/  STL [R1+0xbe4], R17 ;  /* 0x000be41101007387 */ /* 0x000fe80000100800 */
[----:B------:R-:W1:Y:S01]  /*5610*/  LDC R20, c[0x0][0x3d8] ;  /* 0x0000f600ff147b82 */ /* 0x000e620000000800 */
[----:B---3--:R-:W-:Y:S01]  /*5620*/  STL [R1+0x2c3c], R24 ;  /* 0x002c3c1801007387 */ /* 0x008fe20000100800 */
[----:B------:R-:W-:-:S03]  /*5630*/  IMAD R5, R12, 0x3c8, RZ ;  /* 0x000003c80c057824 */ /* 0x000fc600078e02ff */
[----:B------:R3:W-:Y:S02]  /*5640*/  STL.64 [R1+0x19d8], R14 ;  /* 0x0019d80e01007387 */ /* 0x0007e40000100a00 */
[-C--:B------:R-:W-:Y:S01]  /*5650*/  IADD3 RZ, P6, PT, R5, R28.reuse, RZ ;  /* 0x0000001c05ff7210 */ /* 0x080fe20007fde0ff */
[----:B0-----:R-:W-:Y:S01]  /*5660*/  IMAD R5, R18, 0x1de, RZ ;  /* 0x000001de12057824 */ /* 0x001fe200078e02ff */
[----:B------:R-:W-:Y:S01]  /*5670*/  STL [R1+0x2c40], R26 ;  /* 0x002c401a01007387 */ /* 0x000fe20000100800 */
[----:B------:R-:W0:Y:S01]  /*5680*/  LDC R23, c[0x0][0x3d8] ;  /* 0x0000f600ff177b82 */ /* 0x000e220000000800 */
[----:B---3--:R-:W-:-:S07]  /*5690*/  IADD3 R14, P1, PT, R4, R28, RZ ;  /* 0x0000001c040e7210 */ /* 0x008fce0007f3e0ff */
[----:B------:R-:W3:Y:S01]  /*56a0*/  LDC R21, c[0x0][0x3d8] ;  /* 0x0000f600ff157b82 */ /* 0x000ee20000000800 */
[-C--:B------:R-:W-:Y:S01]  /*56b0*/  LEA.HI.X.SX32 R15, R9, R29.reuse, 0x1, P1 ;  /* 0x0000001d090f7211 */ /* 0x080fe200008f0eff */
[----:B--2---:R-:W-:Y:S01]  /*56c0*/  IMAD R10, R19, 0xef, RZ ;  /* 0x000000ef130a7824 */ /* 0x004fe200078e02ff */
[CC--:B------:R-:W-:Y:S02]  /*56d0*/  IADD3 R16, P1, PT, R2.reuse, R28.reuse, RZ ;  /* 0x0000001c02107210 */ /* 0x0c0fe40007f3e0ff */
[-C--:B------:R-:W-:Y:S01]  /*56e0*/  LEA.HI.X.SX32 R19, R2, R29.reuse, 0x1, P3 ;  /* 0x0000001d02137211 */ /* 0x080fe200018f0eff */
[----:B------:R2:W-:Y:S01]  /*56f0*/  STL.64 [R1+0x1a28], R14 ;  /* 0x001a280e01007387 */ /* 0x0005e20000100a00 */
[----:B------:R-:W-:Y:S01]  /*5700*/  LEA.HI.X.SX32 R17, R4, R29, 0x1, P1 ;  /* 0x0000001d04117211 */ /* 0x000fe200008f0eff */
[----:B------:R-:W-:Y:S01]  /*5710*/  IMAD R7, R25, 0x1e, RZ ;  /* 0x0000001e19077824 */ /* 0x000fe200078e02ff */
[-C--:B------:R-:W-:Y:S01]  /*5720*/  IADD3 RZ, P4, PT, R6, R28.reuse, RZ ;  /* 0x0000001c06ff7210 */ /* 0x080fe20007f9e0ff */
[----:B----4-:R-:W-:Y:S01]  /*5730*/  IMAD R6, R27, 0x3c, RZ ;  /* 0x0000003c1b067824 */ /* 0x010fe200078e02ff */
[----:B------:R4:W-:Y:S01]  /*5740*/  STL [R1+0xbd4], R19 ;  /* 0x000bd41301007387 */ /* 0x0009e20000100800 */
[----:B------:R-:W-:Y:S01]  /*5750*/  IMAD R0, R24, 0x78, RZ ;  /* 0x0000007818007824 */ /* 0x000fe200078e02ff */
[----:B------:R-:W3:Y:S01]  /*5760*/  LDC R22, c[0x0][0x3d8] ;  /* 0x0000f600ff167b82 */ /* 0x000ee20000000800 */
[----:B--2---:R-:W-:-:S02]  /*5770*/  IADD3 R14, P3, PT, R5, R28, RZ ;  /* 0x0000001c050e7210 */ /* 0x004fc40007f7e0ff */
[-C--:B------:R-:W-:Y:S02]  /*5780*/  LEA.HI.X.SX32 R5, R5, R29.reuse, 0x1, P2 ;  /* 0x0000001d05057211 */ /* 0x080fe400010f0eff */
[-C--:B------:R-:W-:Y:S01]  /*5790*/  LEA.HI.X.SX32 R15, R10, R29.reuse, 0x1, P3 ;  /* 0x0000001d0a0f7211 */ /* 0x080fe200018f0eff */
[----:B-1----:R-:W-:Y:S01]  /*57a0*/  IMAD R13, R20, 0xf, RZ ;  /* 0x0000000f140d7824 */ /* 0x002fe200078e02ff */
[----:B------:R1:W-:Y:S01]  /*57b0*/  STL.64 [R1+0x19d0], R16 ;  /* 0x0019d01001007387 */ /* 0x0003e20000100a00 */
[----:B------:R-:W-:Y:S01]  /*57c0*/  IADD3 R18, P1, PT, R7, R28, RZ ;  /* 0x0000001c07127210 */ /* 0x000fe20007f3e0ff */
[----:B0-----:R-:W-:Y:S01]  /*57d0*/  IMAD R8, R23, 0xf0, RZ ;  /* 0x000000f017087824 */ /* 0x001fe200078e02ff */
[----:B------:R-:W0:Y:S01]  /*57e0*/  LDC R10, c[0x0][0x3d8] ;  /* 0x0000f600ff0a7b82 */ /* 0x000e220000000800 */
[----:B------:R-:W-:Y:S01]  /*57f0*/  STL [R1+0xbc4], R5 ;  /* 0x000bc40501007387 */ /* 0x000fe20000100800 */
[----:B----4-:R-:W-:-:S03]  /*5800*/  LEA.HI.X.SX32 R19, R13, R29, 0x1, P1 ;  /* 0x0000001d0d137211 */ /* 0x010fc600008f0eff */
[----:B------:R2:W-:Y:S01]  /*5810*/  STL.64 [R1+0x19c8], R14 ;  /* 0x0019c80e01007387 */ /* 0x0005e20000100a00 */
[----:B---3--:R-:W-:Y:S02]  /*5820*/  IMAD R9, R21, 0x3d4, RZ ;  /* 0x000003d415097824 */ /* 0x008fe400078e02ff */
[----:B------:R-:W-:Y:S01]  /*5830*/  IMAD R12, R26, 0x3cc, RZ ;  /* 0x000003cc1a0c7824 */ /* 0x000fe200078e02ff */
[-C--:B-1----:R-:W-:Y:S01]  /*5840*/  IADD3 R16, P2, PT, R6, R28.reuse, RZ ;  /* 0x0000001c06107210 */ /* 0x082fe20007f5e0ff */
[----:B------:R-:W-:Y:S01]  /*5850*/  STL.64 [R1+0x1a70], R18 ;  /* 0x001a701201007387 */ /* 0x000fe20000100a00 */
[-C--:B------:R-:W-:Y:S01]  /*5860*/  IADD3 R4, P1, PT, R8, R28.reuse, RZ ;  /* 0x0000001c08047210 */ /* 0x080fe20007f3e0ff */
[----:B------:R-:W-:Y:S01]  /*5870*/  IMAD R11, R22, 0x3d0, RZ ;  /* 0x000003d0160b7824 */ /* 0x000fe200078e02ff */
[----:B------:R-:W-:Y:S01]  /*5880*/  LEA.HI.X.SX32 R17, R7, R29, 0x1, P2 ;  /* 0x0000001d07117211 */ /* 0x000fe200010f0eff */
[----:B------:R-:W1:Y:S01]  /*5890*/  LDC R21, c[0x0][0x3d8] ;  /* 0x0000f600ff157b82 */ /* 0x000e620000000800 */
[----:B--2---:R-:W-:-:S04]  /*58a0*/  IADD3 R14, P3, PT, R0, R28, RZ ;  /* 0x0000001c000e7210 */ /* 0x004fc80007f7e0ff */
[-C--:B------:R-:W-:Y:S01]  /*58b0*/  LEA.HI.X.SX32 R15, R6, R29.reuse, 0x1, P3 ;  /* 0x0000001d060f7211 */ /* 0x080fe200018f0eff */
[----:B------:R-:W-:Y:S01]  /*58c0*/  STL.64 [R1+0x1a68], R16 ;  /* 0x001a681001007387 */ /* 0x000fe20000100a00 */
[----:B------:R-:W-:Y:S01]  /*58d0*/  LEA.HI.X.SX32 R5, R0, R29, 0x1, P1 ;  /* 0x0000001d00057211 */ /* 0x000fe200008f0eff */
[----:B------:R-:W2:Y:S02]  /*58e0*/  LDC R6, c[0x0][0x3d8] ;  /* 0x0000f600ff067b82 */ /* 0x000ea40000000800 */
[----:B------:R3:W-:Y:S06]  /*58f0*/  STL.64 [R1+0x1a50], R14 ;  /* 0x001a500e01007387 */ /* 0x0007ec0000100a00 */
[----:B------:R-:W4:Y:S08]  /*5900*/  LDC R7, c[0x0][0x3d8] ;  /* 0x0000f600ff077b82 */ /* 0x000f300000000800 */
[----:B---3--:R-:W3:Y:S01]  /*5910*/  LDC R14, c[0x0][0x3d8] ;  /* 0x0000f600ff0e7b82 */ /* 0x008ee20000000800 */
[----:B------:R0:W-:Y:S01]  /*5920*/  STL.64 [R1+0x1a20], R4 ;  /* 0x001a200401007387 */ /* 0x0001e20000100a00 */
[----:B------:R-:W-:-:S02]  /*5930*/  IADD3 RZ, P3, PT, R11, R28, RZ ;  /* 0x0000001c0bff7210 */ /* 0x000fc40007f7e0ff */
[----:B------:R-:W-:-:S04]  /*5940*/  IADD3 RZ, P1, PT, R9, R28, RZ ;  /* 0x0000001c09ff7210 */ /* 0x000fc80007f3e0ff */
[----:B------:R-:W1:Y:S08]  /*5950*/  LDC R9, c[0x0][0x3d8] ;  /* 0x0000f600ff097b82 */ /* 0x000e700000000800 */
[----:B0-----:R-:W0:Y:S01]  /*5960*/  LDC R4, c[0x0][0x3d8] ;  /* 0x0000f600ff047b82 */ /* 0x001e220000000800 */
[----:B---3--:R-:W-:-:S07]  /*5970*/  IMAD R0, R14, 0x1e0, RZ ;  /* 0x000001e00e007824 */ /* 0x008fce00078e02ff */
[----:B------:R-:W3:Y:S08]  /*5980*/  LDC R5, c[0x0][0x3d8] ;  /* 0x0000f600ff057b82 */ /* 0x000ef00000000800 */
[----:B------:R-:W0:Y:S01]  /*5990*/  LDC R14, c[0x0][0x3d8] ;  /* 0x0000f600ff0e7b82 */ /* 0x000e220000000800 */
[----:B------:R-:W-:Y:S01]  /*59a0*/  LEA.HI.X.SX32 R13, R0, R29, 0x1, P5 ;  /* 0x0000001d000d7211 */ /* 0x000fe200028f0eff */
[----:B--2---:R-:W-:-:S04]  /*59b0*/  IMAD R6, R6, 0xf1, RZ ;  /* 0x000000f106067824 */ /* 0x004fc800078e02ff */
[----:B------:R2:W-:Y:S01]  /*59c0*/  STL [R1+0xbb4], R13 ;  /* 0x000bb40d01007387 */ /* 0x0005e20000100800 */
[----:B----4-:R-:W-:Y:S01]  /*59d0*/  IMAD R7, R7, 0x79, RZ ;  /* 0x0000007907077824 */ /* 0x010fe200078e02ff */
[-C--:B------:R-:W-:Y:S01]  /*59e0*/  IADD3 RZ, P2, PT, R12, R28.reuse, RZ ;  /* 0x0000001c0cff7210 */ /* 0x080fe20007f5e0ff */
[----:B------:R-:W4:Y:S08]  /*59f0*/  LDC R11, c[0x0][0x3d8] ;  /* 0x0000f600ff0b7b82 */ /* 0x000f300000000800 */
[----:B------:R-:W1:Y:S01]  /*5a00*/  LDC R12, c[0x0][0x3d8] ;  /* 0x0000f600ff0c7b82 */ /* 0x000e620000000800 */
[----:B0-----:R-:W-:Y:S01]  /*5a10*/  IMAD R2, R14, 0x3d8, RZ ;  /* 0x000003d80e027824 */ /* 0x001fe200078e02ff */
[----:B------:R-:W-:Y:S01]  /*5a20*/  IADD3 R14, P5, PT, R0, R28, RZ ;  /* 0x0000001c000e7210 */ /* 0x000fe20007fbe0ff */
[----:B------:R-:W-:-:S05]  /*5a30*/  IMAD R0, R4, 0x1e2, RZ ;  /* 0x000001e204007824 */ /* 0x000fca00078e02ff */
[----:B--2---:R-:W0:Y:S01]  /*5a40*/  LDC R13, c[0x0][0x3d8] ;  /* 0x0000f600ff0d7b82 */ /* 0x004e220000000800 */
[-C--:B------:R-:W-:Y:S02]  /*5a50*/  LEA.HI.X.SX32 R15, R8, R29.reuse, 0x1, P5 ;  /* 0x0000001d080f7211 */ /* 0x080fe400028f0eff */
[C---:B------:R-:W-:Y:S02]  /*5a60*/  LEA.HI.X.SX32 R27, R0.reuse, R29, 0x1, P4 ;  /* 0x0000001d001b7211 */ /* 0x040fe400020f0eff */
[-C--:B------:R-:W-:Y:S01]  /*5a70*/  IADD3 R26, P4, PT, R0, R28.reuse, RZ ;  /* 0x0000001c001a7210 */ /* 0x080fe20007f9e0ff */
[----:B------:R-:W-:Y:S01]  /*5a80*/  STL.64 [R1+0x19c0], R14 ;  /* 0x0019c00e01007387 */ /* 0x000fe20000100a00 */
[----:B---3--:R-:W-:Y:S01]  /*5a90*/  IMAD R4, R5, 0xf2, RZ ;  /* 0x000000f205047824 */ /* 0x008fe200078e02ff */
[----:B------:R-:W2:Y:S02]  /*5aa0*/  LDC R8, c[0x0][0x3d8] ;  /* 0x0000f600ff087b82 */ /* 0x000ea40000000800 */
[----:B------:R3:W-:Y:S01]  /*5ab0*/  STL [R1+0xba4], R27 ;  /* 0x000ba41b01007387 */ /* 0x0007e20000100800 */
[----:B------:R-:W-:Y:S01]  /*5ac0*/  IADD3 RZ, P5, PT, R2, R28, RZ ;  /* 0x0000001c02ff7210 */ /* 0x000fe20007fbe0ff */
[----:B-1----:R-:W-:-:S04]  /*5ad0*/  IMAD R2, R9, 0x1e4, RZ ;  /* 0x000001e409027824 */ /* 0x002fc800078e02ff */
[----:B------:R-:W1:Y:S01]  /*5ae0*/  LDC R17, c[0x0][0x3d8] ;  /* 0x0000f600ff117b82 */ /* 0x000e620000000800 */
[----:B---3--:R-:W-:-:S07]  /*5af0*/  LEA.HI.X.SX32 R27, R6, R29, 0x1, P4 ;  /* 0x0000001d061b7211 */ /* 0x008fce00020f0eff */
[----:B------:R-:W3:Y:S01]  /*5b00*/  LDC R14, c[0x0][0x3d8] ;  /* 0x0000f600ff0e7b82 */ /* 0x000ee20000000800 */
[----:B------:R4:W-:Y:S01]  /*5b10*/  STL.64 [R1+0x19b8], R26 ;  /* 0x0019b81a01007387 */ /* 0x0009e20000100a00 */
[----:B------:R-:W-:-:S06]  /*5b20*/  LEA.HI.X.SX32 R25, R2, R29, 0x1, P6 ;  /* 0x0000001d02197211 */ /* 0x000fcc00030f0eff */
[----:B------:R-:W0:Y:S01]  /*5b30*/  LDC R15, c[0x0][0x3d8] ;  /* 0x0000f600ff0f7b82 */ /* 0x000e220000000800 */
[----:B----4-:R-:W-:-:S07]  /*5b40*/  IADD3 R26, P4, PT, R4, R28, RZ ;  /* 0x0000001c041a7210 */ /* 0x010fce0007f9e0ff */
[----:B------:R-:W4:Y:S01]  /*5b50*/  LDC R16, c[0x0][0x3d8] ;  /* 0x0000f600ff107b82 */ /* 0x000f220000000800 */
[----:B------:R-:W-:-:S05]  /*5b60*/  LEA.HI.X.SX32 R27, R7, R29, 0x1, P4 ;  /* 0x0000001d071b7211 */ /* 0x000fca00020f0eff */
[----:B------:R1:W-:Y:S02]  /*5b70*/  STL.64 [R1+0x1a18], R26 ;  /* 0x001a181a01007387 */ /* 0x0003e40000100a00 */
[----:B------:R-:W4:Y:S08]  /*5b80*/  LDC R18, c[0x0][0x3d8] ;  /* 0x0000f600ff127b82 */ /* 0x000f300000000800 */
[----:B------:R-:W4:Y:S01]  /*5b90*/  LDC R19, c[0x0][0x3d8] ;  /* 0x0000f600ff137b82 */ /* 0x000f220000000800 */
[----:B-1----:R1:W4:Y:S04]  /*5ba0*/  LDL.LU R26, [R1+0x2c40] ;  /* 0x002c4000011a7983 */ /* 0x0023280000300800 */
[----:B------:R-:W-:Y:S03]  /*5bb0*/  STL [R1+0xb94], R25 ;  /* 0x000b941901007387 */ /* 0x000fe60000100800 */
[----:B------:R-:W1:Y:S01]  /*5bc0*/  LDC R23, c[0x0][0x3d8] ;  /* 0x0000f600ff177b82 */ /* 0x000e620000000800 */
[----:B------:R0:W4:Y:S01]  /*5bd0*/  LDL.LU R24, [R1+0x2c3c] ;  /* 0x002c3c0001187983 */ /* 0x0001220000300800 */
[----:B---3--:R-:W-:Y:S01]  /*5be0*/  IMAD R9, R14, 0x3dc, RZ ;  /* 0x000003dc0e097824 */ /* 0x008fe200078e02ff */
[----:B------:R-:W-:Y:S01]  /*5bf0*/  IADD3 R14, P4, PT, R2, R28, RZ ;  /* 0x0000001c020e7210 */ /* 0x000fe20007f9e0ff */
[----:B------:R-:W-:-:S02]  /*5c00*/  IMAD R5, R10, 0x1e6, RZ ;  /* 0x000001e60a057824 */ /* 0x000fc400078e02ff */
[----:B--2---:R-:W-:Y:S02]  /*5c10*/  IMAD R6, R8, 0xf4, RZ ;  /* 0x000000f408067824 */ /* 0x004fe400078e02ff */
[----:B------:R-:W2:Y:S01]  /*5c20*/  LDC R20, c[0x0][0x3d8] ;  /* 0x0000f600ff147b82 */ /* 0x000ea20000000800 */
[----:B------:R-:W-:Y:S02]  /*5c30*/  IMAD R10, R11, 0xf3, RZ ;  /* 0x000000f30b0a7824 */ /* 0x000fe400078e02ff */
[----:B0-----:R-:W-:Y:S01]  /*5c40*/  IMAD R8, R15, 0x3e0, RZ ;  /* 0x000003e00f087824 */ /* 0x001fe200078e02ff */
[-C--:B------:R-:W-:Y:S01]  /*5c50*/  LEA.HI.X.SX32 R15, R4, R29.reuse, 0x1, P4 ;  /* 0x0000001d040f7211 */ /* 0x080fe200020f0eff */
[----:B------:R-:W-:Y:S01]  /*5c60*/  IMAD R11, R12, 0x3d, RZ ;  /* 0x0000003d0c0b7824 */ /* 0x000fe200078e02ff */
[CC--:B------:R-:W-:Y:S02]  /*5c70*/  IADD3 R12, P6, PT, R5.reuse, R28.reuse, RZ ;  /* 0x0000001c050c7210 */ /* 0x0c0fe40007fde0ff */
[----:B------:R-:W-:Y:S01]  /*5c80*/  LEA.HI.X.SX32 R5, R5, R29, 0x1, P2 ;  /* 0x0000001d05057211 */ /* 0x000fe200010f0eff */
[----:B------:R-:W-:Y:S01]  /*5c90*/  STL.64 [R1+0x19b0], R14 ;  /* 0x0019b00e01007387 */ /* 0x000fe20000100a00 */
[----:B------:R-:W-:Y:S01]  /*5ca0*/  IMAD R0, R13, 0x7a, RZ ;  /* 0x0000007a0d007824 */ /* 0x000fe200078e02ff */
[----:B------:R-:W0:Y:S01]  /*5cb0*/  LDC R22, c[0x0][0x3d8] ;  /* 0x0000f600ff167b82 */ /* 0x000e220000000800 */
[----:B------:R-:W-:Y:S01]  /*5cc0*/  IMAD.MOV.U32 R4, RZ, RZ, R12 ;  /* 0x000000ffff047224 */ /* 0x000fe200078e000c */
[----:B------:R3:W-:Y:S04]  /*5cd0*/  STL [R1+0x19a8], R12 ;  /* 0x0019a80c01007387 */ /* 0x0007e80000100800 */
[----:B------:R3:W-:Y:S02]  /*5ce0*/  STL [R1+0xb84], R5 ;  /* 0x000b840501007387 */ /* 0x0007e40000100800 */
[----:B---3--:R-:W-:-:S02]  /*5cf0*/  IADD3 R12, P2, PT, R6, R28, RZ ;  /* 0x0000001c060c7210 */ /* 0x008fc40007f5e0ff */
[----:B------:R-:W-:Y:S02]  /*5d00*/  MOV R5, R13 ;  /* 0x0000000d00057202 */ /* 0x000fe40000000f00 */
[-C--:B------:R-:W-:Y:S02]  /*5d10*/  LEA.HI.X.SX32 R5, R10, R29.reuse, 0x1, P6 ;  /* 0x0000001d0a057211 */ /* 0x080fe400030f0eff */
[-C--:B------:R-:W-:Y:S01]  /*5d20*/  IADD3 RZ, P6, PT, R9, R28.reuse, RZ ;  /* 0x0000001c09ff7210 */ /* 0x080fe20007fde0ff */
[----:B----4-:R-:W-:Y:S01]  /*5d30*/  IMAD R7, R16, 0x3e4, RZ ;  /* 0x000003e410077824 */ /* 0x010fe200078e02ff */
[----:B------:R-:W3:Y:S01]  /*5d40*/  LDC R9, c[0x0][0x3d8] ;  /* 0x0000f600ff097b82 */ /* 0x000ee20000000800 */
[C---:B------:R-:W-:Y:S02]  /*5d50*/  IADD3 R14, P4, PT, R0.reuse, R28, RZ ;  /* 0x0000001c000e7210 */ /* 0x040fe40007f9e0ff */
[-C--:B------:R-:W-:Y:S01]  /*5d60*/  LEA.HI.X.SX32 R13, R0, R29.reuse, 0x1, P2 ;  /* 0x0000001d000d7211 */ /* 0x080fe200010f0eff */
[----:B------:R-:W-:Y:S01]  /*5d70*/  IMAD R0, R17, 0x1e8, RZ ;  /* 0x000001e811007824 */ /* 0x000fe200078e02ff */
[----:B------:R-:W-:Y:S01]  /*5d80*/  LEA.HI.X.SX32 R15, R11, R29, 0x1, P4 ;  /* 0x0000001d0b0f7211 */ /* 0x000fe200020f0eff */
[----:B------:R-:W-:-:S02]  /*5d90*/  IMAD R2, R18, 0x1ea, RZ ;  /* 0x000001ea12027824 */ /* 0x000fc400078e02ff */
[----:B------:R-:W4:Y:S01]  /*5da0*/  LDC R10, c[0x0][0x3d8] ;  /* 0x0000f600ff0a7b82 */ /* 0x000f220000000800 */
[CC--:B------:R-:W-:Y:S01]  /*5db0*/  LEA.HI.X.SX32 R25, R0.reuse, R29.reuse, 0x1, P3 ;  /* 0x0000001d00197211 */ /* 0x0c0fe200018f0eff */
[----:B------:R-:W-:Y:S01]  /*5dc0*/  STL [R1+0x19ac], R5 ;  /* 0x0019ac0501007387 */ /* 0x000fe20000100800 */
[-C--:B------:R-:W-:Y:S02]  /*5dd0*/  IADD3 R18, P3, PT, R0, R28.reuse, RZ ;  /* 0x0000001c00127210 */ /* 0x080fe40007f7e0ff */
[-C--:B------:R-:W-:Y:S01]  /*5de0*/  IADD3 RZ, P2, PT, R7, R28.reuse, RZ ;  /* 0x0000001c07ff7210 */ /* 0x080fe20007f5e0ff */
[----:B------:R0:W-:Y:S02]  /*5df0*/  STL.64 [R1+0x1a48], R14 ;  /* 0x001a480e01007387 */ /* 0x0001e40000100a00 */
[----:B------:R-:W4:Y:S01]  /*5e00*/  LDC R11, c[0x0][0x3d8] ;  /* 0x0000f600ff0b7b82 */ /* 0x000f220000000800 */
[----:B------:R-:W-:Y:S01]  /*5e10*/  IMAD R7, R19, 0xf5, RZ ;  /* 0x000000f513077824 */ /* 0x000fe200078e02ff */
[----:B------:R-:W-:Y:S01]  /*5e20*/  LEA.HI.X.SX32 R19, R6, R29, 0x1, P3 ;  /* 0x0000001d06137211 */ /* 0x000fe200018f0eff */
[----:B------:R0:W-:Y:S01]  /*5e30*/  STL.64 [R1+0x1a10], R12 ;  /* 0x001a100c01007387 */ /* 0x0001e20000100a00 */
[----:B------:R-:W-:Y:S01]  /*5e40*/  IMAD R4, R21, 0xf6, RZ ;  /* 0x000000f615047824 */ /* 0x000fe200078e02ff */
[----:B------:R-:W-:-:S03]  /*5e50*/  IADD3 RZ, P4, PT, R8, R28, RZ ;  /* 0x0000001c08ff7210 */ /* 0x000fc60007f9e0ff */
[----:B------:R-:W4:Y:S01]  /*5e60*/  LDC R16, c[0x0][0x3d8] ;  /* 0x0000f600ff107b82 */ /* 0x000f220000000800 */
[----:B------:R-:W-:Y:S01]  /*5e70*/  STL [R1+0xb74], R25 ;  /* 0x000b741901007387 */ /* 0x000fe20000100800 */
[----:B-1----:R-:W-:-:S06]  /*5e80*/  IMAD R0, R23, 0x3ec, RZ ;  /* 0x000003ec17007824 */ /* 0x002fcc00078e02ff */
[----:B0-----:R-:W0:Y:S01]  /*5e90*/  LDC R14, c[0x0][0x3d8] ;  /* 0x0000f600ff0e7b82 */ /* 0x001e220000000800 */
[----:B--2---:R-:W-:Y:S01]  /*5ea0*/  IMAD R8, R20, 0x7b, RZ ;  /* 0x0000007b14087824 */ /* 0x004fe200078e02ff */
[C---:B------:R-:W-:Y:S01]  /*5eb0*/  LEA.HI.X.SX32 R23, R2.reuse, R29, 0x1, P1 ;  /* 0x0000001d02177211 */ /* 0x040fe200008f0eff */
[----:B------:R1:W-:Y:S05]  /*5ec0*/  STL.64 [R1+0x19a0], R18 ;  /* 0x0019a01201007387 */ /* 0x0003ea0000100a00 */
[----:B------:R-:W2:Y:S01]  /*5ed0*/  LDC R13, c[0x0][0x3d8] ;  /* 0x0000f600ff0d7b82 */ /* 0x000ea20000000800 */
[----:B------:R-:W-:-:S07]  /*5ee0*/  IADD3 R20, P3, PT, R2, R28, RZ ;  /* 0x0000001c02147210 */ /* 0x000fce0007f7e0ff */
[----:B------:R-:W4:Y:S01]  /*5ef0*/  LDC R12, c[0x0][0x3d8] ;  /* 0x0000f600ff0c7b82 */ /* 0x000f220000000800 */
[----:B-1----:R-:W-:-:S07]  /*5f00*/  IADD3 R18, P1, PT, R4, R28, RZ ;  /* 0x0000001c04127210 */ /* 0x002fce0007f3e0ff */
[----:B------:R-:W1:Y:S01]  /*5f10*/  LDC R15, c[0x0][0x3d8] ;  /* 0x0000f600ff0f7b82 */ /* 0x000e620000000800 */
[-C--:B------:R-:W-:Y:S02]  /*5f20*/  LEA.HI.X.SX32 R19, R8, R29.reuse, 0x1, P1 ;  /* 0x0000001d08137211 */ /* 0x080fe400008f0eff */
[-C--:B------:R-:W-:Y:S01]  /*5f30*/  IADD3 RZ, P1, PT, R0, R28.reuse, RZ ;  /* 0x0000001c00ff7210 */ /* 0x080fe20007f3e0ff */
[----:B---3--:R-:W-:Y:S01]  /*5f40*/  IMAD R0, R9, 0x1ec, RZ ;  /* 0x000001ec09007824 */ /* 0x008fe200078e02ff */
[-C--:B------:R-:W-:Y:S01]  /*5f50*/  LEA.HI.X.SX32 R21, R7, R29.reuse, 0x1, P3 ;  /* 0x0000001d07157211 */ /* 0x080fe200018f0eff */
[----:B------:R-:W-:Y:S01]  /*5f60*/  IMAD R5, R22, 0x3e8, RZ ;  /* 0x000003e816057824 */ /* 0x000fe200078e02ff */
[----:B------:R3:W-:Y:S01]  /*5f70*/  STL [R1+0xb64], R23 ;  /* 0x000b641701007387 */ /* 0x0007e20000100800 */
[----:B----4-:R-:W-:Y:S01]  /*5f80*/  IMAD R2, R10, 0x1ee, RZ ;  /* 0x000001ee0a027824 */ /* 0x010fe200078e02ff */
[CC--:B------:R-:W-:Y:S01]  /*5f90*/  LEA.HI.X.SX32 R27, R0.reuse, R29.reuse, 0x1, P5 ;  /* 0x0000001d001b7211 */ /* 0x0c0fe200028f0eff */
[----:B------:R-:W-:Y:S01]  /*5fa0*/  IMAD R7, R11, 0xf7, RZ ;  /* 0x000000f70b077824 */ /* 0x000fe200078e02ff */
[-C--:B------:R-:W-:Y:S01]  /*5fb0*/  IADD3 R10, P5, PT, R0, R28.reuse, RZ ;  /* 0x0000001c000a7210 */ /* 0x080fe20007fbe0ff */
[----:B------:R-:W-:Y:S01]  /*5fc0*/  STL.64 [R1+0x1998], R20 ;  /* 0x0019981401007387 */ /* 0x000fe20000100a00 */
[-C--:B------:R-:W-:Y:S01]  /*5fd0*/  IADD3 RZ, P3, PT, R5, R28.reuse, RZ ;  /* 0x0000001c05ff7210 */ /* 0x080fe20007f7e0ff */
[----:B------:R-:W4:Y:S02]  /*5fe0*/  LDC R17, c[0x0][0x3d8] ;  /* 0x0000f600ff117b82 */ /* 0x000f240000000800 */
[----:B------:R1:W-:Y:S01]  /*5ff0*/  STL.64 [R1+0x1a08], R18 ;  /* 0x001a081201007387 */ /* 0x0003e20000100a00 */
[-C--:B------:R-:W-:Y:S01]  /*6000*/  LEA.HI.X.SX32 R11, R4, R29.reuse, 0x1, P5 ;  /* 0x0000001d040b7211 */ /* 0x080fe200028f0eff */
[----:B0-----:R-:W-:Y:S01]  /*6010*/  IMAD R5, R14, 0x3e, RZ ;  /* 0x0000003e0e057824 */ /* 0x001fe200078e02ff */
[C---:B------:R-:W-:Y:S01]  /*6020*/  IADD3 R14, P5, PT, R2.reuse, R28, RZ ;  /* 0x0000001c020e7210 */ /* 0x040fe20007fbe0ff */
[----:B------:R-:W-:Y:S01]  /*6030*/  STL [R1+0xb54], R27 ;  /* 0x000b541b01007387 */ /* 0x000fe20000100800 */
[----:B--2---:R-:W-:Y:S01]  /*6040*/  IMAD R4, R13, 0x3f0, RZ ;  /* 0x000003f00d047824 */ /* 0x004fe200078e02ff */
[-C--:B------:R-:W-:Y:S01]  /*6050*/  LEA.HI.X.SX32 R13, R2, R29.reuse, 0x1, P6 ;  /* 0x0000001d020d7211 */ /* 0x080fe200030f0eff */
[----:B------:R-:W-:Y:S01]  /*6060*/  IMAD R8, R12, 0x1f, RZ ;  /* 0x0000001f0c087824 */ /* 0x000fe200078e02ff */
[----:B---3--:R-:W0:Y:S01]  /*6070*/  LDC R23, c[0x0][0x3d8] ;  /* 0x0000f600ff177b82 */ /* 0x008e220000000800 */
[----:B------:R2:W-:Y:S07]  /*6080*/  STL.64 [R1+0x1990], R10 ;  /* 0x0019900a01007387 */ /* 0x0005ee0000100a00 */
[----:B-1----:R-:W1:Y:S01]  /*6090*/  LDC R18, c[0x0][0x3d8] ;  /* 0x0000f600ff127b82 */ /* 0x002e620000000800 */
[----:B------:R-:W-:Y:S01]  /*60a0*/  IMAD R6, R15, 0xf8, RZ ;  /* 0x000000f80f067824 */ /* 0x000fe200078e02ff */
[----:B------:R-:W-:-:S02]  /*60b0*/  LEA.HI.X.SX32 R15, R7, R29, 0x1, P5 ;  /* 0x0000001d070f7211 */ /* 0x000fc400028f0eff */
[----:B--2---:R-:W-:Y:S01]  /*60c0*/  IADD3 R10, P6, PT, R5, R28, RZ ;  /* 0x0000001c050a7210 */ /* 0x004fe20007fde0ff */
[----:B------:R-:W-:-:S03]  /*60d0*/  IMAD R0, R16, 0x7c, RZ ;  /* 0x0000007c10007824 */ /* 0x000fc600078e02ff */
[----:B------:R-:W2:Y:S01]  /*60e0*/  LDC R19, c[0x0][0x3d8] ;  /* 0x0000f600ff137b82 */ /* 0x000ea20000000800 */
[----:B------:R-:W-:Y:S01]  /*60f0*/  LEA.HI.X.SX32 R11, R8, R29, 0x1, P6 ;  /* 0x0000001d080b7211 */ /* 0x000fe200030f0eff */
[----:B------:R3:W-:Y:S01]  /*6100*/  STL [R1+0xb44], R13 ;  /* 0x000b440d01007387 */ /* 0x0007e20000100800 */
[----:B------:R-:W-:-:S03]  /*6110*/  IADD3 R12, P5, PT, R0, R28, RZ ;  /* 0x0000001c000c7210 */ /* 0x000fc60007fbe0ff */
[----:B------:R-:W-:Y:S02]  /*6120*/  STL.64 [R1+0x1988], R14 ;  /* 0x0019880e01007387 */ /* 0x000fe40000100a00 */
[----:B------:R-:W0:Y:S02]  /*6130*/  LDC R20, c[0x0][0x3d8] ;  /* 0x0000f600ff147b82 */ /* 0x000e240000000800 */
[----:B------:R3:W-:Y:S06]  /*6140*/  STL.64 [R1+0x1a60], R10 ;  /* 0x001a600a01007387 */ /* 0x0007ec0000100a00 */
[----:B------:R-:W0:Y:S01]  /*6150*/  LDC R21, c[0x0][0x3d8] ;  /* 0x0000f600ff157b82 */ /* 0x000e220000000800 */
[----:B---3--:R-:W-:-:S02]  /*6160*/  LEA.HI.X.SX32 R13, R5, R29, 0x1, P5 ;  /* 0x0000001d050d7211 */ /* 0x008fc400028f0eff */
[----:B------:R-:W-:-:S05]  /*6170*/  IADD3 R10, P6, PT, R6, R28, RZ ;  /* 0x0000001c060a7210 */ /* 0x000fca0007fde0ff */
[----:B------:R-:W3:Y:S01]  /*6180*/  LDC R9, c[0x0][0x3d8] ;  /* 0x0000f600ff097b82 */ /* 0x000ee20000000800 */
[----:B------:R-:W-:Y:S01]  /*6190*/  LEA.HI.X.SX32 R11, R0, R29, 0x1, P6 ;  /* 0x0000001d000b7211 */ /* 0x000fe200030f0eff */
[----:B-1----:R-:W-:Y:S01]  /*61a0*/  IMAD R0, R18, 0x1f0, RZ ;  /* 0x000001f012007824 */ /* 0x002fe200078e02ff */
[----:B------:R1:W-:Y:S01]  /*61b0*/  STL.64 [R1+0x1a40], R12 ;  /* 0x001a400c01007387 */ /* 0x0003e20000100a00 */
[----:B----4-:R-:W-:-:S04]  /*61c0*/  IMAD R2, R17, 0x3f4, RZ ;  /* 0x000003f411027824 */ /* 0x010fc800078e02ff */
[----:B------:R-:W4:Y:S01]  /*61d0*/  LDC R22, c[0x0][0x3d8] ;  /* 0x0000f600ff167b82 */ /* 0x000f220000000800 */
[----:B------:R2:W-:Y:S01]  /*61e0*/  STL.64 [R1+0x1a00], R10 ;  /* 0x001a000a01007387 */ /* 0x0005e20000100a00 */
[C---:B------:R-:W-:Y:S02]  /*61f0*/  LEA.HI.X.SX32 R5, R0.reuse, R29, 0x1, P4 ;  /* 0x0000001d00057211 */ /* 0x040fe400020f0eff */
[-C--:B------:R-:W-:Y:S02]  /*6200*/  IADD3 R14, P4, PT, R0, R28.reuse, RZ ;  /* 0x0000001c000e7210 */ /* 0x080fe40007f9e0ff */
[-C--:B------:R-:W-:Y:S02]  /*6210*/  IADD3 RZ, P6, PT, R2, R28.reuse, RZ ;  /* 0x0000001c02ff7210 */ /* 0x080fe40007fde0ff */
[----:B-1----:R-:W1:Y:S01]  /*6220*/  LDC R12, c[0x0][0x3d8] ;  /* 0x0000f600ff0c7b82 */ /* 0x002e620000000800 */
[----:B------:R-:W-:-:S07]  /*6230*/  IADD3 RZ, P5, PT, R4, R28, RZ ;  /* 0x0000001c04ff7210 */ /* 0x000fce0007fbe0ff */
[----:B--2---:R-:W2:Y:S01]  /*6240*/  LDC R11, c[0x0][0x3d8] ;  /* 0x0000f600ff0b7b82 */ /* 0x004ea20000000800 */
[----:B------:R-:W-:Y:S01]  /*6250*/  IMAD R2, R19, 0x1f2, RZ ;  /* 0x000001f213027824 */ /* 0x000fe200078e02ff */
[----:B------:R-:W-:Y:S01]  /*6260*/  LEA.HI.X.SX32 R15, R6, R29, 0x1, P4 ;  /* 0x0000001d060f7211 */ /* 0x000fe200020f0eff */
[----:B0-----:R-:W-:-:S05]  /*6270*/  IMAD R4, R23, 0xfa, RZ ;  /* 0x000000fa17047824 */ /* 0x001fca00078e02ff */
[----:B------:R-:W0:Y:S01]  /*6280*/  LDC R13, c[0x0][0x3d8] ;  /* 0x0000f600ff0d7b82 */ /* 0x000e220000000800 */
[----:B------:R-:W-:Y:S01]  /*6290*/  IMAD R7, R20, 0xf9, RZ ;  /* 0x000000f914077824 */ /* 0x000fe200078e02ff */
[----:B------:R-:W-:Y:S01]  /*62a0*/  STL [R1+0xb34], R5 ;  /* 0x000b340501007387 */ /* 0x000fe20000100800 */
[----:B------:R-:W-:Y:S01]  /*62b0*/  IMAD R8, R21, 0x7d, RZ ;  /* 0x0000007d15087824 */ /* 0x000fe200078e02ff */
[C---:B------:R-:W-:Y:S02]  /*62c0*/  IADD3 R18, P4, PT, R2.reuse, R28, RZ ;  /* 0x0000001c02127210 */ /* 0x040fe40007f9e0ff */
[-C--:B------:R-:W-:Y:S02]  /*62d0*/  LEA.HI.X.SX32 R25, R2, R29.reuse, 0x1, P2 ;  /* 0x0000001d02197211 */ /* 0x080fe400010f0eff */
[----:B------:R-:W0:Y:S01]  /*62e0*/  LDC R17, c[0x0][0x3d8] ;  /* 0x0000f600ff117b82 */ /* 0x000e220000000800 */
[----:B------:R3:W-:Y:S01]  /*62f0*/  STL.64 [R1+0x1980], R14 ;  /* 0x0019800e01007387 */ /* 0x0007e20000100a00 */
[----:B------:R-:W-:-:S06]  /*6300*/  LEA.HI.X.SX32 R19, R7, R29, 0x1, P4 ;  /* 0x0000001d07137211 */ /* 0x000fcc00020f0eff */
[----:B------:R-:W0:Y:S01]  /*6310*/  LDC R16, c[0x0][0x3d8] ;  /* 0x0000f600ff107b82 */ /* 0x000e220000000800 */
[----:B---3--:R-:W-:-:S07]  /*6320*/  IADD3 R14, P2, PT, R4, R28, RZ ;  /* 0x0000001c040e7210 */ /* 0x008fce0007f5e0ff */
[----:B------:R-:W3:Y:S01]  /*6330*/  LDC R10, c[0x0][0x3d8] ;  /* 0x0000f600ff0a7b82 */ /* 0x000ee20000000800 */
[----:B------:R-:W-:Y:S01]  /*6340*/  LEA.HI.X.SX32 R15, R8, R29, 0x1, P2 ;  /* 0x0000001d080f7211 */ /* 0x000fe200010f0eff */
[----:B------:R-:W-:Y:S01]  /*6350*/  STL [R1+0xb24], R25 ;  /* 0x000b241901007387 */ /* 0x000fe20000100800 */
[----:B------:R-:W-:-:S03]  /*6360*/  IMAD R2, R9, 0x3fc, RZ ;  /* 0x000003fc09027824 */ /* 0x000fc600078e02ff */
[----:B------:R-:W-:Y:S02]  /*6370*/  STL.64 [R1+0x1978], R18 ;  /* 0x0019781201007387 */ /* 0x000fe40000100a00 */
[----:B------:R-:W0:Y:S01]  /*6380*/  LDC R6, c[0x0][0x3d8] ;  /* 0x0000f600ff067b82 */ /* 0x000e220000000800 */
[----:B----4-:R-:W-:Y:S01]  /*6390*/  IMAD R5, R22, 0x3f8, RZ ;  /* 0x000003f816057824 */ /* 0x010fe200078e02ff */
[----:B------:R4:W-:Y:S06]  /*63a0*/  STL.64 [R1+0x19f8], R14 ;  /* 0x0019f80e01007387 */ /* 0x0009ec0000100a00 */
[----:B------:R-:W0:Y:S01]  /*63b0*/  LDC R7, c[0x0][0x3d8] ;  /* 0x0000f600ff077b82 */ /* 0x000e220000000800 */
[----:B------:R-:W-:Y:S01]  /*63c0*/  IADD3 RZ, P4, PT, R5, R28, RZ ;  /* 0x0000001c05ff7210 */ /* 0x000fe20007f9e0ff */
[----:B-1----:R-:W-:-:S06]  /*63d0*/  IMAD R5, R12, 0xfb, RZ ;  /* 0x000000fb0c057824 */ /* 0x002fcc00078e02ff */
[----:B------:R-:W1:Y:S08]  /*63e0*/  LDC R8, c[0x0][0x3d8] ;  /* 0x0000f600ff087b82 */ /* 0x000e700000000800 */
[----:B------:R-:W0:Y:S08]  /*63f0*/  LDC R12, c[0x0][0x3d8] ;  /* 0x0000f600ff0c7b82 */ /* 0x000e300000000800 */
[----:B------:R-:W0:Y:S02]  /*6400*/  LDC R24, c[0x0][0x3d8] ;  /* 0x0000f600ff187b82 */ /* 0x000e240000000800 */
[----:B0-----:R-:W-:-:S05]  /*6410*/  IMAD R0, R24, 0x1f4, RZ ;  /* 0x000001f418007824 */ /* 0x001fca00078e02ff */
[CC--:B----4-:R-:W-:Y:S02]  /*6420*/  IADD3 R14, P2, PT, R0.reuse, R28.reuse, RZ ;  /* 0x0000001c000e7210 */ /* 0x0d0fe40007f5e0ff */
[-C--:B------:R-:W-:Y:S01]  /*6430*/  LEA.HI.X.SX32 R9, R0, R29.reuse, 0x1, P3 ;  /* 0x0000001d00097211 */ /* 0x080fe200018f0eff */
[----:B--2---:R-:W-:Y:S01]  /*6440*/  IMAD R0, R11, 0x1f6, RZ ;  /* 0x000001f60b007824 */ /* 0x004fe200078e02ff */
[-C--:B------:R-:W-:Y:S01]  /*6450*/  LEA.HI.X.SX32 R15, R4, R29.reuse, 0x1, P2 ;  /* 0x0000001d040f7211 */ /* 0x080fe200010f0eff */
[----:B------:R-:W0:Y:S01]  /*6460*/  LDC R11, c[0x0][0x3d8] ;  /* 0x0000f600ff0b7b82 */ /* 0x000e220000000800 */
[-C--:B------:R-:W-:Y:S01]  /*6470*/  IADD3 RZ, P3, PT, R2, R28.reuse, RZ ;  /* 0x0000001c02ff7210 */ /* 0x080fe20007f7e0ff */
[----:B------:R-:W-:Y:S01]  /*6480*/  IMAD R2, R13, 0x7e, RZ ;  /* 0x0000007e0d027824 */ /* 0x000fe200078e02ff */
[CC--:B------:R-:W-:Y:S02]  /*6490*/  LEA.HI.X.SX32 R21, R0.reuse, R29.reuse, 0x1, P1 ;  /* 0x0000001d00157211 */ /* 0x0c0fe400008f0eff */
[----:B------:R-:W-:Y:S01]  /*64a0*/  IADD3 R18, P1, PT, R0, R28, RZ ;  /* 0x0000001c00127210 */ /* 0x000fe20007f3e0ff */
[----:B------:R2:W-:Y:S01]  /*64b0*/  STL [R1+0xb14], R9 ;  /* 0x000b140901007387 */ /* 0x0005e20000100800 */
[----:B------:R-:W-:Y:S01]  /*64c0*/  IMAD R0, R17, 0x3f, RZ ;  /* 0x0000003f11007824 */ /* 0x000fe200078e02ff */
[----:B------:R-:W4:Y:S01]  /*64d0*/  LDC R13, c[0x0][0x3d8] ;  /* 0x0000f600ff0d7b82 */ /* 0x000f220000000800 */
[----:B------:R-:W-:Y:S01]  /*64e0*/  IMAD R4, R16, 0xfc, RZ ;  /* 0x000000fc10047824 */ /* 0x000fe200078e02ff */
[----:B------:R1:W-:Y:S01]  /*64f0*/  STL.64 [R1+0x1970], R14 ;  /* 0x0019700e01007387 */ /* 0x0003e20000100a00 */
[----:B------:R-:W-:-:S02]  /*6500*/  LEA.HI.X.SX32 R19, R5, R29, 0x1, P1 ;  /* 0x0000001d05137211 */ /* 0x000fc400008f0eff */
[----:B------:R-:W-:-:S03]  /*6510*/  IADD3 R16, P1, PT, R2, R28, RZ ;  /* 0x0000001c02107210 */ /* 0x000fc60007f3e0ff */
[----:B--2---:R-:W2:Y:S01]  /*6520*/  LDC R9, c[0x0][0x3d8] ;  /* 0x0000f600ff097b82 */ /* 0x004ea20000000800 */
[----:B---3--:R-:W-:Y:S02]  /*6530*/  LEA RZ, P2, R10, R28, 0x9 ;  /* 0x0000001c0aff7211 */ /* 0x008fe400078448ff */
[----:B------:R-:W-:-:S05]  /*6540*/  LEA.HI.X.SX32 R17, R0, R29, 0x1, P1 ;  /* 0x0000001d00117211 */ /* 0x000fca00008f0eff */
[----:B-1----:R-:W1:Y:S01]  /*6550*/  LDC R14, c[0x0][0x3d8] ;  /* 0x0000f600ff0e7b82 */ /* 0x002e620000000800 */
[----:B------:R-:W-:Y:S01]  /*6560*/  IADD3 R20, P1, PT, R4, R28, RZ ;  /* 0x0000001c04147210 */ /* 0x000fe20007f3e0ff */
[----:B------:R3:W-:Y:S06]  /*6570*/  STL [R1+0xb04], R21 ;  /* 0x000b041501007387 */ /* 0x0007ec0000100800 */
[----:B------:R-:W0:Y:S01]  /*6580*/  LDC R10, c[0x0][0x3d8] ;  /* 0x0000f600ff0a7b82 */ /* 0x000e220000000800 */
[----:B------:R-:W-:Y:S01]  /*6590*/  IMAD R0, R6, 0x1f8, RZ ;  /* 0x000001f806007824 */ /* 0x000fe200078e02ff */
[----:B---3--:R-:W-:-:S06]  /*65a0*/  LEA.HI.X.SX32 R21, R2, R29, 0x1, P1 ;  /* 0x0000001d02157211 */ /* 0x008fcc00008f0eff */
[----:B------:R-:W3:Y:S01]  /*65b0*/  LDC R15, c[0x0][0x3d8] ;  /* 0x0000f600ff0f7b82 */ /* 0x000ee20000000800 */
[----:B------:R4:W-:Y:S01]  /*65c0*/  STL.64 [R1+0x1968], R18 ;  /* 0x0019681201007387 */ /* 0x0009e20000100a00 */
[----:B------:R-:W-:Y:S01]  /*65d0*/  IMAD R5, R7, 0x202, RZ ;  /* 0x0000020207057824 */ /* 0x000fe200078e02ff */
[----:B------:R-:W-:Y:S02]  /*65e0*/  LEA.HI.X.SX32 R7, R0, R29, 0x1, P5 ;  /* 0x0000001d00077211 */ /* 0x000fe400028f0eff */
[----:B------:R-:W-:Y:S04]  /*65f0*/  STL.64 [R1+0x1a38], R16 ;  /* 0x001a381001007387 */ /* 0x000fe80000100a00 */
[----:B------:R2:W-:Y:S01]  /*6600*/  STL.64 [R1+0x19f0], R20 ;  /* 0x0019f01401007387 */ /* 0x0005e20000100a00 */
[----:B----4-:R-:W4:Y:S01]  /*6610*/  LDC R18, c[0x0][0x3d8] ;  /* 0x0000f600ff127b82 */ /* 0x010f220000000800 */
[----:B------:R-:W-:Y:S01]  /*6620*/  IMAD R2, R8, 0x1fa, RZ ;  /* 0x000001fa08027824 */ /* 0x000fe200078e02ff */
[----:B--2---:R-:W-:-:S06]  /*6630*/  IADD3 R20, P5, PT, R0, R28, RZ ;  /* 0x0000001c00147210 */ /* 0x004fcc0007fbe0ff */
[----:B------:R-:W2:Y:S01]  /*6640*/  LDC R17, c[0x0][0x3d8] ;  /* 0x0000f600ff117b82 */ /* 0x000ea20000000800 */
[----:B------:R-:W-:-:S07]  /*6650*/  LEA.HI.X.SX32 R21, R4, R29, 0x1, P5 ;  /* 0x0000001d04157211 */ /* 0x000fce00028f0eff */
[----:B------:R-:W2:Y:S01]  /*6660*/  LDC R16, c[0x0][0x3d8] ;  /* 0x0000f600ff107b82 */ /* 0x000ea20000000800 */
[-C--:B------:R-:W-:Y:S01]  /*6670*/  IADD3 RZ, P1, PT, R5, R28.reuse, RZ ;  /* 0x0000001c05ff7210 */ /* 0x080fe20007f3e0ff */
[----:B-1----:R-:W-:Y:S01]  /*6680*/  IMAD R5, R14, 0xfe, RZ ;  /* 0x000000fe0e057824 */ /* 0x002fe200078e02ff */
[----:B------:R-:W-:Y:S01]  /*6690*/  STL [R1+0xac4], R7 ;  /* 0x000ac40701007387 */ /* 0x000fe20000100800 */
[----:B------:R-:W-:Y:S02]  /*66a0*/  IMAD R8, R9, 0xfd, RZ ;  /* 0x000000fd09087824 */ /* 0x000fe400078e02ff */
[----:B------:R-:W-:Y:S01]  /*66b0*/  IMAD R0, R13, 0x1fc, RZ ;  /* 0x000001fc0d007824 */ /* 0x000fe200078e02ff */
[----:B------:R1:W-:Y:S01]  /*66c0*/  STL.64 [R1+0x1960], R20 ;  /* 0x0019601401007387 */ /* 0x0003e20000100a00 */
[----:B0-----:R-:W-:Y:S01]  /*66d0*/  IMAD R9, R10, 0x7f, RZ ;  /* 0x0000007f0a097824 */ /* 0x001fe200078e02ff */
[----:B------:R-:W-:Y:S02]  /*66e0*/  LEA.HI.X.SX32 R23, R2, R29, 0x1, P6 ;  /* 0x0000001d02177211 */ /* 0x000fe400030f0eff */
[----:B------:R-:W-:-:S02]  /*66f0*/  IADD3 R14, P6, PT, R5, R28, RZ ;  /* 0x0000001c050e7210 */ /* 0x000fc40007fde0ff */
[----:B------:R-:W-:Y:S02]  /*6700*/  LEA.HI.X.SX32 R13, R0, R29, 0x1, P4 ;  /* 0x0000001d000d7211 */ /* 0x000fe400020f0eff */
[----:B-1----:R-:W-:Y:S01]  /*6710*/  IADD3 R20, P5, PT, R2, R28, RZ ;  /* 0x0000001c02147210 */ /* 0x002fe20007fbe0ff */
[----:B---3--:R-:W-:-:S03]  /*6720*/  IMAD R6, R15, 0x206, RZ ;  /* 0x000002060f067824 */ /* 0x008fc600078e02ff */
[-C--:B------:R-:W-:Y:S02]  /*6730*/  LEA.HI.X.SX32 R21, R8, R29.reuse, 0x1, P5 ;  /* 0x0000001d08157211 */ /* 0x080fe400028f0eff */
[-C--:B------:R-:W-:Y:S02]  /*6740*/  IADD3 R8, P4, PT, R0, R28.reuse, RZ ;  /* 0x0000001c00087210 */ /* 0x080fe40007f9e0ff */
[-C--:B------:R-:W-:Y:S01]  /*6750*/  LEA.HI.X.SX32 R15, R9, R29.reuse, 0x1, P6 ;  /* 0x0000001d090f7211 */ /* 0x080fe200030f0eff */
[----:B------:R-:W-:Y:S01]  /*6760*/  STL [R1+0xab4], R23 ;  /* 0x000ab41701007387 */ /* 0x000fe20000100800 */
[----:B------:R-:W-:Y:S01]  /*6770*/  LEA.HI.X.SX32 R9, R5, R29, 0x1, P4 ;  /* 0x0000001d05097211 */ /* 0x000fe200020f0eff */
[----:B------:R-:W-:Y:S02]  /*6780*/  IMAD R2, R12, 0x1fe, RZ ;  /* 0x000001fe0c027824 */ /* 0x000fe400078e02ff */
[----:B------:R-:W-:Y:S01]  /*6790*/  STL.64 [R1+0x1958], R20 ;  /* 0x0019581401007387 */ /* 0x000fe20000100a00 */
[----:B------:R-:W-:Y:S01]  /*67a0*/  IADD3 RZ, P6, PT, R6, R28, RZ ;  /* 0x0000001c06ff7210 */ /* 0x000fe20007fde0ff */
[----:B----4-:R-:W-:-:S02]  /*67b0*/  IMAD R6, R18, 0xff, RZ ;  /* 0x000000ff12067824 */ /* 0x010fc400078e02ff */
[----:B------:R-:W-:Y:S01]  /*67c0*/  STL.64 [R1+0x19e8], R14 ;  /* 0x0019e80e01007387 */ /* 0x000fe20000100a00 */
[----:B--2---:R-:W-:-:S03]  /*67d0*/  IMAD R0, R17, 0x20a, RZ ;  /* 0x0000020a11007824 */ /* 0x004fc600078e02ff */
[----:B------:R-:W-:Y:S01]  /*67e0*/  STL [R1+0xaa4], R13 ;  /* 0x000aa40d01007387 */ /* 0x000fe20000100800 */
[----:B------:R-:W-:-:S03]  /*67f0*/  IMAD R7, R11, 0x204, RZ ;  /* 0x000002040b077824 */ /* 0x000fc600078e02ff */
[----:B------:R0:W-:Y:S01]  /*6800*/  STL.64 [R1+0x1950], R8 ;  /* 0x0019500801007387 */ /* 0x0001e20000100a00 */
[----:B------:R-:W-:Y:S01]  /*6810*/  IMAD R4, R16, 0x208, RZ ;  /* 0x0000020810047824 */ /* 0x000fe200078e02ff */
[C---:B------:R-:W-:Y:S01]  /*6820*/  LEA.HI.X.SX32 R11, R2.reuse, R29, 0x1, P3 ;  /* 0x0000001d020b7211 */ /* 0x040fe200018f0eff */
[----:B------:R-:W-:Y:S01]  /*6830*/  IMAD R5, R3, 0x3, RZ ;  /* 0x0000000303057824 */ /* 0x000fe200078e02ff */
[-C--:B------:R-:W-:Y:S02]  /*6840*/  IADD3 RZ, P5, PT, R7, R28.reuse, RZ ;  /* 0x0000001c07ff7210 */ /* 0x080fe40007fbe0ff */
[----:B0-----:R-:W-:-:S04]  /*6850*/  IADD3 R8, P4, PT, R2, R28, RZ ;  /* 0x0000001c02087210 */ /* 0x001fc80007f9e0ff */
[----:B------:R-:W-:Y:S02]  /*6860*/  LEA.HI.X.SX32 R9, R6, R29, 0x1, P4 ;  /* 0x0000001d06097211 */ /* 0x000fe400020f0eff */
[-C--:B------:R-:W-:Y:S01]  /*6870*/  IADD3 RZ, P4, PT, R0, R28.reuse, RZ ;  /* 0x0000001c00ff7210 */ /* 0x080fe20007f9e0ff */
[C---:B------:R-:W-:Y:S01]  /*6880*/  IMAD R0, R3.reuse, 0x7f, RZ ;  /* 0x0000007f03007824 */ /* 0x040fe200078e02ff */
[----:B------:R-:W-:Y:S01]  /*6890*/  IADD3 RZ, P3, PT, R4, R28, RZ ;  /* 0x0000001c04ff7210 */ /* 0x000fe20007f7e0ff */
[----:B------:R0:W-:Y:S01]  /*68a0*/  STL [R1+0xa94], R11 ;  /* 0x000a940b01007387 */ /* 0x0001e20000100800 */
[C---:B------:R-:W-:Y:S01]  /*68b0*/  SHF.L.U32 R4, R3.reuse, 0x1, RZ ;  /* 0x0000000103047819 */ /* 0x040fe200000006ff */
[C---:B------:R-:W-:Y:S01]  /*68c0*/  IMAD R7, R3.reuse, 0x5, RZ ;  /* 0x0000000503077824 */ /* 0x040fe200078e02ff */
[C---:B------:R-:W-:Y:S01]  /*68d0*/  SHF.L.U32 R6, R3.reuse, 0x2, RZ ;  /* 0x0000000203067819 */ /* 0x040fe200000006ff */
[----:B------:R1:W-:Y:S01]  /*68e0*/  STL.64 [R1+0x1948], R8 ;  /* 0x0019480801007387 */ /* 0x0003e20000100a00 */
[----:B------:R-:W-:-:S02]  /*68f0*/  IMAD.SHL.U32 R10, R3, 0x8, RZ ;  /* 0x00000008030a7824 */ /* 0x000fc400078e00ff */
[C---:B------:R-:W-:Y:S01]  /*6900*/  IMAD R12, R3.reuse, 0xa, RZ ;  /* 0x0000000a030c7824 */ /* 0x040fe200078e02ff */
[----:B------:R-:W-:Y:S01]  /*6910*/  STL [R1+0x190], R0 ;  /* 0x0001900001007387 */ /* 0x000fe20000100800 */
[C---:B------:R-:W-:Y:S02]  /*6920*/  IMAD R13, R3.reuse, 0xb, RZ ;  /* 0x0000000b030d7824 */ /* 0x040fe400078e02ff */
[C---:B0-----:R-:W-:Y:S01]  /*6930*/  IMAD R11, R3.reuse, 0x9, RZ ;  /* 0x00000009030b7824 */ /* 0x041fe200078e02ff */
[----:B------:R0:W-:Y:S01]  /*6940*/  STL.64 [R1+0x2b88], R4 ;  /* 0x002b880401007387 */ /* 0x0001e20000100a00 */
[C---:B------:R-:W-:Y:S02]  /*6950*/  IMAD R14, R3.reuse, 0xc, RZ ;  /* 0x0000000c030e7824 */ /* 0x040fe400078e02ff */
[C---:B-1----:R-:W-:Y:S02]  /*6960*/  IMAD R8, R3.reuse, 0x6, RZ ;  /* 0x0000000603087824 */ /* 0x042fe400078e02ff */
[C---:B------:R-:W-:Y:S01]  /*6970*/  IMAD R9, R3.reuse, 0x7, RZ ;  /* 0x0000000703097824 */ /* 0x040fe200078e02ff */
[----:B------:R1:W-:Y:S01]  /*6980*/  STL.64 [R1+0x2b80], R6 ;  /* 0x002b800601007387 */ /* 0x0003e20000100a00 */
[C---:B------:R-:W-:Y:S01]  /*6990*/  IMAD R15, R3.reuse, 0xd, RZ ;  /* 0x0000000d030f7824 */ /* 0x040fe200078e02ff */
[C---:B------:R-:W-:Y:S01]  /*69a0*/  SHF.L.U32 R18, R3.reuse, 0x4, RZ ;  /* 0x0000000403127819 */ /* 0x040fe200000006ff */
[C---:B------:R-:W-:Y:S01]  /*69b0*/  IMAD R16, R3.reuse, 0xe, RZ ;  /* 0x0000000e03107824 */ /* 0x040fe200078e02ff */
[----:B------:R-:W-:Y:S01]  /*69c0*/  STL.64 [R1+0x2b90], R8 ;  /* 0x002b900801007387 */ /* 0x000fe20000100a00 */
[C---:B------:R-:W-:Y:S01]  /*69d0*/  IMAD R17, R3.reuse, 0xf, RZ ;  /* 0x0000000f03117824 */ /* 0x040fe200078e02ff */
[----:B0-----:R-:W0:Y:S01]  /*69e0*/  LDC R5, c[0x0][0x3d8] ;  /* 0x0000f600ff057b82 */ /* 0x001e220000000800 */
[C---:B------:R-:W-:Y:S01]  /*69f0*/  IMAD R19, R3.reuse, 0x11, RZ ;  /* 0x0000001103137824 */ /* 0x040fe200078e02ff */
[----:B------:R2:W-:Y:S01]  /*6a00*/  STL.64 [R1+0x2b98], R10 ;  /* 0x002b980a01007387 */ /* 0x0005e20000100a00 */
[----:B------:R-:W-:-:S02]  /*6a10*/  IMAD R20, R3, 0x12, RZ ;  /* 0x0000001203147824 */ /* 0x000fc400078e02ff */
[C---:B------:R-:W-:Y:S01]  /*6a20*/  IMAD R21, R3.reuse, 0x13, RZ ;  /* 0x0000001303157824 */ /* 0x040fe200078e02ff */
[----:B------:R-:W-:Y:S01]  /*6a30*/  STL.64 [R1+0x2ba0], R12 ;  /* 0x002ba00c01007387 */ /* 0x000fe20000100a00 */
[C---:B------:R-:W-:Y:S01]  /*6a40*/  IMAD R22, R3.reuse, 0x14, RZ ;  /* 0x0000001403167824 */ /* 0x040fe200078e02ff */
[----:B-1----:R-:W1:Y:S01]  /*6a50*/  LDC R7, c[0x0][0x3d8] ;  /* 0x0000f600ff077b82 */ /* 0x002e620000000800 */
[C---:B------:R-:W-:Y:S01]  /*6a60*/  IMAD R23, R3.reuse, 0x15, RZ ;  /* 0x0000001503177824 */ /* 0x040fe200078e02ff */
[----:B------:R3:W-:Y:S01]  /*6a70*/  STL.64 [R1+0x2ba8], R14 ;  /* 0x002ba80e01007387 */ /* 0x0007e20000100a00 */
[C---:B------:R-:W-:Y:S02]  /*6a80*/  IMAD R24, R3.reuse, 0x16, RZ ;  /* 0x0000001603187824 */ /* 0x040fe400078e02ff */
[C---:B------:R-:W-:Y:S01]  /*6a90*/  IMAD R25, R3.reuse, 0x17, RZ ;  /* 0x0000001703197824 */ /* 0x040fe200078e02ff */
[----:B------:R-:W-:Y:S01]  /*6aa0*/  STL.64 [R1+0x2bb0], R16 ;  /* 0x002bb01001007387 */ /* 0x000fe20000100a00 */
[C---:B------:R-:W-:Y:S01]  /*6ab0*/  IMAD R26, R3.reuse, 0x18, RZ ;  /* 0x00000018031a7824 */ /* 0x040fe200078e02ff */
[----:B--2---:R-:W2:Y:S01]  /*6ac0*/  LDC R11, c[0x0][0x3d8] ;  /* 0x0000f600ff0b7b82 */ /* 0x004ea20000000800 */
[C---:B------:R-:W-:Y:S01]  /*6ad0*/  IMAD R27, R3.reuse, 0x19, RZ ;  /* 0x00000019031b7824 */ /* 0x040fe200078e02ff */
[----:B------:R4:W-:Y:S01]  /*6ae0*/  STL.64 [R1+0x2bb8], R18 ;  /* 0x002bb81201007387 */ /* 0x0009e20000100a00 */
[----:B------:R-:W-:-:S03]  /*6af0*/  IMAD R0, R3, 0x1a, RZ ;  /* 0x0000001a03007824 */ /* 0x000fc600078e02ff */
[----:B------:R-:W-:Y:S01]  /*6b00*/  STL.64 [R1+0x2bc0], R20 ;  /* 0x002bc01401007387 */ /* 0x000fe20000100a00 */
[C---:B------:R-:W-:Y:S01]  /*6b10*/  IMAD R4, R3.reuse, 0x1b, RZ ;  /* 0x0000001b03047824 */ /* 0x040fe200078e02ff */
[----:B---3--:R-:W3:Y:S02]  /*6b20*/  LDC R15, c[0x0][0x3d8] ;  /* 0x0000f600ff0f7b82 */ /* 0x008ee40000000800 */
[----:B------:R4:W-:Y:S01]  /*6b30*/  STL.64 [R1+0x2bc8], R22 ;  /* 0x002bc81601007387 */ /* 0x0009e20000100a00 */
[----:B------:R-:W-:-:S03]  /*6b40*/  IMAD R2, R3, 0x1c, RZ ;  /* 0x0000001c03027824 */ /* 0x000fc600078e02ff */
[----:B------:R-:W-:Y:S02]  /*6b50*/  STL.64 [R1+0x2bd0], R24 ;  /* 0x002bd01801007387 */ /* 0x000fe40000100a00 */
[----:B----4-:R-:W4:Y:S02]  /*6b60*/  LDC R19, c[0x0][0x3d8] ;  /* 0x0000f600ff137b82 */ /* 0x010f240000000800 */
[----:B------:R-:W-:Y:S04]  /*6b70*/  STL.64 [R1+0x2bd8], R26 ;  /* 0x002bd81a01007387 */ /* 0x000fe80000100a00 */
[----:B------:R0:W-:Y:S02]  /*6b80*/  STL [R1], R0 ;  /* 0x0000000001007387 */ /* 0x0001e40000100800 */
[----:B------:R-:W1:Y:S02]  /*6b90*/  LDC R23, c[0x0][0x3d8] ;  /* 0x0000f600ff177b82 */ /* 0x000e640000000800 */
[----:B------:R0:W-:Y:S02]  /*6ba0*/  STL [R1+0x4], R4 ;  /* 0x0000040401007387 */ /* 0x0001e40000100800 */
[----:B0-----:R-:W-:-:S02]  /*6bb0*/  IMAD R0, R3, 0x1d, RZ ;  /* 0x0000001d03007824 */ /* 0x001fc400078e02ff */
[----:B------:R0:W-:Y:S02]  /*6bc0*/  STL [R1+0x8], R2 ;  /* 0x0000080201007387 */ /* 0x0001e40000100800 */
[----:B------:R-:W1:Y:S01]  /*6bd0*/  LDC R27, c[0x0][0x3d8] ;  /* 0x0000f600ff1b7b82 */ /* 0x000e620000000800 */
[C---:B------:R-:W-:Y:S01]  /*6be0*/  IMAD R4, R3.reuse, 0x1e, RZ ;  /* 0x0000001e03047824 */ /* 0x040fe200078e02ff */
[----:B------:R2:W-:Y:S06]  /*6bf0*/  STL [R1+0xc], R0 ;  /* 0x00000c0001007387 */ /* 0x0005ec0000100800 */
[----:B------:R-:W1:Y:S01]  /*6c00*/  LDC R26, c[0x0][0x3d8] ;  /* 0x0000f600ff1a7b82 */ /* 0x000e620000000800 */
[C---:B0-----:R-:W-:Y:S01]  /*6c10*/  IMAD R2, R3.reuse, 0x1f, RZ ;  /* 0x0000001f03027824 */ /* 0x041fe200078e02ff */
[----:B------:R0:W-:Y:S01]  /*6c20*/  STL [R1+0x10], R4 ;  /* 0x0000100401007387 */ /* 0x0001e20000100800 */
[----:B--2---:R-:W-:-:S03]  /*6c30*/  SHF.L.U32 R0, R3, 0x5, RZ ;  /* 0x0000000503007819 */ /* 0x004fc600000006ff */
[----:B------:R2:W-:Y:S02]  /*6c40*/  STL [R1+0x14], R2 ;  /* 0x0000140201007387 */ /* 0x0005e40000100800 */
[----:B------:R-:W1:Y:S02]  /*6c50*/  LDC R25, c[0x0][0x3d8] ;  /* 0x0000f600ff197b82 */ /* 0x000e640000000800 */
[----:B------:R3:W-:Y:S01]  /*6c60*/  STL [R1+0x18], R0 ;  /* 0x0000180001007387 */ /* 0x0007e20000100800 */
[C---:B0-----:R-:W-:Y:S02]  /*6c70*/  IMAD R4, R3.reuse, 0x21, RZ ;  /* 0x0000002103047824 */ /* 0x041fe400078e02ff */
[----:B--2---:R-:W-:-:S03]  /*6c80*/  IMAD R2, R3, 0x22, RZ ;  /* 0x0000002203027824 */ /* 0x004fc600078e02ff */
[----:B------:R0:W-:Y:S01]  /*6c90*/  STL [R1+0x1c], R4 ;  /* 0x00001c0401007387 */ /* 0x0001e20000100800 */
[----:B------:R-:W2:Y:S01]  /*6ca0*/  LDC R21, c[0x0][0x3d8] ;  /* 0x0000f600ff157b82 */ /* 0x000ea20000000800 */
[C---:B---3--:R-:W-:Y:S02]  /*6cb0*/  IMAD R0, R3.reuse, 0x23, RZ ;  /* 0x0000002303007824 */ /* 0x048fe400078e02ff */
[----:B------:R3:W-:Y:S04]  /*6cc0*/  STL [R1+0x20], R2 ;  /* 0x0000200201007387 */ /* 0x0007e80000100800 */
[----:B------:R4:W-:Y:S01]  /*6cd0*/  STL [R1+0x24], R0 ;  /* 0x0000240001007387 */ /* 0x0009e20000100800 */
[----:B------:R-:W1:Y:S01]  /*6ce0*/  LDC R24, c[0x0][0x3d8] ;  /* 0x0000f600ff187b82 */ /* 0x000e620000000800 */
[----:B0-----:R-:W-:-:S02]  /*6cf0*/  IMAD R4, R3, 0x24, RZ ;  /* 0x0000002403047824 */ /* 0x001fc400078e02ff */
[----:B---3--:R-:W-:-:S03]  /*6d00*/  IMAD R2, R3, 0x25, RZ ;  /* 0x0000002503027824 */ /* 0x008fc600078e02ff */
[----:B------:R0:W-:Y:S02]  /*6d10*/  STL [R1+0x28], R4 ;  /* 0x0000280401007387 */ /* 0x0001e40000100800 */
[----:B------:R-:W3:Y:S01]  /*6d20*/  LDC R22, c[0x0][0x3d8] ;  /* 0x0000f600ff167b82 */ /* 0x000ee20000000800 */
[C---:B----4-:R-:W-:Y:S01]  /*6d30*/  IMAD R0, R3.reuse, 0x26, RZ ;  /* 0x0000002603007824 */ /* 0x050fe200078e02ff */
[----:B------:R4:W-:Y:S04]  /*6d40*/  STL [R1+0x2c], R2 ;  /* 0x00002c0201007387 */ /* 0x0009e80000100800 */
[----:B------:R4:W-:Y:S01]  /*6d50*/  STL [R1+0x30], R0 ;  /* 0x0000300001007387 */ /* 0x0009e20000100800 */
[C---:B0-----:R-:W-:Y:S01]  /*6d60*/  IMAD R4, R3.reuse, 0x27, RZ ;  /* 0x0000002703047824 */ /* 0x041fe200078e02ff */
[----:B------:R-:W0:Y:S01]  /*6d70*/  LDC R20, c[0x0][0x3d8] ;  /* 0x0000f600ff147b82 */ /* 0x000e220000000800 */
[----:B----4-:R-:W-:-:S03]  /*6d80*/  IMAD R2, R3, 0x28, RZ ;  /* 0x0000002803027824 */ /* 0x010fc600078e02ff */
[----:B------:R4:W-:Y:S01]  /*6d90*/  STL [R1+0x34], R4 ;  /* 0x0000340401007387 */ /* 0x0009e20000100800 */
[----:B------:R-:W-:-:S03]  /*6da0*/  IMAD R0, R3, 0x29, RZ ;  /* 0x0000002903007824 */ /* 0x000fc600078e02ff */
[----:B------:R2:W-:Y:S01]  /*6db0*/  STL [R1+0x38], R2 ;  /* 0x0000380201007387 */ /* 0x0005e20000100800 */
[----:B------:R-:W0:Y:S03]  /*6dc0*/  LDC R18, c[0x0][0x3d8] ;  /* 0x0000f600ff127b82 */ /* 0x000e260000000800 */
[----:B------:R2:W-:Y:S01]  /*6dd0*/  STL [R1+0x3c], R0 ;  /* 0x00003c0001007387 */ /* 0x0005e20000100800 */
[----:B----4-:R-:W-:-:S04]  /*6de0*/  IMAD R4, R3, 0x2a, RZ ;  /* 0x0000002a03047824 */ /* 0x010fc800078e02ff */
[----:B------:R-:W4:Y:S01]  /*6df0*/  LDC R16, c[0x0][0x3d8] ;  /* 0x0000f600ff107b82 */ /* 0x000f220000000800 */
[C---:B--2---:R-:W-:Y:S01]  /*6e00*/  IMAD R2, R3.reuse, 0x2b, RZ ;  /* 0x0000002b03027824 */ /* 0x044fe200078e02ff */
[----:B------:R2:W-:Y:S01]  /*6e10*/  STL [R1+0x40], R4 ;  /* 0x0000400401007387 */ /* 0x0005e20000100800 */
[----:B------:R-:W-:-:S03]  /*6e20*/  IMAD R0, R3, 0x2c, RZ ;  /* 0x0000002c03007824 */ /* 0x000fc600078e02ff */
[----:B------:R1:W-:Y:S02]  /*6e30*/  STL [R1+0x44], R2 ;  /* 0x0000440201007387 */ /* 0x0003e40000100800 */
[----:B------:R-:W0:Y:S02]  /*6e40*/  LDC R14, c[0x0][0x3d8] ;  /* 0x0000f600ff0e7b82 */ /* 0x000e240000000800 */
[----:B------:R3:W-:Y:S01]  /*6e50*/  STL [R1+0x48], R0 ;  /* 0x0000480001007387 */ /* 0x0007e20000100800 */
[C---:B--2---:R-:W-:Y:S02]  /*6e60*/  IMAD R4, R3.reuse, 0x2d, RZ ;  /* 0x0000002d03047824 */ /* 0x044fe400078e02ff */
[----:B-1----:R-:W-:-:S03]  /*6e70*/  IMAD R2, R3, 0x2e, RZ ;  /* 0x0000002e03027824 */ /* 0x002fc600078e02ff */
[----:B------:R1:W-:Y:S01]  /*6e80*/  STL [R1+0x4c], R4 ;  /* 0x00004c0401007387 */ /* 0x0003e20000100800 */
[----:B------:R-:W2:Y:S01]  /*6e90*/  LDC R13, c[0x0][0x3d8] ;  /* 0x0000f600ff0d7b82 */ /* 0x000ea20000000800 */
[C---:B---3--:R-:W-:Y:S02]  /*6ea0*/  IMAD R0, R3.reuse, 0x2f, RZ ;  /* 0x0000002f03007824 */ /* 0x048fe400078e02ff */
[----:B------:R3:W-:Y:S04]  /*6eb0*/  STL [R1+0x50], R2 ;  /* 0x0000500201007387 */ /* 0x0007e80000100800 */
[----:B------:R3:W-:Y:S01]  /*6ec0*/  STL [R1+0x54], R0 ;  /* 0x0000540001007387 */ /* 0x0007e20000100800 */
[----:B------:R-:W0:Y:S01]  /*6ed0*/  LDC R12, c[0x0][0x3d8] ;  /* 0x0000f600ff0c7b82 */ /* 0x000e220000000800 */
[----:B-1----:R-:W-:-:S02]  /*6ee0*/  IMAD R4, R3, 0x30, RZ ;  /* 0x0000003003047824 */ /* 0x002fc400078e02ff */
[----:B---3--:R-:W-:-:S03]  /*6ef0*/  IMAD R2, R3, 0x31, RZ ;  /* 0x0000003103027824 */ /* 0x008fc600078e02ff */
[----:B------:R1:W-:Y:S02]  /*6f00*/  STL [R1+0x58], R4 ;  /* 0x0000580401007387 */ /* 0x0003e40000100800 */
[----:B------:R-:W3:Y:S01]  /*6f10*/  LDC R10, c[0x0][0x3d8] ;  /* 0x0000f600ff0a7b82 */ /* 0x000ee20000000800 */
[C---:B------:R-:W-:Y:S01]  /*6f20*/  IMAD R0, R3.reuse, 0x32, RZ ;  /* 0x0000003203007824 */ /* 0x040fe200078e02ff */
[----:B------:R4:W-:Y:S04]  /*6f30*/  STL [R1+0x5c], R2 ;  /* 0x00005c0201007387 */ /* 0x0009e80000100800 */
[----:B------:R4:W-:Y:S01]  /*6f40*/  STL [R1+0x60], R0 ;  /* 0x0000600001007387 */ /* 0x0009e20000100800 */
[C---:B-1----:R-:W-:Y:S01]  /*6f50*/  IMAD R4, R3.reuse, 0x33, RZ ;  /* 0x0000003303047824 */ /* 0x042fe200078e02ff */
[----:B------:R-:W1:Y:S01]  /*6f60*/  LDC R9, c[0x0][0x3d8] ;  /* 0x0000f600ff097b82 */ /* 0x000e620000000800 */
[----:B----4-:R-:W-:-:S03]  /*6f70*/  IMAD R2, R3, 0x34, RZ ;  /* 0x0000003403027824 */ /* 0x010fc600078e02ff */
[----:B------:R4:W-:Y:S01]  /*6f80*/  STL [R1+0x64], R4 ;  /* 0x0000640401007387 */ /* 0x0009e20000100800 */
[----:B------:R-:W-:-:S03]  /*6f90*/  IMAD R0, R3, 0x35, RZ ;  /* 0x0000003503007824 */ /* 0x000fc600078e02ff */
[----:B------:R2:W-:Y:S01]  /*6fa0*/  STL [R1+0x68], R2 ;  /* 0x0000680201007387 */ /* 0x0005e20000100800 */
[----:B------:R-:W-:Y:S01]  /*6fb0*/  IMAD R5, R5, 0x1d2, RZ ;  /* 0x000001d205057824 */ /* 0x000fe200078e02ff */
[----:B------:R-:W0:Y:S02]  /*6fc0*/  LDC R8, c[0x0][0x3d8] ;  /* 0x0000f600ff087b82 */ /* 0x000e240000000800 */
[----:B------:R2:W-:Y:S01]  /*6fd0*/  STL [R1+0x6c], R0 ;  /* 0x00006c0001007387 */ /* 0x0005e20000100800 */
[C---:B----4-:R-:W-:Y:S02]  /*6fe0*/  IMAD R4, R3.reuse, 0x36, RZ ;  /* 0x0000003603047824 */ /* 0x050fe400078e02ff */
[----:B--2---:R-:W-:-:S03]  /*6ff0*/  IMAD R2, R3, 0x37, RZ ;  /* 0x0000003703027824 */ /* 0x004fc600078e02ff */
[----:B------:R2:W-:Y:S01]  /*7000*/  STL [R1+0x70], R4 ;  /* 0x0000700401007387 */ /* 0x0005e20000100800 */
[----:B------:R-:W4:Y:S01]  /*7010*/  LDC R17, c[0x0][0x3d8] ;  /* 0x0000f600ff117b82 */ /* 0x000f220000000800 */
[C---:B------:R-:W-:Y:S02]  /*7020*/  IMAD R0, R3.reuse, 0x38, RZ ;  /* 0x0000003803007824 */ /* 0x040fe400078e02ff */
[----:B------:R3:W-:Y:S04]  /*7030*/  STL [R1+0x74], R2 ;  /* 0x0000740201007387 */ /* 0x0007e80000100800 */
[----:B------:R3:W-:Y:S01]  /*7040*/  STL [R1+0x78], R0 ;  /* 0x0000780001007387 */ /* 0x0007e20000100800 */
[----:B------:R-:W0:Y:S01]  /*7050*/  LDC R6, c[0x0][0x3d8] ;  /* 0x0000f600ff067b82 */ /* 0x000e220000000800 */
[----:B--2---:R-:W-:-:S02]  /*7060*/  IMAD R4, R3, 0x39, RZ ;  /* 0x0000003903047824 */ /* 0x004fc400078e02ff */
[----:B---3--:R-:W-:-:S03]  /*7070*/  IMAD R2, R3, 0x3a, RZ ;  /* 0x0000003a03027824 */ /* 0x008fc600078e02ff */
[----:B------:R2:W-:Y:S01]  /*7080*/  STL [R1+0x7c], R4 ;  /* 0x00007c0401007387 */ /* 0x0005e20000100800 */
[----:B------:R-:W-:-:S03]  /*7090*/  IMAD R0, R3, 0x3b, RZ ;  /* 0x0000003b03007824 */ /* 0x000fc600078e02ff */
[----:B------:R3:W-:Y:S04]  /*70a0*/  STL [R1+0x80], R2 ;  /* 0x0000800201007387 */ /* 0x0007e80000100800 */
[----:B------:R1:W-:Y:S01]  /*70b0*/  STL [R1+0x84], R0 ;  /* 0x0000840001007387 */ /* 0x0003e20000100800 */
[C---:B--2---:R-:W-:Y:S02]  /*70c0*/  IMAD R4, R3.reuse, 0x3c, RZ ;  /* 0x0000003c03047824 */ /* 0x044fe400078e02ff */
[----:B---3--:R-:W-:-:S03]  /*70d0*/  IMAD R2, R3, 0x3d, RZ ;  /* 0x0000003d03027824 */ /* 0x008fc600078e02ff */
[----:B------:R2:W-:Y:S01]  /*70e0*/  STL [R1+0x88], R4 ;  /* 0x0000880401007387 */ /* 0x0005e20000100800 */
[----:B-1----:R-:W-:-:S03]  /*70f0*/  IMAD R0, R3, 0x3e, RZ ;  /* 0x0000003e03007824 */ /* 0x002fc600078e02ff */
[----:B------:R1:W-:Y:S04]  /*7100*/  STL [R1+0x8c], R2 ;  /* 0x00008c0201007387 */ /* 0x0003e80000100800 */
[----:B------:R3:W-:Y:S01]  /*7110*/  STL [R1+0x90], R0 ;  /* 0x0000900001007387 */ /* 0x0007e20000100800 */
[C---:B--2---:R-:W-:Y:S01]  /*7120*/  IMAD R4, R3.reuse, 0x3f, RZ ;  /* 0x0000003f03047824 */ /* 0x044fe200078e02ff */
[----:B-1----:R-:W-:-:S04]  /*7130*/  SHF.L.U32 R2, R3, 0x6, RZ ;  /* 0x0000000603027819 */ /* 0x002fc800000006ff */
[----:B------:R1:W-:Y:S01]  /*7140*/  STL [R1+0x94], R4 ;  /* 0x0000940401007387 */ /* 0x0003e20000100800 */
[----:B---3--:R-:W-:-:S03]  /*7150*/  IMAD R0, R3, 0x41, RZ ;  /* 0x0000004103007824 */ /* 0x008fc600078e02ff */
[----:B------:R2:W-:Y:S04]  /*7160*/  STL [R1+0x98], R2 ;  /* 0x0000980201007387 */ /* 0x0005e80000100800 */
[----:B------:R3:W-:Y:S01]  /*7170*/  STL [R1+0x9c], R0 ;  /* 0x00009c0001007387 */ /* 0x0007e20000100800 */
[C---:B-1----:R-:W-:Y:S02]  /*7180*/  IMAD R4, R3.reuse, 0x42, RZ ;  /* 0x0000004203047824 */ /* 0x042fe400078e02ff */
[----:B--2---:R-:W-:-:S03]  /*7190*/  IMAD R2, R3, 0x43, RZ ;  /* 0x0000004303027824 */ /* 0x004fc600078e02ff */
        /* <DEDUP_REMOVED lines=113> */
[C---:B--2---:R-:W-:Y:S02]  /*78b0*/  IMAD R2, R3.reuse, 0x7c, RZ ;  /* 0x0000007c03027824 */ /* 0x044fe400078e02ff */
[C---:B---3--:R-:W-:Y:S02]  /*78c0*/  IMAD R0, R3.reuse, 0x7d, RZ ;  /* 0x0000007d03007824 */ /* 0x048fe400078e02ff */
[----:B------:R-:W-:Y:S01]  /*78d0*/  IMAD R3, R3, 0x7e, RZ ;  /* 0x0000007e03037824 */ /* 0x000fe200078e02ff */
[----:B------:R1:W-:Y:S04]  /*78e0*/  STL [R1+0x184], R4 ;  /* 0x0001840401007387 */ /* 0x0003e80000100800 */
[----:B------:R2:W-:Y:S04]  /*78f0*/  STL [R1+0x188], R2 ;  /* 0x0001880201007387 */ /* 0x0005e80000100800 */
[----:B------:R-:W-:Y:S01]  /*7900*/  STL [R1+0x2a50], R3 ;  /* 0x002a500301007387 */ /* 0x000fe20000100800 */
[----:B-1----:R-:W1:Y:S03]  /*7910*/  LDC R4, c[0x0][0x3d8] ;  /* 0x0000f600ff047b82 */ /* 0x002e660000000800 */
[----:B------:R3:W-:Y:S01]  /*7920*/  STL [R1+0x18c], R0 ;  /* 0x00018c0001007387 */ /* 0x0007e20000100800 */
[----:B--2---:R-:W-:Y:S01]  /*7930*/  IMAD.MOV.U32 R2, RZ, RZ, -0x800000 ;  /* 0xff800000ff027424 */ /* 0x004fe200078e00ff */
[----:B---3--:R-:W-:-:S05]  /*7940*/  MOV R0, RZ ;  /* 0x000000ff00007202 */ /* 0x008fca0000000f00 */
[----:B------:R-:W-:Y:S04]  /*7950*/  STL [R1+0x2a54], R0 ;  /* 0x002a540001007387 */ /* 0x000fe80000100800 */
[----:B------:R2:W-:Y:S01]  /*7960*/  STL [R1+0xa68], R2 ;  /* 0x000a680201007387 */ /* 0x0005e20000100800 */
[----:B------:R-:W-:Y:S02]  /*7970*/  MOV R3, 0xff800000 ;  /* 0xff80000000037802 */ /* 0x000fe40000000f00 */
[----:B--2---:R-:W-:Y:S01]  /*7980*/  MOV R2, RZ ;  /* 0x000000ff00027202 */ /* 0x004fe20000000f00 */
[----:B------:R-:W-:-:S04]  /*7990*/  IMAD.MOV.U32 R0, RZ, RZ, -0x800000 ;  /* 0xff800000ff007424 */ /* 0x000fc800078e00ff */
[----:B------:R2:W-:Y:S04]  /*79a0*/  STL [R1+0x2a58], R2 ;  /* 0x002a580201007387 */ /* 0x0005e80000100800 */
[----:B------:R3:W-:Y:S01]  /*79b0*/  STL [R1+0xa6c], R3 ;  /* 0x000a6c0301007387 */ /* 0x0007e20000100800 */
[----:B--2---:R-:W-:-:S05]  /*79c0*/  MOV R2, 0xff800000 ;  /* 0xff80000000027802 */ /* 0x004fca0000000f00 */
[----:B------:R-:W-:Y:S04]  /*79d0*/  STL [R1+0xa70], R2 ;  /* 0x000a700201007387 */ /* 0x000fe80000100800 */
[----:B------:R-:W-:Y:S04]  /*79e0*/  STL [R1+0x4b0], RZ ;  /* 0x0004b0ff01007387 */ /* 0x000fe80000100800 */
[----:B------:R2:W-:Y:S04]  /*79f0*/  STL [R1+0xa74], R0 ;  /* 0x000a740001007387 */ /* 0x0005e80000100800 */
[----:B------:R-:W-:Y:S04]  /*7a00*/  STL [R1+0x4b4], RZ ;  /* 0x0004b4ff01007387 */ /* 0x000fe80000100800 */
[----:B------:R-:W-:Y:S01]  /*7a10*/  STL [R1+0x4b8], RZ ;  /* 0x0004b8ff01007387 */ /* 0x000fe20000100800 */
[----:B---3--:R-:W-:Y:S01]  /*7a20*/  IMAD R3, R27, 0x1ca, RZ ;  /* 0x000001ca1b037824 */ /* 0x008fe200078e02ff */
[----:B--2---:R-:W2:Y:S02]  /*7a30*/  LDC R0, c[0x0][0x3d8] ;  /* 0x0000f600ff007b82 */ /* 0x004ea40000000800 */
[----:B------:R-:W-:Y:S04]  /*7a40*/  STL [R1+0x4bc], RZ ;  /* 0x0004bcff01007387 */ /* 0x000fe80000100800 */
        /* <DEDUP_REMOVED lines=115> */
[----:B------:R-:W-:Y:S01]  /*8180*/  STL [R1+0x70c], RZ ;  /* 0x00070cff01007387 */ /* 0x000fe20000100800 */
[----:B------:R-:W-:-:S03]  /*8190*/  IMAD R2, R26, 0x1ce, RZ ;  /* 0x000001ce1a027824 */ /* 0x000fc600078e02ff */
        /* <DEDUP_REMOVED lines=8> */
[----:B------:R3:W-:Y:S02]  /*8220*/  STL.64 [R1+0x2c30], R2 ;  /* 0x002c300201007387 */ /* 0x0007e40000100a00 */
[----:B---3--:R-:W3:Y:S01]  /*8230*/  LDC R3, c[0x0][0x3d8] ;  /* 0x0000f600ff037b82 */ /* 0x008ee20000000800 */
[----:B------:R-:W-:-:S05]  /*8240*/  IMAD R27, R25, 0xe7, RZ ;  /* 0x000000e7191b7824 */ /* 0x000fca00078e02ff */
[----:B------:R3:W-:Y:S01]  /*8250*/  STL.64 [R1+0x2c10], R26 ;  /* 0x002c101a01007387 */ /* 0x0007e20000100a00 */
[----:B------:R-:W-:Y:S01]  /*8260*/  IMAD R25, R23, 0x39c, RZ ;  /* 0x0000039c17197824 */ /* 0x000fe200078e02ff */
[----:B------:R-:W0:Y:S01]  /*8270*/  LDC R2, c[0x0][0x3d8] ;  /* 0x0000f600ff027b82 */ /* 0x000e220000000800 */
[----:B------:R-:W-:Y:S02]  /*8280*/  IMAD R23, R21, 0x39e, RZ ;  /* 0x0000039e15177824 */ /* 0x000fe400078e02ff */
[----:B------:R-:W-:Y:S01]  /*8290*/  IMAD R21, R19, 0x1d, RZ ;  /* 0x0000001d13157824 */ /* 0x000fe200078e02ff */
[----:B---3--:R-:W-:-:S04]  /*82a0*/  SHF.L.U32 R27, R3, 0x8, RZ ;  /* 0x00000008031b7819 */ /* 0x008fc800000006ff */
[----:B------:R-:W3:Y:S01]  /*82b0*/  LDC R3, c[0x0][0x3d8] ;  /* 0x0000f600ff037b82 */ /* 0x000ee20000000800 */
[----:B------:R-:W-:Y:S02]  /*82c0*/  IMAD R24, R24, 0x3a0, RZ ;  /* 0x000003a018187824 */ /* 0x000fe400078e02ff */
[----:B------:R-:W-:Y:S01]  /*82d0*/  IMAD R22, R22, 0x3a2, RZ ;  /* 0x000003a216167824 */ /* 0x000fe200078e02ff */
[----:B0-----:R0:W-:Y:S01]  /*82e0*/  STL.64 [R1+0x2bf8], R20 ;  /* 0x002bf81401007387 */ /* 0x0011e20000100a00 */
[----:B------:R-:W-:Y:S02]  /*82f0*/  IMAD R18, R18, 0x3a4, RZ ;  /* 0x000003a412127824 */ /* 0x000fe400078e02ff */
[----:B------:R-:W-:Y:S01]  /*8300*/  IMAD R19, R20, 0x74, RZ ;  /* 0x0000007414137824 */ /* 0x000fe200078e02ff */
[----:B------:R-:W-:Y:S01]  /*8310*/  STL [R1+0x2bf4], R24 ;  /* 0x002bf41801007387 */ /* 0x000fe20000100800 */
[----:B------:R-:W-:-:S03]  /*8320*/  IMAD R16, R16, 0x3a6, RZ ;  /* 0x000003a610107824 */ /* 0x000fc600078e02ff */
[----:B------:R-:W-:Y:S01]  /*8330*/  STL [R1+0x2c1c], R25 ;  /* 0x002c1c1901007387 */ /* 0x000fe20000100800 */
[----:B------:R-:W-:Y:S02]  /*8340*/  IMAD R15, R15, 0xe8, RZ ;  /* 0x000000e80f0f7824 */ /* 0x000fe400078e02ff */
[----:B------:R-:W-:Y:S01]  /*8350*/  IMAD R14, R14, 0xea, RZ ;  /* 0x000000ea0e0e7824 */ /* 0x000fe200078e02ff */
[----:B------:R-:W-:Y:S01]  /*8360*/  STL [R1+0x2bf0], R22 ;  /* 0x002bf01601007387 */ /* 0x000fe20000100800 */
[----:B------:R-:W-:Y:S01]  /*8370*/  IMAD R13, R13, 0x1d0, RZ ;  /* 0x000001d00d0d7824 */ /* 0x000fe200078e02ff */
[----:B0-----:R-:W0:Y:S01]  /*8380*/  LDC R21, c[0x0][0x3d8] ;  /* 0x0000f600ff157b82 */ /* 0x001e220000000800 */
[----:B------:R-:W-:Y:S01]  /*8390*/  IMAD R12, R12, 0x1d4, RZ ;  /* 0x000001d40c0c7824 */ /* 0x000fe200078e02ff */
[----:B------:R-:W-:Y:S01]  /*83a0*/  STL [R1+0x2c18], R23 ;  /* 0x002c181701007387 */ /* 0x000fe20000100800 */
[----:B------:R-:W-:Y:S02]  /*83b0*/  IMAD R11, R11, 0x1d1, RZ ;  /* 0x000001d10b0b7824 */ /* 0x000fe400078e02ff */
[----:B------:R-:W-:Y:S01]  /*83c0*/  IMAD R10, R10, 0x3a8, RZ ;  /* 0x000003a80a0a7824 */ /* 0x000fe200078e02ff */
[----:B------:R-:W-:Y:S01]  /*83d0*/  STL [R1+0x2be4], R18 ;  /* 0x002be41201007387 */ /* 0x000fe20000100800 */
[----:B---3--:R-:W-:-:S03]  /*83e0*/  IMAD R3, R3, 0x101, RZ ;  /* 0x0000010103037824 */ /* 0x008fc600078e02ff */
[----:B------:R-:W-:Y:S04]  /*83f0*/  STL [R1+0x2c38], R19 ;  /* 0x002c381301007387 */ /* 0x000fe80000100800 */
[----:B------:R-:W-:Y:S04]  /*8400*/  STL [R1+0x2be0], R16 ;  /* 0x002be01001007387 */ /* 0x000fe80000100800 */
[----:B-1----:R-:W-:Y:S04]  /*8410*/  STL.64 [R1+0x2be8], R4 ;  /* 0x002be80401007387 */ /* 0x002fe80000100a00 */
[----:B------:R-:W-:Y:S04]  /*8420*/  STL.64 [R1+0x2c00], R14 ;  /* 0x002c000e01007387 */ /* 0x000fe80000100a00 */
[----:B------:R-:W-:Y:S04]  /*8430*/  STL.64 [R1+0x2c08], R12 ;  /* 0x002c080c01007387 */ /* 0x000fe80000100a00 */
[----:B------:R1:W-:Y:S02]  /*8440*/  STL.64 [R1+0x2c20], R10 ;  /* 0x002c200a01007387 */ /* 0x0003e40000100a00 */
[----:B-1----:R-:W-:-:S02]  /*8450*/  LEA.HI.X.SX32 R11, R3, R29, 0x1, P1 ;  /* 0x0000001d030b7211 */ /* 0x002fc400008f0eff */
[----:B------:R-:W1:Y:S01]  /*8460*/  LDC R3, c[0x0][0x3d8] ;  /* 0x0000f600ff037b82 */ /* 0x000e620000000800 */
[----:B------:R-:W-:Y:S01]  /*8470*/  IMAD R26, R2, 0x102, RZ ;  /* 0x00000102021a7824 */ /* 0x000fe200078e02ff */
[----:B------:R-:W-:Y:S01]  /*8480*/  LEA.HI.X.SX32 R19, R27, R29, 0x1, P2 ;  /* 0x0000001d1b137211 */ /* 0x000fe200010f0eff */
[----:B0-----:R-:W-:Y:S02]  /*8490*/  IMAD R21, R21, 0x81, RZ ;  /* 0x0000008115157824 */ /* 0x001fe400078e02ff */
[----:B-1----:R-:W-:-:S03]  /*84a0*/  IMAD R24, R3, 0x106, RZ ;  /* 0x0000010603187824 */ /* 0x002fc600078e02ff */
[----:B------:R-:W0:Y:S08]  /*84b0*/  LDC R2, c[0x0][0x3d8] ;  /* 0x0000f600ff027b82 */ /* 0x000e300000000800 */
[----:B------:R-:W1:Y:S01]  /*84c0*/  LDC R3, c[0x0][0x3d8] ;  /* 0x0000f600ff037b82 */ /* 0x000e620000000800 */
[C---:B------:R-:W-:Y:S02]  /*84d0*/  IADD3 R12, P2, PT, R26.reuse, R28, RZ ;  /* 0x0000001c1a0c7210 */ /* 0x040fe40007f5e0ff */
[----:B------:R-:W-:-:S02]  /*84e0*/  LEA.HI.X.SX32 R5, R26, R29, 0x1, P5 ;  /* 0x0000001d1a057211 */ /* 0x000fc400028f0eff */
[----:B------:R-:W-:-:S03]  /*84f0*/  LEA.HI.X.SX32 R13, R21, R29, 0x1, P2 ;  /* 0x0000001d150d7211 */ /* 0x000fc600010f0eff */
[----:B------:R-:W3:Y:S01]  /*8500*/  LDC R26, c[0x0][0x3d8] ;  /* 0x0000f600ff1a7b82 */ /* 0x000ee20000000800 */
[----:B-1----:R-:W-:-:S07]  /*8510*/  IMAD R21, R3, 0x103, RZ ;  /* 0x0000010303157824 */ /* 0x002fce00078e02ff */
[----:B------:R-:W1:Y:S01]  /*8520*/  LDC R3, c[0x0][0x3d8] ;  /* 0x0000f600ff037b82 */ /* 0x000e620000000800 */
[----:B---3--:R-:W-:Y:S02]  /*8530*/  IMAD R20, R26, 0x20c, RZ ;  /* 0x0000020c1a147824 */ /* 0x008fe400078e02ff */
[----:B------:R-:W-:Y:S02]  /*8540*/  IMAD R9, R9, 0xe9, RZ ;  /* 0x000000e909097824 */ /* 0x000fe400078e02ff */
[----:B------:R-:W-:Y:S02]  /*8550*/  IMAD R8, R8, 0x3aa, RZ ;  /* 0x000003aa08087824 */ /* 0x000fe400078e02ff */
[----:B-1----:R-:W-:Y:S02]  /*8560*/  IMAD R26, R3, 0x41, RZ ;  /* 0x00000041031a7824 */ /* 0x002fe400078e02ff */
[----:B------:R-:W1:Y:S01]  /*8570*/  LDC R3, c[0x0][0x3d8] ;  /* 0x0000f600ff037b82 */ /* 0x000e620000000800 */
[----:B0-----:R-:W-:Y:S01]  /*8580*/  IMAD R27, R2, 0x82, RZ ;  /* 0x00000082021b7824 */ /* 0x001fe200078e02ff */
[----:B------:R0:W-:Y:S06]  /*8590*/  STL.64 [R1+0x2c28], R8 ;  /* 0x002c280801007387 */ /* 0x0001ec0000100a00 */
[----:B------:R-:W3:Y:S01]  /*85a0*/  LDC R2, c[0x0][0x3d8] ;  /* 0x0000f600ff027b82 */ /* 0x000ee20000000800 */
[----:B------:R-:W-:Y:S01]  /*85b0*/  IADD3 R10, P1, PT, R27, R28, RZ ;  /* 0x0000001c1b0a7210 */ /* 0x000fe20007f3e0ff */
[----:B------:R-:W-:Y:S01]  /*85c0*/  STL [R1+0xaf4], R19 ;  /* 0x000af41301007387 */ /* 0x000fe20000100800 */
[----:B0-----:R-:W-:-:S05]  /*85d0*/  LEA.HI.X.SX32 R9, R21, R29, 0x1, P6 ;  /* 0x0000001d15097211 */ /* 0x001fca00030f0eff */
[----:B------:R-:W0:Y:S01]  /*85e0*/  LDC R21, c[0x0][0x3d8] ;  /* 0x0000f600ff157b82 */ /* 0x000e220000000800 */
[----:B------:R2:W-:Y:S02]  /*85f0*/  STL [R1+0xaec], R11 ;  /* 0x000aec0b01007387 */ /* 0x0005e40000100800 */
[----:B--2---:R-:W-:Y:S01]  /*8600*/  LEA.HI.X.SX32 R11, R26, R29, 0x1, P1 ;  /* 0x0000001d1a0b7211 */ /* 0x004fe200008f0eff */
[----:B-1----:R-:W-:-:S04]  /*8610*/  IMAD R26, R3, 0x42, RZ ;  /* 0x00000042031a7824 */ /* 0x002fc800078e02ff */
[----:B------:R-:W1:Y:S01]  /*8620*/  LDC R3, c[0x0][0x3d8] ;  /* 0x0000f600ff037b82 */ /* 0x000e620000000800 */
[----:B---3--:R-:W-:Y:S01]  /*8630*/  IMAD R2, R2, 0x104, RZ ;  /* 0x0000010402027824 */ /* 0x008fe200078e02ff */
[----:B------:R2:W-:Y:S04]  /*8640*/  STL.64 [R1+0x1610], R12 ;  /* 0x0016100c01007387 */ /* 0x0005e80000100a00 */
[----:B------:R-:W-:Y:S01]  /*8650*/  STL [R1+0xae4], R5 ;  /* 0x000ae40501007387 */ /* 0x000fe20000100800 */
[----:B0-----:R-:W-:-:S03]  /*8660*/  IMAD R21, R21, 0x20e, RZ ;  /* 0x0000020e15157824 */ /* 0x001fc600078e02ff */
[----:B------:R-:W-:Y:S01]  /*8670*/  STL [R1+0xadc], R9 ;  /* 0x000adc0901007387 */ /* 0x000fe20000100800 */
[----:B--2---:R-:W-:-:S03]  /*8680*/  IADD3 R12, P2, PT, R2, R28, RZ ;  /* 0x0000001c020c7210 */ /* 0x004fc60007f5e0ff */
[----:B------:R0:W-:Y:S01]  /*8690*/  STL.64 [R1+0x17b8], R10 ;  /* 0x0017b80a01007387 */ /* 0x0001e20000100a00 */
[----:B------:R-:W-:Y:S01]  /*86a0*/  LEA.HI.X.SX32 R13, R27, R29, 0x1, P2 ;  /* 0x0000001d1b0d7211 */ /* 0x000fe200010f0eff */
[----:B-1----:R-:W-:Y:S02]  /*86b0*/  IMAD R27, R3, 0x84, RZ ;  /* 0x00000084031b7824 */ /* 0x002fe400078e02ff */
[----:B------:R-:W1:Y:S01]  /*86c0*/  LDC R3, c[0x0][0x3d8] ;  /* 0x0000f600ff037b82 */ /* 0x000e620000000800 */
[----:B0-----:R-:W-:-:S07]  /*86d0*/  IADD3 R10, P1, PT, R21, R28, RZ ;  /* 0x0000001c150a7210 */ /* 0x001fce0007f3e0ff */
[----:B------:R-:W0:Y:S01]  /*86e0*/  LDC R21, c[0x0][0x3d8] ;  /* 0x0000f600ff157b82 */ /* 0x000e220000000800 */
[----:B------:R-:W-:-:S07]  /*86f0*/  LEA.HI.X.SX32 R15, R2, R29, 0x1, P3 ;  /* 0x0000001d020f7211 */ /* 0x000fce00018f0eff */
[----:B------:R-:W2:Y:S01]  /*8700*/  LDC R2, c[0x0][0x3d8] ;  /* 0x0000f600ff027b82 */ /* 0x000ea20000000800 */
[-C--:B------:R-:W-:Y:S02]  /*8710*/  IADD3 R8, P6, PT, R20, R28.reuse, RZ ;  /* 0x0000001c14087210 */ /* 0x080fe40007fde0ff */
[----:B------:R-:W-:Y:S01]  /*8720*/  IADD3 R4, P5, PT, R24, R28, RZ ;  /* 0x0000001c18047210 */ /* 0x000fe20007fbe0ff */
[----:B0-----:R-:W-:Y:S02]  /*8730*/  IMAD R20, R21, 0x108, RZ ;  /* 0x0000010815147824 */ /* 0x001fe400078e02ff */
[----:B-1----:R-:W-:Y:S02]  /*8740*/  IMAD R21, R3, 0x105, RZ ;  /* 0x0000010503157824 */ /* 0x002fe400078e02ff */
[----:B------:R-:W0:Y:S01]  /*8750*/  LDC R3, c[0x0][0x3d8] ;  /* 0x0000f600ff037b82 */ /* 0x000e220000000800 */
[----:B--2---:R-:W-:-:S05]  /*8760*/  IMAD R2, R2, 0x83, RZ ;  /* 0x0000008302027824 */ /* 0x004fca00078e02ff */
[-C--:B------:R-:W-:Y:S02]  /*8770*/  LEA.HI.X.SX32 R5, R2, R29.reuse, 0x1, P5 ;  /* 0x0000001d02057211 */ /* 0x080fe400028f0eff */
[----:B------:R-:W1:Y:S01]  /*8780*/  LDC R2, c[0x0][0x3d8] ;  /* 0x0000f600ff027b82 */ /* 0x000e620000000800 */
[-C--:B------:R-:W-:Y:S01]  /*8790*/  LEA.HI.X.SX32 R23, R21, R29.reuse, 0x1, P4 ;  /* 0x0000001d15177211 */ /* 0x080fe200020f0eff */
[----:B------:R-:W-:Y:S04]  /*87a0*/  STL.64 [R1+0x1608], R12 ;  /* 0x0016080c01007387 */ /* 0x000fe80000100a00 */
[----:B------:R-:W-:Y:S01]  /*87b0*/  STL [R1+0xad4], R15 ;  /* 0x000ad40f01007387 */ /* 0x000fe20000100800 */
[----:B------:R-:W-:Y:S01]  /*87c0*/  LEA.HI.X.SX32 R9, R24, R29, 0x1, P6 ;  /* 0x0000001d18097211 */ /* 0x000fe200030f0eff */
[----:B------:R-:W2:Y:S02]  /*87d0*/  LDC R21, c[0x0][0x3d8] ;  /* 0x0000f600ff157b82 */ /* 0x000ea40000000800 */
[----:B------:R-:W-:Y:S01]  /*87e0*/  STL [R1+0xacc], R23 ;  /* 0x000acc1701007387 */ /* 0x000fe20000100800 */
[----:B0-----:R-:W-:-:S03]  /*87f0*/  IMAD R3, R3, 0x210, RZ ;  /* 0x0000021003037824 */ /* 0x001fc600078e02ff */
[----:B------:R0:W-:Y:S02]  /*8800*/  STL.64 [R1+0x1600], R4 ;  /* 0x0016000401007387 */ /* 0x0001e40000100a00 */
[----:B0-----:R-:W-:Y:S02]  /*8810*/  IADD3 R4, P5, PT, R3, R28, RZ ;  /* 0x0000001c03047210 */ /* 0x001fe40007fbe0ff */
[----:B------:R-:W0:Y:S01]  /*8820*/  LDC R3, c[0x0][0x3d8] ;  /* 0x0000f600ff037b82 */ /* 0x000e220000000800 */
[----:B-1----:R-:W-:-:S07]  /*8830*/  IMAD R25, R2, 0x212, RZ ;  /* 0x0000021202197824 */ /* 0x002fce00078e02ff */
[----:B------:R-:W1:Y:S01]  /*8840*/  LDC R2, c[0x0][0x3d8] ;  /* 0x0000f600ff027b82 */ /* 0x000e620000000800 */
[----:B0-----:R-:W-:Y:S01]  /*8850*/  IMAD R24, R3, 0x107, RZ ;  /* 0x0000010703187824 */ /* 0x001fe200078e02ff */
[-C--:B------:R-:W-:Y:S02]  /*8860*/  IADD3 R12, P2, PT, R26, R28.reuse, RZ ;  /* 0x0000001c1a0c7210 */ /* 0x080fe40007f5e0ff */
[----:B------:R-:W-:Y:S01]  /*8870*/  IADD3 R14, P3, PT, R27, R28, RZ ;  /* 0x0000001c1b0e7210 */ /* 0x000fe20007f7e0ff */
[----:B------:R0:W-:Y:S01]  /*8880*/  STL.64 [R1+0x12b8], R8 ;  /* 0x0012b80801007387 */ /* 0x0001e20000100a00 */
[----:B------:R-:W-:Y:S02]  /*8890*/  LEA.HI.X.SX32 R11, R24, R29, 0x1, P1 ;  /* 0x0000001d180b7211 */ /* 0x000fe400008f0eff */
[----:B------:R-:W3:Y:S01]  /*88a0*/  LDC R3, c[0x0][0x3d8] ;  /* 0x0000f600ff037b82 */ /* 0x000ee20000000800 */
[----:B-1----:R-:W-:-:S07]  /*88b0*/  IMAD R24, R2, 0x21, RZ ;  /* 0x0000002102187824 */ /* 0x002fce00078e02ff */
[----:B------:R-:W1:Y:S01]  /*88c0*/  LDC R2, c[0x0][0x3d8] ;  /* 0x0000f600ff027b82 */ /* 0x000e620000000800 */
[-C--:B------:R-:W-:Y:S02]  /*88d0*/  LEA.HI.X.SX32 R13, R24, R29.reuse, 0x1, P2 ;  /* 0x0000001d180d7211 */ /* 0x080fe400010f0eff */
[-C--:B------:R-:W-:Y:S01]  /*88e0*/  LEA.HI.X.SX32 R15, R26, R29.reuse, 0x1, P3 ;  /* 0x0000001d1a0f7211 */ /* 0x080fe200018f0eff */
[----:B------:R-:W-:Y:S04]  /*88f0*/  STL.64 [R1+0x12b0], R10 ;  /* 0x0012b00a01007387 */ /* 0x000fe80000100a00 */
[----:B------:R-:W-:Y:S01]  /*8900*/  STL.64 [R1+0x1888], R12 ;  /* 0x0018880c01007387 */ /* 0x000fe20000100a00 */
[-C--:B------:R-:W-:Y:S01]  /*8910*/  IADD3 R18, P4, PT, R20, R28.reuse, RZ ;  /* 0x0000001c14127210 */ /* 0x080fe20007f9e0ff */
[----:B--2---:R-:W-:Y:S01]  /*8920*/  IMAD R21, R21, 0x10a, RZ ;  /* 0x0000010a15157824 */ /* 0x004fe200078e02ff */
[-C--:B0-----:R-:W-:Y:S01]  /*8930*/  IADD3 R8, P6, PT, R25, R28.reuse, RZ ;  /* 0x0000001c19087210 */ /* 0x081fe20007fde0ff */
[----:B------:R0:W-:Y:S01]  /*8940*/  STL.64 [R1+0x17b0], R14 ;  /* 0x0017b00e01007387 */ /* 0x0001e20000100a00 */
[----:B-1----:R-:W-:Y:S01]  /*8950*/  IMAD R2, R2, 0x216, RZ ;  /* 0x0000021602027824 */ /* 0x002fe200078e02ff */
[-C--:B------:R-:W-:Y:S01]  /*8960*/  LEA.HI.X.SX32 R5, R20, R29.reuse, 0x1, P5 ;  /* 0x0000001d14057211 */ /* 0x080fe200028f0eff */
[----:B---3--:R-:W-:Y:S01]  /*8970*/  IMAD R3, R3, 0x214, RZ ;  /* 0x0000021403037824 */ /* 0x008fe200078e02ff */
[----:B------:R-:W-:Y:S01]  /*8980*/  LEA.HI.X.SX32 R19, R27, R29, 0x1, P4 ;  /* 0x0000001d1b137211 */ /* 0x000fe200020f0eff */
[----:B------:R-:W1:Y:S01]  /*8990*/  LDC R20, c[0x0][0x3d8] ;  /* 0x0000f600ff147b82 */ /* 0x000e620000000800 */
[----:B0-----:R-:W-:-:S07]  /*89a0*/  IADD3 R14, P3, PT, R2, R28, RZ ;  /* 0x0000001c020e7210 */ /* 0x001fce0007f7e0ff */
[----:B------:R-:W0:Y:S08]  /*89b0*/  LDC R2, c[0x0][0x3d8] ;  /* 0x0000f600ff027b82 */ /* 0x000e300000000800 */
[----:B------:R-:W2:Y:S01]  /*89c0*/  LDC R26, c[0x0][0x3d8] ;  /* 0x0000f600ff1a7b82 */ /* 0x000ea20000000800 */
[----:B0-----:R-:W-:-:S07]  /*89d0*/  IMAD R27, R2, 0x109, RZ ;  /* 0x00000109021b7824 */ /* 0x001fce00078e02ff */
[----:B------:R-:W0:Y:S01]  /*89e0*/  LDC R2, c[0x0][0x3d8] ;  /* 0x0000f600ff027b82 */ /* 0x000e220000000800 */
[----:B------:R-:W-:-:S07]  /*89f0*/  LEA.HI.X.SX32 R9, R27, R29, 0x1, P6 ;  /* 0x0000001d1b097211 */ /* 0x000fce00030f0eff */
[----:B------:R-:W3:Y:S01]  /*8a00*/  LDC R27, c[0x0][0x3d8] ;  /* 0x0000f600ff1b7b82 */ /* 0x000ee20000000800 */
[----:B0-----:R-:W-:-:S07]  /*8a10*/  IMAD R24, R2, 0x218, RZ ;  /* 0x0000021802187824 */ /* 0x001fce00078e02ff */
[----:B------:R-:W0:Y:S01]  /*8a20*/  LDC R2, c[0x0][0x3d8] ;  /* 0x0000f600ff027b82 */ /* 0x000e220000000800 */
[----:B------:R-:W-:Y:S04]  /*8a30*/  STL.64 [R1+0x15f8], R18 ;  /* 0x0015f81201007387 */ /* 0x000fe80000100a00 */
[----:B------:R-:W-:Y:S04]  /*8a40*/  STL.64 [R1+0x12a8], R4 ;  /* 0x0012a80401007387 */ /* 0x000fe80000100a00 */
[----:B------:R1:W-:Y:S01]  /*8a50*/  STL.64 [R1+0x12a0], R8 ;  /* 0x0012a00801007387 */ /* 0x0003e20000100a00 */
[----:B------:R-:W-:-:S02]  /*8a60*/  IADD3 R12, P2, PT, R3, R28, RZ ;  /* 0x0000001c030c7210 */ /* 0x000fc40007f5e0ff */
[-C--:B------:R-:W-:Y:S01]  /*8a70*/  IADD3 R10, P1, PT, R21, R28.reuse, RZ ;  /* 0x0000001c150a7210 */ /* 0x080fe20007f3e0ff */
[----:B------:R-:W2:Y:S01]  /*8a80*/  LDC R3, c[0x0][0x3d8] ;  /* 0x0000f600ff037b82 */ /* 0x000ea20000000800 */
[----:B-1----:R-:W-:Y:S01]  /*8a90*/  IADD3 R8, P6, PT, R24, R28, RZ ;  /* 0x0000001c18087210 */ /* 0x002fe20007fde0ff */
[----:B------:R-:W-:Y:S02]  /*8aa0*/  IMAD R24, R20, 0x85, RZ ;  /* 0x0000008514187824 */ /* 0x000fe400078e02ff */
[----:B---3--:R-:W-:Y:S02]  /*8ab0*/  IMAD R20, R27, 0x21a, RZ ;  /* 0x0000021a1b147824 */ /* 0x008fe400078e02ff */
[----:B0-----:R-:W-:Y:S02]  /*8ac0*/  IMAD R27, R2, 0x10e, RZ ;  /* 0x0000010e021b7824 */ /* 0x001fe400078e02ff */
[----:B------:R-:W0:Y:S01]  /*8ad0*/  LDC R2, c[0x0][0x3d8] ;  /* 0x0000f600ff027b82 */ /* 0x000e220000000800 */
[----:B------:R-:W-:-:S07]  /*8ae0*/  LEA.HI.X.SX32 R13, R21, R29, 0x1, P2 ;  /* 0x0000001d150d7211 */ /* 0x000fce00010f0eff */
[----:B------:R-:W1:Y:S01]  /*8af0*/  LDC R21, c[0x0][0x3d8] ;  /* 0x0000f600ff157b82 */ /* 0x000e620000000800 */
[----:B------:R-:W-:-:S05]  /*8b00*/  LEA.HI.X.SX32 R11, R24, R29, 0x1, P1 ;  /* 0x0000001d180b7211 */ /* 0x000fca00008f0eff */
[----:B------:R3:W-:Y:S01]  /*8b10*/  STL.64 [R1+0x15f0], R10 ;  /* 0x0015f00a01007387 */ /* 0x0007e20000100a00 */
[----:B--2---:R-:W-:Y:S02]  /*8b20*/  IMAD R26, R26, 0x10c, RZ ;  /* 0x0000010c1a1a7824 */ /* 0x004fe400078e02ff */
[----:B------:R-:W-:Y:S01]  /*8b30*/  IMAD R3, R3, 0x86, RZ ;  /* 0x0000008603037824 */ /* 0x000fe200078e02ff */
[-C--:B---3--:R-:W-:Y:S01]  /*8b40*/  IADD3 R10, P1, PT, R20, R28.reuse, RZ ;  /* 0x0000001c140a7210 */ /* 0x088fe20007f3e0ff */
[----:B0-----:R-:W-:Y:S02]  /*8b50*/  IMAD R20, R2, 0x10b, RZ ;  /* 0x0000010b02147824 */ /* 0x001fe400078e02ff */
[----:B------:R-:W0:Y:S01]  /*8b60*/  LDC R2, c[0x0][0x3d8] ;  /* 0x0000f600ff027b82 */ /* 0x000e220000000800 */
[----:B------:R-:W-:Y:S01]  /*8b70*/  IADD3 R4, P5, PT, R26, R28, RZ ;  /* 0x0000001c1a047210 */ /* 0x000fe20007fbe0ff */
[----:B-1----:R-:W-:-:S06]  /*8b80*/  IMAD R24, R21, 0x21c, RZ ;  /* 0x0000021c15187824 */ /* 0x002fcc00078e02ff */
[----:B------:R-:W1:Y:S01]  /*8b90*/  LDC R21, c[0x0][0x3d8] ;  /* 0x0000f600ff157b82 */ /* 0x000e620000000800 */
[C---:B------:R-:W-:Y:S02]  /*8ba0*/  IADD3 R18, P4, PT, R3.reuse, R28, RZ ;  /* 0x0000001c03127210 */ /* 0x040fe40007f9e0ff */
[----:B------:R-:W-:-:S05]  /*8bb0*/  LEA.HI.X.SX32 R5, R3, R29, 0x1, P5 ;  /* 0x0000001d03057211 */ /* 0x000fca00028f0eff */
[----:B------:R-:W2:Y:S01]  /*8bc0*/  LDC R3, c[0x0][0x3d8] ;  /* 0x0000f600ff037b82 */ /* 0x000ea20000000800 */
[-C--:B------:R-:W-:Y:S01]  /*8bd0*/  LEA.HI.X.SX32 R15, R20, R29.reuse, 0x1, P3 ;  /* 0x0000001d140f7211 */ /* 0x080fe200018f0eff */
[----:B0-----:R-:W-:Y:S01]  /*8be0*/  IMAD R20, R2, 0x43, RZ ;  /* 0x0000004302147824 */ /* 0x001fe200078e02ff */
[----:B------:R-:W-:Y:S01]  /*8bf0*/  STL.64 [R1+0x1298], R12 ;  /* 0x0012980c01007387 */ /* 0x000fe20000100a00 */
[----:B------:R-:W-:-:S04]  /*8c00*/  LEA.HI.X.SX32 R9, R26, R29, 0x1, P6 ;  /* 0x0000001d1a097211 */ /* 0x000fc800030f0eff */
[----:B------:R-:W0:Y:S01]  /*8c10*/  LDC R2, c[0x0][0x3d8] ;  /* 0x0000f600ff027b82 */ /* 0x000e220000000800 */
[----:B------:R-:W-:Y:S01]  /*8c20*/  LEA.HI.X.SX32 R19, R20, R29, 0x1, P4 ;  /* 0x0000001d14137211 */ /* 0x000fe200020f0eff */
[----:B-1----:R-:W-:Y:S01]  /*8c30*/  IMAD R21, R21, 0x21e, RZ ;  /* 0x0000021e15157824 */ /* 0x002fe200078e02ff */
[----:B------:R-:W-:Y:S05]  /*8c40*/  STL.64 [R1+0x1290], R14 ;  /* 0x0012900e01007387 */ /* 0x000fea0000100a00 */
[----:B------:R-:W1:Y:S01]  /*8c50*/  LDC R20, c[0x0][0x3d8] ;  /* 0x0000f600ff147b82 */ /* 0x000e620000000800 */
[----:B------:R3:W-:Y:S07]  /*8c60*/  STL.64 [R1+0x17a8], R18 ;  /* 0x0017a81201007387 */ /* 0x0007ee0000100a00 */
[----:B------:R-:W0:Y:S01]  /*8c70*/  LDC R26, c[0x0][0x3d8] ;  /* 0x0000f600ff1a7b82 */ /* 0x000e220000000800 */
[----:B---3--:R-:W-:Y:S01]  /*8c80*/  IADD3 R18, P4, PT, R21, R28, RZ ;  /* 0x0000001c15127210 */ /* 0x008fe20007f9e0ff */
[----:B--2---:R-:W-:-:S06]  /*8c90*/  IMAD R21, R3, 0x88, RZ ;  /* 0x0000008803157824 */ /* 0x004fcc00078e02ff */
[----:B------:R-:W2:Y:S01]  /*8ca0*/  LDC R3, c[0x0][0x3d8] ;  /* 0x0000f600ff037b82 */ /* 0x000ea20000000800 */
[----:B-1----:R-:W-:Y:S02]  /*8cb0*/  IMAD R25, R20, 0x10d, RZ ;  /* 0x0000010d14197824 */ /* 0x002fe400078e02ff */
[----:B--2---:R-:W-:-:S05]  /*8cc0*/  IMAD R20, R3, 0x110, RZ ;  /* 0x0000011003147824 */ /* 0x004fca00078e02ff */
[----:B------:R-:W1:Y:S01]  /*8cd0*/  LDC R3, c[0x0][0x3d8] ;  /* 0x0000f600ff037b82 */ /* 0x000e620000000800 */
[----:B0-----:R-:W-:Y:S01]  /*8ce0*/  IMAD R26, R26, 0x87, RZ ;  /* 0x000000871a1a7824 */ /* 0x001fe200078e02ff */
[-C--:B------:R-:W-:Y:S02]  /*8cf0*/  IADD3 R12, P2, PT, R27, R28.reuse, RZ ;  /* 0x0000001c1b0c7210 */ /* 0x080fe40007f5e0ff */
[----:B------:R-:W-:Y:S02]  /*8d00*/  IADD3 R14, P3, PT, R24, R28, RZ ;  /* 0x0000001c180e7210 */ /* 0x000fe40007f7e0ff */
[-C--:B------:R-:W-:Y:S02]  /*8d10*/  LEA.HI.X.SX32 R11, R25, R29.reuse, 0x1, P1 ;  /* 0x0000001d190b7211 */ /* 0x080fe400008f0eff */
[-C--:B------:R-:W-:Y:S01]  /*8d20*/  LEA.HI.X.SX32 R13, R26, R29.reuse, 0x1, P2 ;  /* 0x0000001d1a0d7211 */ /* 0x080fe200010f0eff */
[----:B------:R-:W-:Y:S01]  /*8d30*/  STL.64 [R1+0x15e8], R4 ;  /* 0x0015e80401007387 */ /* 0x000fe20000100a00 */
[----:B------:R-:W-:Y:S01]  /*8d40*/  LEA.HI.X.SX32 R15, R27, R29, 0x1, P3 ;  /* 0x0000001d1b0f7211 */ /* 0x000fe200018f0eff */
[----:B------:R-:W0:Y:S02]  /*8d50*/  LDC R25, c[0x0][0x3d8] ;  /* 0x0000f600ff197b82 */ /* 0x000e240000000800 */
[----:B------:R-:W-:Y:S04]  /*8d60*/  STL.64 [R1+0x1288], R8 ;  /* 0x0012880801007387 */ /* 0x000fe80000100a00 */
[----:B------:R-:W-:Y:S02]  /*8d70*/  STL.64 [R1+0x1280], R10 ;  /* 0x0012800a01007387 */ /* 0x000fe40000100a00 */
[----:B------:R-:W2:Y:S02]  /*8d80*/  LDC R27, c[0x0][0x3d8] ;  /* 0x0000f600ff1b7b82 */ /* 0x000ea40000000800 */
[----:B------:R-:W-:Y:S01]  /*8d90*/  STL.64 [R1+0x15e0], R12 ;  /* 0x0015e00c01007387 */ /* 0x000fe20000100a00 */
[----:B-1----:R-:W-:-:S03]  /*8da0*/  IMAD R3, R3, 0x220, RZ ;  /* 0x0000022003037824 */ /* 0x002fc600078e02ff */
[----:B------:R1:W-:Y:S01]  /*8db0*/  STL.64 [R1+0x1278], R14 ;  /* 0x0012780e01007387 */ /* 0x0003e20000100a00 */
[----:B------:R-:W-:Y:S01]  /*8dc0*/  IMAD R24, R2, 0x22, RZ ;  /* 0x0000002202187824 */ /* 0x000fe200078e02ff */
[----:B------:R-:W3:Y:S01]  /*8dd0*/  LDC R26, c[0x0][0x3d8] ;  /* 0x0000f600ff1a7b82 */ /* 0x000ee20000000800 */
[----:B0-----:R-:W-:-:S07]  /*8de0*/  IMAD R22, R25, 0x10f, RZ ;  /* 0x0000010f19167824 */ /* 0x001fce00078e02ff */
[----:B------:R-:W0:Y:S01]  /*8df0*/  LDC R2, c[0x0][0x3d8] ;  /* 0x0000f600ff027b82 */ /* 0x000e220000000800 */
[----:B-1----:R-:W-:-:S07]  /*8e00*/  IADD3 R14, P3, PT, R3, R28, RZ ;  /* 0x0000001c030e7210 */ /* 0x002fce0007f7e0ff */
[----:B------:R-:W1:Y:S01]  /*8e10*/  LDC R3, c[0x0][0x3d8] ;  /* 0x0000f600ff037b82 */ /* 0x000e620000000800 */
[----:B--2---:R-:W-:Y:S01]  /*8e20*/  IMAD R25, R27, 0x222, RZ ;  /* 0x000002221b197824 */ /* 0x004fe200078e02ff */
[----:B------:R-:W-:Y:S01]  /*8e30*/  IADD3 R4, P5, PT, R24, R28, RZ ;  /* 0x0000001c18047210 */ /* 0x000fe20007fbe0ff */
[----:B-1----:R-:W-:-:S05]  /*8e40*/  IMAD R27, R3, 0x11, RZ ;  /* 0x00000011031b7824 */ /* 0x002fca00078e02ff */
[----:B------:R-:W1:Y:S01]  /*8e50*/  LDC R3, c[0x0][0x3d8] ;  /* 0x0000f600ff037b82 */ /* 0x000e620000000800 */
[----:B------:R-:W-:Y:S01]  /*8e60*/  LEA.HI.X.SX32 R5, R27, R29, 0x1, P5 ;  /* 0x0000001d1b057211 */ /* 0x000fe200028f0eff */
[----:B0-----:R-:W-:Y:S02]  /*8e70*/  IMAD R2, R2, 0x44, RZ ;  /* 0x0000004402027824 */ /* 0x001fe400078e02ff */
[----:B-1----:R-:W-:-:S04]  /*8e80*/  IMAD R27, R3, 0x224, RZ ;  /* 0x00000224031b7824 */ /* 0x002fc800078e02ff */
[----:B------:R-:W0:Y:S01]  /*8e90*/  LDC R3, c[0x0][0x3d8] ;  /* 0x0000f600ff037b82 */ /* 0x000e220000000800 */
[-C--:B------:R-:W-:Y:S02]  /*8ea0*/  IADD3 R8, P6, PT, R2, R28.reuse, RZ ;  /* 0x0000001c02087210 */ /* 0x080fe40007fde0ff */
[-C--:B------:R-:W-:Y:S02]  /*8eb0*/  IADD3 R10, P1, PT, R21, R28.reuse, RZ ;  /* 0x0000001c150a7210 */ /* 0x080fe40007f3e0ff */
[-C--:B------:R-:W-:Y:S02]  /*8ec0*/  LEA.HI.X.SX32 R19, R22, R29.reuse, 0x1, P4 ;  /* 0x0000001d16137211 */ /* 0x080fe400020f0eff */
[-C--:B------:R-:W-:Y:S02]  /*8ed0*/  LEA.HI.X.SX32 R9, R24, R29.reuse, 0x1, P6 ;  /* 0x0000001d18097211 */ /* 0x080fe400030f0eff */
[-C--:B------:R-:W-:Y:S01]  /*8ee0*/  LEA.HI.X.SX32 R11, R2, R29.reuse, 0x1, P1 ;  /* 0x0000001d020b7211 */ /* 0x080fe200008f0eff */
[----:B------:R-:W-:Y:S01]  /*8ef0*/  STL.64 [R1+0x1270], R18 ;  /* 0x0012701201007387 */ /* 0x000fe20000100a00 */
[----:B------:R-:W-:Y:S01]  /*8f00*/  IADD3 R12, P2, PT, R20, R28, RZ ;  /* 0x0000001c140c7210 */ /* 0x000fe20007f5e0ff */
[----:B---3--:R-:W-:Y:S01]  /*8f10*/  IMAD R26, R26, 0x112, RZ ;  /* 0x000001121a1a7824 */ /* 0x008fe200078e02ff */
[----:B------:R-:W-:Y:S01]  /*8f20*/  LEA.HI.X.SX32 R15, R20, R29, 0x1, P3 ;  /* 0x0000001d140f7211 */ /* 0x000fe200018f0eff */
[----:B------:R-:W-:Y:S01]  /*8f30*/  STL.64 [R1+0x18f0], R4 ;  /* 0x0018f00401007387 */ /* 0x000fe20000100a00 */
[----:B0-----:R-:W-:-:S03]  /*8f40*/  IMAD R3, R3, 0x226, RZ ;  /* 0x0000022603037824 */ /* 0x001fc600078e02ff */
[----:B------:R-:W-:Y:S01]  /*8f50*/  STL.64 [R1+0x1880], R8 ;  /* 0x0018800801007387 */ /* 0x000fe20000100a00 */
[----:B------:R-:W-:Y:S01]  /*8f60*/  LEA.HI.X.SX32 R13, R21, R29, 0x1, P2 ;  /* 0x0000001d150d7211 */ /* 0x000fe200010f0eff */
[----:B------:R-:W0:Y:S02]  /*8f70*/  LDC R20, c[0x0][0x3d8] ;  /* 0x0000f600ff147b82 */ /* 0x000e240000000800 */
[----:B------:R1:W-:Y:S06]  /*8f80*/  STL.64 [R1+0x17a0], R10 ;  /* 0x0017a00a01007387 */ /* 0x0003ec0000100a00 */
[----:B------:R-:W2:Y:S01]  /*8f90*/  LDC R2, c[0x0][0x3d8] ;  /* 0x0000f600ff027b82 */ /* 0x000ea20000000800 */
[----:B-1----:R-:W-:-:S07]  /*8fa0*/  IADD3 R10, P1, PT, R3, R28, RZ ;  /* 0x0000001c030a7210 */ /* 0x002fce0007f3e0ff */
[----:B------:R-:W1:Y:S02]  /*8fb0*/  LDC R3, c[0x0][0x3d8] ;  /* 0x0000f600ff037b82 */ /* 0x000e640000000800 */
[----:B-1----:R-:W-:-:S06]  /*8fc0*/  IMAD R21, R3, 0x111, RZ ;  /* 0x0000011103157824 */ /* 0x002fcc00078e02ff */
[----:B------:R-:W1:Y:S01]  /*8fd0*/  LDC R3, c[0x0][0x3d8] ;  /* 0x0000f600ff037b82 */ /* 0x000e620000000800 */
[-C--:B------:R-:W-:Y:S01]  /*8fe0*/  IADD3 R18, P4, PT, R25, R28.reuse, RZ ;  /* 0x0000001c19127210 */ /* 0x080fe20007f9e0ff */
[----:B------:R-:W-:Y:S03]  /*8ff0*/  STL.64 [R1+0x15d8], R12 ;  /* 0x0015d80c01007387 */ /* 0x000fe60000100a00 */
[----:B------:R-:W-:Y:S01]  /*9000*/  LEA.HI.X.SX32 R19, R21, R29, 0x1, P4 ;  /* 0x0000001d15137211 */ /* 0x000fe200020f0eff */
[----:B-1----:R-:W-:Y:S02]  /*9010*/  IMAD R24, R3, 0x228, RZ ;  /* 0x0000022803187824 */ /* 0x002fe400078e02ff */
[----:B------:R-:W1:Y:S08]  /*9020*/  LDC R21, c[0x0][0x3d8] ;  /* 0x0000f600ff157b82 */ /* 0x000e700000000800 */
[----:B------:R-:W3:Y:S01]  /*9030*/  LDC R3, c[0x0][0x3d8] ;  /* 0x0000f600ff037b82 */ /* 0x000ee20000000800 */
[----:B------:R-:W-:Y:S04]  /*9040*/  STL.64 [R1+0x1268], R14 ;  /* 0x0012680e01007387 */ /* 0x000fe80000100a00 */
[----:B------:R0:W-:Y:S02]  /*9050*/  STL.64 [R1+0x1260], R18 ;  /* 0x0012601201007387 */ /* 0x0001e40000100a00 */
[----:B0-----:R-:W-:Y:S01]  /*9060*/  IADD3 R18, P4, PT, R24, R28, RZ ;  /* 0x0000001c18127210 */ /* 0x001fe20007f9e0ff */
[----:B---3--:R-:W-:-:S02]  /*9070*/  IMAD R24, R3, 0x116, RZ ;  /* 0x0000011603187824 */ /* 0x008fc400078e02ff */
[----:B------:R-:W0:Y:S01]  /*9080*/  LDC R3, c[0x0][0x3d8] ;  /* 0x0000f600ff037b82 */ /* 0x000e220000000800 */
[----:B------:R-:W-:Y:S01]  /*9090*/  IMAD R20, R20, 0x89, RZ ;  /* 0x0000008914147824 */ /* 0x000fe200078e02ff */
[-C--:B------:R-:W-:Y:S01]  /*90a0*/  IADD3 R4, P5, PT, R26, R28.reuse, RZ ;  /* 0x0000001c1a047210 */ /* 0x080fe20007fbe0ff */
[----:B-1----:R-:W-:Y:S01]  /*90b0*/  IMAD R21, R21, 0x22a, RZ ;  /* 0x0000022a15157824 */ /* 0x002fe200078e02ff */
[-C--:B------:R-:W-:Y:S02]  /*90c0*/  IADD3 R8, P6, PT, R27, R28.reuse, RZ ;  /* 0x0000001c1b087210 */ /* 0x080fe40007fde0ff */
[-C--:B------:R-:W-:Y:S02]  /*90d0*/  LEA.HI.X.SX32 R5, R20, R29.reuse, 0x1, P5 ;  /* 0x0000001d14057211 */ /* 0x080fe400028f0eff */
[----:B------:R-:W-:Y:S01]  /*90e0*/  LEA.HI.X.SX32 R9, R26, R29, 0x1, P6 ;  /* 0x0000001d1a097211 */ /* 0x000fe200030f0eff */
[----:B------:R-:W1:Y:S02]  /*90f0*/  LDC R27, c[0x0][0x3d8] ;  /* 0x0000f600ff1b7b82 */ /* 0x000e640000000800 */
[----:B------:R3:W-:Y:S06]  /*9100*/  STL.64 [R1+0x15d0], R4 ;  /* 0x0015d00401007387 */ /* 0x0007ec0000100a00 */
[----:B------:R-:W1:Y:S01]  /*9110*/  LDC R26, c[0x0][0x3d8] ;  /* 0x0000f600ff1a7b82 */ /* 0x000e620000000800 */
[----:B---3--:R-:W-:Y:S01]  /*9120*/  IADD3 R4, P5, PT, R21, R28, RZ ;  /* 0x0000001c15047210 */ /* 0x008fe20007fbe0ff */
[----:B0-----:R-:W-:-:S06]  /*9130*/  IMAD R21, R3, 0x113, RZ ;  /* 0x0000011303157824 */ /* 0x001fcc00078e02ff */
[----:B------:R-:W0:Y:S01]  /*9140*/  LDC R3, c[0x0][0x3d8] ;  /* 0x0000f600ff037b82 */ /* 0x000e220000000800 */
[----:B-1----:R-:W-:Y:S02]  /*9150*/  IMAD R20, R26, 0x22c, RZ ;  /* 0x0000022c1a147824 */ /* 0x002fe400078e02ff */
[----:B0-----:R-:W-:-:S05]  /*9160*/  IMAD R26, R3, 0x45, RZ ;  /* 0x00000045031a7824 */ /* 0x001fca00078e02ff */
[----:B------:R-:W0:Y:S01]  /*9170*/  LDC R3, c[0x0][0x3d8] ;  /* 0x0000f600ff037b82 */ /* 0x000e220000000800 */
[----:B------:R-:W-:-:S05]  /*9180*/  IMAD R27, R27, 0x8a, RZ ;  /* 0x0000008a1b1b7824 */ /* 0x000fca00078e02ff */
[----:B------:R-:W-:-:S04]  /*9190*/  IADD3 R12, P2, PT, R27, R28, RZ ;  /* 0x0000001c1b0c7210 */ /* 0x000fc80007f5e0ff */
[-C--:B------:R-:W-:Y:S01]  /*91a0*/  LEA.HI.X.SX32 R13, R26, R29.reuse, 0x1, P2 ;  /* 0x0000001d1a0d7211 */ /* 0x080fe200010f0eff */
[----:B0-----:R-:W-:Y:S02]  /*91b0*/  IMAD R26, R3, 0x46, RZ ;  /* 0x00000046031a7824 */ /* 0x001fe400078e02ff */
[----:B------:R-:W0:Y:S01]  /*91c0*/  LDC R3, c[0x0][0x3d8] ;  /* 0x0000f600ff037b82 */ /* 0x000e220000000800 */
[----:B--2---:R-:W-:Y:S01]  /*91d0*/  IMAD R2, R2, 0x114, RZ ;  /* 0x0000011402027824 */ /* 0x004fe200078e02ff */
[-C--:B------:R-:W-:Y:S01]  /*91e0*/  LEA.HI.X.SX32 R11, R21, R29.reuse, 0x1, P1 ;  /* 0x0000001d150b7211 */ /* 0x080fe200008f0eff */
[----:B------:R-:W-:Y:S03]  /*91f0*/  STL.64 [R1+0x1258], R8 ;  /* 0x0012580801007387 */ /* 0x000fe60000100a00 */
[----:B------:R-:W-:Y:S02]  /*9200*/  IADD3 R14, P3, PT, R2, R28, RZ ;  /* 0x0000001c020e7210 */ /* 0x000fe40007f7e0ff */
[----:B------:R-:W1:Y:S01]  /*9210*/  LDC R21, c[0x0][0x3d8] ;  /* 0x0000f600ff157b82 */ /* 0x000e620000000800 */
[----:B------:R2:W-:Y:S01]  /*9220*/  STL.64 [R1+0x1250], R10 ;  /* 0x0012500a01007387 */ /* 0x0005e20000100a00 */
[----:B------:R-:W-:-:S06]  /*9230*/  LEA.HI.X.SX32 R15, R27, R29, 0x1, P3 ;  /* 0x0000001d1b0f7211 */ /* 0x000fcc00018f0eff */
[----:B------:R-:W3:Y:S01]  /*9240*/  LDC R27, c[0x0][0x3d8] ;  /* 0x0000f600ff1b7b82 */ /* 0x000ee20000000800 */
[----:B--2---:R-:W-:Y:S01]  /*9250*/  IADD3 R10, P1, PT, R20, R28, RZ ;  /* 0x0000001c140a7210 */ /* 0x004fe20007f3e0ff */
[----:B0-----:R-:W-:-:S06]  /*9260*/  IMAD R20, R3, 0x8c, RZ ;  /* 0x0000008c03147824 */ /* 0x001fcc00078e02ff */
[----:B------:R-:W0:Y:S01]  /*9270*/  LDC R3, c[0x0][0x3d8] ;  /* 0x0000f600ff037b82 */ /* 0x000e220000000800 */
[----:B------:R-:W-:Y:S01]  /*9280*/  LEA.HI.X.SX32 R19, R2, R29, 0x1, P4 ;  /* 0x0000001d02137211 */ /* 0x000fe200020f0eff */
[----:B------:R2:W-:Y:S01]  /*9290*/  STL.64 [R1+0x1798], R12 ;  /* 0x0017980c01007387 */ /* 0x0005e20000100a00 */
[----:B-1----:R-:W-:-:S05]  /*92a0*/  IMAD R21, R21, 0x22e, RZ ;  /* 0x0000022e15157824 */ /* 0x002fca00078e02ff */
[----:B------:R-:W1:Y:S01]  /*92b0*/  LDC R2, c[0x0][0x3d8] ;  /* 0x0000f600ff027b82 */ /* 0x000e620000000800 */
[----:B--2---:R-:W-:Y:S01]  /*92c0*/  IADD3 R12, P2, PT, R21, R28, RZ ;  /* 0x0000001c150c7210 */ /* 0x004fe20007f5e0ff */
[----:B---3--:R-:W-:Y:S02]  /*92d0*/  IMAD R21, R27, 0x118, RZ ;  /* 0x000001181b157824 */ /* 0x008fe400078e02ff */
[----:B0-----:R-:W-:-:S04]  /*92e0*/  IMAD R27, R3, 0x115, RZ ;  /* 0x00000115031b7824 */ /* 0x001fc800078e02ff */
[----:B------:R-:W0:Y:S01]  /*92f0*/  LDC R3, c[0x0][0x3d8] ;  /* 0x0000f600ff037b82 */ /* 0x000e220000000800 */
[----:B------:R-:W-:Y:S01]  /*9300*/  IADD3 R8, P6, PT, R24, R28, RZ ;  /* 0x0000001c18087210 */ /* 0x000fe20007fde0ff */
[----:B-1----:R-:W-:Y:S01]  /*9310*/  IMAD R2, R2, 0x8b, RZ ;  /* 0x0000008b02027824 */ /* 0x002fe200078e02ff */
[-C--:B------:R-:W-:Y:S01]  /*9320*/  LEA.HI.X.SX32 R5, R27, R29.reuse, 0x1, P5 ;  /* 0x0000001d1b057211 */ /* 0x080fe200028f0eff */
[----:B------:R-:W-:Y:S01]  /*9330*/  STL.64 [R1+0x15c8], R14 ;  /* 0x0015c80e01007387 */ /* 0x000fe20000100a00 */
[----:B------:R-:W-:-:S03]  /*9340*/  LEA.HI.X.SX32 R11, R24, R29, 0x1, P1 ;  /* 0x0000001d180b7211 */ /* 0x000fc600008f0eff */
[----:B------:R-:W1:Y:S01]  /*9350*/  LDC R27, c[0x0][0x3d8] ;  /* 0x0000f600ff1b7b82 */ /* 0x000e620000000800 */
[----:B------:R-:W-:Y:S01]  /*9360*/  LEA.HI.X.SX32 R9, R2, R29, 0x1, P6 ;  /* 0x0000001d02097211 */ /* 0x000fe200030f0eff */
[----:B------:R-:W-:Y:S04]  /*9370*/  STL.64 [R1+0x1248], R18 ;  /* 0x0012481201007387 */ /* 0x000fe80000100a00 */
[----:B------:R-:W-:Y:S02]  /*9380*/  STL.64 [R1+0x1240], R4 ;  /* 0x0012400401007387 */ /* 0x000fe40000100a00 */
[----:B------:R-:W2:Y:S02]  /*9390*/  LDC R2, c[0x0][0x3d8] ;  /* 0x0000f600ff027b82 */ /* 0x000ea40000000800 */
[----:B------:R3:W-:Y:S01]  /*93a0*/  STL.64 [R1+0x15c0], R8 ;  /* 0x0015c00801007387 */ /* 0x0007e20000100a00 */
[----:B0-----:R-:W-:-:S05]  /*93b0*/  IMAD R3, R3, 0x230, RZ ;  /* 0x0000023003037824 */ /* 0x001fca00078e02ff */
[----:B---3--:R-:W-:Y:S02]  /*93c0*/  IADD3 R8, P6, PT, R3, R28, RZ ;  /* 0x0000001c03087210 */ /* 0x008fe40007fde0ff */
[----:B------:R-:W0:Y:S01]  /*93d0*/  LDC R3, c[0x0][0x3d8] ;  /* 0x0000f600ff037b82 */ /* 0x000e220000000800 */
[----:B--2---:R-:W-:-:S07]  /*93e0*/  IMAD R25, R2, 0x232, RZ ;  /* 0x0000023202197824 */ /* 0x004fce00078e02ff */
[----:B------:R-:W2:Y:S01]  /*93f0*/  LDC R2, c[0x0][0x3d8] ;  /* 0x0000f600ff027b82 */ /* 0x000ea20000000800 */
[----:B0-----:R-:W-:-:S07]  /*9400*/  IMAD R24, R3, 0x117, RZ ;  /* 0x0000011703187824 */ /* 0x001fce00078e02ff */
[----:B------:R-:W0:Y:S01]  /*9410*/  LDC R3, c[0x0][0x3d8] ;  /* 0x0000f600ff037b82 */ /* 0x000e220000000800 */
[----:B------:R-:W-:Y:S01]  /*9420*/  LEA.HI.X.SX32 R13, R24, R29, 0x1, P2 ;  /* 0x0000001d180d7211 */ /* 0x000fe200010f0eff */
[----:B--2---:R-:W-:Y:S02]  /*9430*/  IMAD R24, R2, 0x23, RZ ;  /* 0x0000002302187824 */ /* 0x004fe400078e02ff */
[----:B0-----:R-:W-:-:S04]  /*9440*/  IMAD R2, R3, 0x234, RZ ;  /* 0x0000023403027824 */ /* 0x001fc800078e02ff */
[----:B------:R-:W0:Y:S01]  /*9450*/  LDC R3, c[0x0][0x3d8] ;  /* 0x0000f600ff037b82 */ /* 0x000e220000000800 */
[-C--:B------:R-:W-:Y:S02]  /*9460*/  IADD3 R14, P3, PT, R26, R28.reuse, RZ ;  /* 0x0000001c1a0e7210 */ /* 0x080fe40007f7e0ff */
[-C--:B------:R-:W-:Y:S02]  /*9470*/  IADD3 R18, P4, PT, R20, R28.reuse, RZ ;  /* 0x0000001c14127210 */ /* 0x080fe40007f9e0ff */
[-C--:B------:R-:W-:Y:S02]  /*9480*/  LEA.HI.X.SX32 R15, R24, R29.reuse, 0x1, P3 ;  /* 0x0000001d180f7211 */ /* 0x080fe400018f0eff */
[-C--:B------:R-:W-:Y:S01]  /*9490*/  LEA.HI.X.SX32 R19, R26, R29.reuse, 0x1, P4 ;  /* 0x0000001d1a137211 */ /* 0x080fe200020f0eff */
[----:B------:R-:W-:Y:S01]  /*94a0*/  STL.64 [R1+0x1238], R10 ;  /* 0x0012380a01007387 */ /* 0x000fe20000100a00 */
[-C--:B------:R-:W-:Y:S01]  /*94b0*/  IADD3 R4, P5, PT, R21, R28.reuse, RZ ;  /* 0x0000001c15047210 */ /* 0x080fe20007fbe0ff */
[----:B-1----:R-:W-:Y:S01]  /*94c0*/  IMAD R27, R27, 0x11a, RZ ;  /* 0x0000011a1b1b7824 */ /* 0x002fe200078e02ff */
[----:B------:R-:W-:Y:S01]  /*94d0*/  LEA.HI.X.SX32 R9, R21, R29, 0x1, P6 ;  /* 0x0000001d15097211 */ /* 0x000fe200030f0eff */
[----:B------:R-:W-:Y:S01]  /*94e0*/  STL.64 [R1+0x1230], R12 ;  /* 0x0012300c01007387 */ /* 0x000fe20000100a00 */
[----:B------:R-:W1:Y:S03]  /*94f0*/  LDC R21, c[0x0][0x3d8] ;  /* 0x0000f600ff157b82 */ /* 0x000e660000000800 */
[----:B------:R-:W-:Y:S04]  /*9500*/  STL.64 [R1+0x1878], R14 ;  /* 0x0018780e01007387 */ /* 0x000fe80000100a00 */
[----:B------:R2:W-:Y:S01]  /*9510*/  STL.64 [R1+0x1790], R18 ;  /* 0x0017901201007387 */ /* 0x0005e20000100a00 */
[----:B0-----:R-:W-:Y:S01]  /*9520*/  IMAD R3, R3, 0x236, RZ ;  /* 0x0000023603037824 */ /* 0x001fe200078e02ff */
[----:B------:R-:W0:Y:S04]  /*9530*/  LDC R26, c[0x0][0x3d8] ;  /* 0x0000f600ff1a7b82 */ /* 0x000e280000000800 */
[----:B--2---:R-:W-:-:S04]  /*9540*/  IADD3 R18, P4, PT, R3, R28, RZ ;  /* 0x0000001c03127210 */ /* 0x004fc80007f9e0ff */
[----:B------:R-:W2:Y:S01]  /*9550*/  LDC R3, c[0x0][0x3d8] ;  /* 0x0000f600ff037b82 */ /* 0x000ea20000000800 */
[----:B------:R-:W-:Y:S01]  /*9560*/  IADD3 R10, P1, PT, R25, R28, RZ ;  /* 0x0000001c190a7210 */ /* 0x000fe20007f3e0ff */
[----:B--2---:R-:W-:-:S05]  /*9570*/  IMAD R3, R3, 0x119, RZ ;  /* 0x0000011903037824 */ /* 0x004fca00078e02ff */
[----:B------:R-:W-:Y:S02]  /*9580*/  LEA.HI.X.SX32 R11, R3, R29, 0x1, P1 ;  /* 0x0000001d030b7211 */ /* 0x000fe400008f0eff */
[----:B------:R-:W2:Y:S01]  /*9590*/  LDC R3, c[0x0][0x3d8] ;  /* 0x0000f600ff037b82 */ /* 0x000ea20000000800 */
[----:B-1----:R-:W-:Y:S01]  /*95a0*/  IMAD R24, R21, 0x238, RZ ;  /* 0x0000023815187824 */ /* 0x002fe200078e02ff */
[----:B------:R-:W-:-:S06]  /*95b0*/  IADD3 R12, P2, PT, R27, R28, RZ ;  /* 0x0000001c1b0c7210 */ /* 0x000fcc0007f5e0ff */
[----:B------:R-:W1:Y:S01]  /*95c0*/  LDC R21, c[0x0][0x3d8] ;  /* 0x0000f600ff157b82 */ /* 0x000e620000000800 */
[----:B--2---:R-:W-:-:S05]  /*95d0*/  IMAD R3, R3, 0x8d, RZ ;  /* 0x0000008d03037824 */ /* 0x004fca00078e02ff */
[-C--:B------:R-:W-:Y:S02]  /*95e0*/  LEA.HI.X.SX32 R13, R3, R29.reuse, 0x1, P2 ;  /* 0x0000001d030d7211 */ /* 0x080fe400010f0eff */
[----:B------:R-:W2:Y:S01]  /*95f0*/  LDC R3, c[0x0][0x3d8] ;  /* 0x0000f600ff037b82 */ /* 0x000ea20000000800 */
[----:B------:R-:W-:Y:S01]  /*9600*/  LEA.HI.X.SX32 R5, R20, R29, 0x1, P5 ;  /* 0x0000001d14057211 */ /* 0x000fe200028f0eff */
[----:B-1----:R-:W-:Y:S01]  /*9610*/  IMAD R21, R21, 0x23a, RZ ;  /* 0x0000023a15157824 */ /* 0x002fe200078e02ff */
[----:B------:R-:W-:-:S03]  /*9620*/  IADD3 R14, P3, PT, R2, R28, RZ ;  /* 0x0000001c020e7210 */ /* 0x000fc60007f7e0ff */
[----:B------:R-:W-:Y:S02]  /*9630*/  STL.64 [R1+0x15b8], R4 ;  /* 0x0015b80401007387 */ /* 0x000fe40000100a00 */
[----:B------:R-:W1:Y:S02]  /*9640*/  LDC R2, c[0x0][0x3d8] ;  /* 0x0000f600ff027b82 */ /* 0x000e640000000800 */
[----:B------:R-:W-:Y:S04]  /*9650*/  STL.64 [R1+0x1228], R8 ;  /* 0x0012280801007387 */ /* 0x000fe80000100a00 */
[----:B------:R-:W-:Y:S01]  /*9660*/  STL.64 [R1+0x1220], R10 ;  /* 0x0012200a01007387 */ /* 0x000fe20000100a00 */
[----:B0-----:R-:W-:Y:S01]  /*9670*/  IMAD R26, R26, 0x11c, RZ ;  /* 0x0000011c1a1a7824 */ /* 0x001fe200078e02ff */
[----:B------:R-:W0:Y:S02]  /*9680*/  LDC R20, c[0x0][0x3d8] ;  /* 0x0000f600ff147b82 */ /* 0x000e240000000800 */
[----:B------:R3:W-:Y:S02]  /*9690*/  STL.64 [R1+0x15b0], R12 ;  /* 0x0015b00c01007387 */ /* 0x0007e40000100a00 */
[----:B---3--:R-:W-:Y:S01]  /*96a0*/  IADD3 R12, P2, PT, R21, R28, RZ ;  /* 0x0000001c150c7210 */ /* 0x008fe20007f5e0ff */
[----:B--2---:R-:W-:-:S03]  /*96b0*/  IMAD R21, R3, 0x11b, RZ ;  /* 0x0000011b03157824 */ /* 0x004fc600078e02ff */
[----:B------:R-:W2:Y:S01]  /*96c0*/  LDC R3, c[0x0][0x3d8] ;  /* 0x0000f600ff037b82 */ /* 0x000ea20000000800 */
[----:B-1----:R-:W-:-:S05]  /*96d0*/  IMAD R2, R2, 0x8e, RZ ;  /* 0x0000008e02027824 */ /* 0x002fca00078e02ff */
[----:B------:R-:W-:Y:S01]  /*96e0*/  IADD3 R4, P5, PT, R2, R28, RZ ;  /* 0x0000001c02047210 */ /* 0x000fe20007fbe0ff */
[----:B--2---:R-:W-:-:S05]  /*96f0*/  IMAD R3, R3, 0x47, RZ ;  /* 0x0000004703037824 */ /* 0x004fca00078e02ff */
[-C--:B------:R-:W-:Y:S02]  /*9700*/  LEA.HI.X.SX32 R5, R3, R29.reuse, 0x1, P5 ;  /* 0x0000001d03057211 */ /* 0x080fe400028f0eff */
[----:B------:R-:W1:Y:S01]  /*9710*/  LDC R3, c[0x0][0x3d8] ;  /* 0x0000f600ff037b82 */ /* 0x000e620000000800 */
[----:B------:R-:W-:Y:S02]  /*9720*/  LEA.HI.X.SX32 R19, R21, R29, 0x1, P4 ;  /* 0x0000001d15137211 */ /* 0x000fe400020f0eff */
[----:B------:R-:W-:-:S05]  /*9730*/  IADD3 R10, P1, PT, R24, R28, RZ ;  /* 0x0000001c180a7210 */ /* 0x000fca0007f3e0ff */
[----:B------:R-:W2:Y:S01]  /*9740*/  LDC R21, c[0x0][0x3d8] ;  /* 0x0000f600ff157b82 */ /* 0x000ea20000000800 */
[----:B-1----:R-:W-:-:S07]  /*9750*/  IMAD R24, R3, 0x24, RZ ;  /* 0x0000002403187824 */ /* 0x002fce00078e02ff */
[----:B------:R-:W1:Y:S01]  /*9760*/  LDC R3, c[0x0][0x3d8] ;  /* 0x0000f600ff037b82 */ /* 0x000e620000000800 */
[----:B------:R-:W-:Y:S01]  /*9770*/  LEA.HI.X.SX32 R15, R27, R29, 0x1, P3 ;  /* 0x0000001d1b0f7211 */ /* 0x000fe200018f0eff */
[----:B--2---:R-:W-:-:S04]  /*9780*/  IMAD R21, R21, 0x23e, RZ ;  /* 0x0000023e15157824 */ /* 0x004fc800078e02ff */
[----:B------:R-:W-:Y:S01]  /*9790*/  STL.64 [R1+0x1218], R14 ;  /* 0x0012180e01007387 */ /* 0x000fe20000100a00 */
[-C--:B------:R-:W-:Y:S01]  /*97a0*/  IADD3 R8, P6, PT, R26, R28.reuse, RZ ;  /* 0x0000001c1a087210 */ /* 0x080fe20007fde0ff */
[----:B0-----:R-:W-:Y:S01]  /*97b0*/  IMAD R25, R20, 0x11e, RZ ;  /* 0x0000011e14197824 */ /* 0x001fe200078e02ff */
[-C--:B------:R-:W-:Y:S01]  /*97c0*/  LEA.HI.X.SX32 R11, R26, R29.reuse, 0x1, P1 ;  /* 0x0000001d1a0b7211 */ /* 0x080fe200008f0eff */
[----:B------:R-:W-:Y:S01]  /*97d0*/  STL.64 [R1+0x1210], R18 ;  /* 0x0012101201007387 */ /* 0x000fe20000100a00 */
[----:B------:R-:W0:Y:S03]  /*97e0*/  LDC R26, c[0x0][0x3d8] ;  /* 0x0000f600ff1a7b82 */ /* 0x000e260000000800 */
[----:B------:R2:W-:Y:S05]  /*97f0*/  STL.64 [R1+0x1788], R4 ;  /* 0x0017880401007387 */ /* 0x0005ea0000100a00 */
[----:B------:R-:W3:Y:S01]  /*9800*/  LDC R27, c[0x0][0x3d8] ;  /* 0x0000f600ff1b7b82 */ /* 0x000ee20000000800 */
[----:B--2---:R-:W-:Y:S01]  /*9810*/  IADD3 R4, P5, PT, R21, R28, RZ ;  /* 0x0000001c15047210 */ /* 0x004fe20007fbe0ff */
[----:B-1----:R-:W-:Y:S01]  /*9820*/  IMAD R21, R3, 0x11d, RZ ;  /* 0x0000011d03157824 */ /* 0x002fe200078e02ff */
[----:B------:R-:W-:-:S05]  /*9830*/  LEA.HI.X.SX32 R9, R2, R29, 0x1, P6 ;  /* 0x0000001d02097211 */ /* 0x000fca00030f0eff */
[----:B------:R-:W1:Y:S01]  /*9840*/  LDC R3, c[0x0][0x3d8] ;  /* 0x0000f600ff037b82 */ /* 0x000e620000000800 */
[----:B------:R-:W-:Y:S01]  /*9850*/  LEA.HI.X.SX32 R13, R21, R29, 0x1, P2 ;  /* 0x0000001d150d7211 */ /* 0x000fe200010f0eff */
[----:B0-----:R-:W-:Y:S01]  /*9860*/  IMAD R21, R26, 0x90, RZ ;  /* 0x000000901a157824 */ /* 0x001fe200078e02ff */
[----:B------:R-:W-:-:S05]  /*9870*/  IADD3 R14, P3, PT, R25, R28, RZ ;  /* 0x0000001c190e7210 */ /* 0x000fca0007f7e0ff */
[----:B------:R-:W0:Y:S08]  /*9880*/  LDC R2, c[0x0][0x3d8] ;  /* 0x0000f600ff027b82 */ /* 0x000e300000000800 */
[----:B------:R-:W2:Y:S01]  /*9890*/  LDC R20, c[0x0][0x3d8] ;  /* 0x0000f600ff147b82 */ /* 0x000ea20000000800 */
[----:B-1----:R-:W-:-:S07]  /*98a0*/  IMAD R26, R3, 0x8f, RZ ;  /* 0x0000008f031a7824 */ /* 0x002fce00078e02ff */
[----:B------:R-:W1:Y:S01]  /*98b0*/  LDC R3, c[0x0][0x3d8] ;  /* 0x0000f600ff037b82 */ /* 0x000e620000000800 */
[----:B------:R-:W-:Y:S01]  /*98c0*/  LEA.HI.X.SX32 R15, R26, R29, 0x1, P3 ;  /* 0x0000001d1a0f7211 */ /* 0x000fe200018f0eff */
[----:B---3--:R-:W-:Y:S02]  /*98d0*/  IMAD R27, R27, 0x23c, RZ ;  /* 0x0000023c1b1b7824 */ /* 0x008fe400078e02ff */
[----:B-1----:R-:W-:-:S04]  /*98e0*/  IMAD R26, R3, 0x11f, RZ ;  /* 0x0000011f031a7824 */ /* 0x002fc800078e02ff */
[----:B------:R-:W1:Y:S01]  /*98f0*/  LDC R3, c[0x0][0x3d8] ;  /* 0x0000f600ff037b82 */ /* 0x000e620000000800 */
[----:B------:R-:W-:Y:S02]  /*9900*/  IADD3 R18, P4, PT, R27, R28, RZ ;  /* 0x0000001c1b127210 */ /* 0x000fe40007f9e0ff */
[-C--:B------:R-:W-:Y:S02]  /*9910*/  LEA.HI.X.SX32 R5, R26, R29.reuse, 0x1, P5 ;  /* 0x0000001d1a057211 */ /* 0x080fe400028f0eff */
[----:B------:R-:W-:-:S03]  /*9920*/  LEA.HI.X.SX32 R19, R25, R29, 0x1, P4 ;  /* 0x0000001d19137211 */ /* 0x000fc600020f0eff */
[----:B------:R-:W3:Y:S08]  /*9930*/  LDC R25, c[0x0][0x3d8] ;  /* 0x0000f600ff197b82 */ /* 0x000ef00000000800 */
[----:B------:R-:W0:Y:S01]  /*9940*/  LDC R26, c[0x0][0x3d8] ;  /* 0x0000f600ff1a7b82 */ /* 0x000e220000000800 */
[----:B-1----:R-:W-:Y:S01]  /*9950*/  IMAD R22, R3, 0x240, RZ ;  /* 0x0000024003167824 */ /* 0x002fe200078e02ff */
[----:B------:R-:W-:Y:S06]  /*9960*/  STL.64 [R1+0x15a8], R8 ;  /* 0x0015a80801007387 */ /* 0x000fec0000100a00 */
[----:B------:R-:W1:Y:S01]  /*9970*/  LDC R3, c[0x0][0x3d8] ;  /* 0x0000f600ff037b82 */ /* 0x000e620000000800 */
[----:B------:R-:W-:Y:S04]  /*9980*/  STL.64 [R1+0x1208], R10 ;  /* 0x0012080a01007387 */ /* 0x000fe80000100a00 */
[----:B------:R-:W-:Y:S03]  /*9990*/  STL.64 [R1+0x1200], R12 ;  /* 0x0012000c01007387 */ /* 0x000fe60000100a00 */
[----:B------:R-:W2:Y:S01]  /*99a0*/  LDC R27, c[0x0][0x3d8] ;  /* 0x0000f600ff1b7b82 */ /* 0x000ea20000000800 */
[----:B------:R-:W-:Y:S04]  /*99b0*/  STL.64 [R1+0x15a0], R14 ;  /* 0x0015a00e01007387 */ /* 0x000fe80000100a00 */
[----:B------:R-:W-:Y:S04]  /*99c0*/  STL.64 [R1+0x11f8], R18 ;  /* 0x0011f81201007387 */ /* 0x000fe80000100a00 */
[----:B------:R0:W-:Y:S02]  /*99d0*/  STL.64 [R1+0x11f0], R4 ;  /* 0x0011f00401007387 */ /* 0x0001e40000100a00 */
[----:B0-----:R-:W-:Y:S01]  /*99e0*/  IADD3 R4, P5, PT, R22, R28, RZ ;  /* 0x0000001c16047210 */ /* 0x001fe20007fbe0ff */
[----:B---3--:R-:W-:-:S02]  /*99f0*/  IMAD R22, R25, 0x9, RZ ;  /* 0x0000000919167824 */ /* 0x008fc400078e02ff */
[----:B------:R-:W-:Y:S02]  /*9a00*/  IMAD R25, R26, 0x242, RZ ;  /* 0x000002421a197824 */ /* 0x000fe400078e02ff */
[----:B-1----:R-:W-:Y:S02]  /*9a10*/  IMAD R26, R3, 0x122, RZ ;  /* 0x00000122031a7824 */ /* 0x002fe400078e02ff */
[----:B------:R-:W0:Y:S01]  /*9a20*/  LDC R3, c[0x0][0x3d8] ;  /* 0x0000f600ff037b82 */ /* 0x000e220000000800 */
[----:B--2---:R-:W-:Y:S01]  /*9a30*/  IMAD R27, R27, 0x12, RZ ;  /* 0x000000121b1b7824 */ /* 0x004fe200078e02ff */
[----:B------:R-:W-:-:S04]  /*9a40*/  IADD3 R10, P1, PT, R24, R28, RZ ;  /* 0x0000001c180a7210 */ /* 0x000fc80007f3e0ff */
[CC--:B------:R-:W-:Y:S02]  /*9a50*/  IADD3 R8, P6, PT, R27.reuse, R28.reuse, RZ ;  /* 0x0000001c1b087210 */ /* 0x0c0fe40007fde0ff */
[----:B------:R-:W-:Y:S01]  /*9a60*/  LEA.HI.X.SX32 R11, R27, R29, 0x1, P1 ;  /* 0x0000001d1b0b7211 */ /* 0x000fe200008f0eff */
[----:B------:R-:W-:Y:S02]  /*9a70*/  IMAD R2, R2, 0x48, RZ ;  /* 0x0000004802027824 */ /* 0x000fe400078e02ff */
[----:B0-----:R-:W-:Y:S02]  /*9a80*/  IMAD R27, R3, 0x244, RZ ;  /* 0x00000244031b7824 */ /* 0x001fe400078e02ff */
[----:B------:R-:W0:Y:S01]  /*9a90*/  LDC R3, c[0x0][0x3d8] ;  /* 0x0000f600ff037b82 */ /* 0x000e220000000800 */
[-C--:B------:R-:W-:Y:S02]  /*9aa0*/  IADD3 R12, P2, PT, R2, R28.reuse, RZ ;  /* 0x0000001c020c7210 */ /* 0x080fe40007f5e0ff */
[----:B------:R-:W-:-:S02]  /*9ab0*/  IADD3 R14, P3, PT, R21, R28, RZ ;  /* 0x0000001c150e7210 */ /* 0x000fc40007f7e0ff */
[-C--:B------:R-:W-:Y:S02]  /*9ac0*/  LEA.HI.X.SX32 R9, R22, R29.reuse, 0x1, P6 ;  /* 0x0000001d16097211 */ /* 0x080fe400030f0eff */
[-C--:B------:R-:W-:Y:S02]  /*9ad0*/  LEA.HI.X.SX32 R13, R24, R29.reuse, 0x1, P2 ;  /* 0x0000001d180d7211 */ /* 0x080fe400010f0eff */
[----:B------:R-:W-:Y:S01]  /*9ae0*/  LEA.HI.X.SX32 R15, R2, R29, 0x1, P3 ;  /* 0x0000001d020f7211 */ /* 0x000fe200018f0eff */
[----:B------:R-:W-:Y:S01]  /*9af0*/  STL.64 [R1+0x1920], R8 ;  /* 0x0019200801007387 */ /* 0x000fe20000100a00 */
[----:B------:R-:W-:Y:S01]  /*9b00*/  IMAD R20, R20, 0x120, RZ ;  /* 0x0000012014147824 */ /* 0x000fe200078e02ff */
[----:B------:R-:W1:Y:S02]  /*9b10*/  LDC R2, c[0x0][0x3d8] ;  /* 0x0000f600ff027b82 */ /* 0x000e640000000800 */
[----:B------:R-:W-:Y:S04]  /*9b20*/  STL.64 [R1+0x18e8], R10 ;  /* 0x0018e80a01007387 */ /* 0x000fe80000100a00 */
[----:B------:R-:W-:Y:S01]  /*9b30*/  STL.64 [R1+0x1870], R12 ;  /* 0x0018700c01007387 */ /* 0x000fe20000100a00 */
[----:B0-----:R-:W-:-:S03]  /*9b40*/  IMAD R3, R3, 0x246, RZ ;  /* 0x0000024603037824 */ /* 0x001fc600078e02ff */
[----:B------:R0:W-:Y:S02]  /*9b50*/  STL.64 [R1+0x1780], R14 ;  /* 0x0017800e01007387 */ /* 0x0001e40000100a00 */
[-C--:B0-----:R-:W-:Y:S02]  /*9b60*/  IADD3 R14, P3, PT, R3, R28.reuse, RZ ;  /* 0x0000001c030e7210 */ /* 0x081fe40007f7e0ff */
[----:B------:R-:W0:Y:S01]  /*9b70*/  LDC R3, c[0x0][0x3d8] ;  /* 0x0000f600ff037b82 */ /* 0x000e220000000800 */
[----:B------:R-:W-:-:S04]  /*9b80*/  IADD3 R18, P4, PT, R20, R28, RZ ;  /* 0x0000001c14127210 */ /* 0x000fc80007f9e0ff */
[-C--:B------:R-:W-:Y:S01]  /*9b90*/  LEA.HI.X.SX32 R19, R21, R29.reuse, 0x1, P4 ;  /* 0x0000001d15137211 */ /* 0x080fe200020f0eff */
[----:B0-----:R-:W-:Y:S02]  /*9ba0*/  IMAD R21, R3, 0x121, RZ ;  /* 0x0000012103157824 */ /* 0x001fe400078e02ff */
[----:B------:R-:W0:Y:S01]  /*9bb0*/  LDC R3, c[0x0][0x3d8] ;  /* 0x0000f600ff037b82 */ /* 0x000e220000000800 */
[----:B------:R-:W-:Y:S02]  /*9bc0*/  LEA.HI.X.SX32 R5, R20, R29, 0x1, P5 ;  /* 0x0000001d14057211 */ /* 0x000fe400028f0eff */
[----:B------:R-:W-:-:S05]  /*9bd0*/  IADD3 R8, P6, PT, R25, R28, RZ ;  /* 0x0000001c19087210 */ /* 0x000fca0007fde0ff */
[----:B------:R-:W2:Y:S01]  /*9be0*/  LDC R20, c[0x0][0x3d8] ;  /* 0x0000f600ff147b82 */ /* 0x000ea20000000800 */
[----:B0-----:R-:W-:-:S07]  /*9bf0*/  IMAD R24, R3, 0x248, RZ ;  /* 0x0000024803187824 */ /* 0x001fce00078e02ff */
[----:B------:R-:W0:Y:S01]  /*9c00*/  LDC R3, c[0x0][0x3d8] ;  /* 0x0000f600ff037b82 */ /* 0x000e220000000800 */
[----:B------:R-:W-:Y:S01]  /*9c10*/  LEA.HI.X.SX32 R9, R21, R29, 0x1, P6 ;  /* 0x0000001d15097211 */ /* 0x000fe200030f0eff */
[----:B------:R-:W-:Y:S04]  /*9c20*/  STL.64 [R1+0x1598], R18 ;  /* 0x0015981201007387 */ /* 0x000fe80000100a00 */
[----:B------:R-:W-:Y:S02]  /*9c30*/  STL.64 [R1+0x11e8], R4 ;  /* 0x0011e80401007387 */ /* 0x000fe40000100a00 */
[----:B------:R-:W3:Y:S02]  /*9c40*/  LDC R21, c[0x0][0x3d8] ;  /* 0x0000f600ff157b82 */ /* 0x000ee40000000800 */
[----:B------:R1:W-:Y:S02]  /*9c50*/  STL.64 [R1+0x11e0], R8 ;  /* 0x0011e00801007387 */ /* 0x0003e40000100a00 */
[----:B-1----:R-:W-:Y:S01]  /*9c60*/  IADD3 R8, P6, PT, R24, R28, RZ ;  /* 0x0000001c18087210 */ /* 0x002fe20007fde0ff */
[----:B0-----:R-:W-:-:S03]  /*9c70*/  IMAD R24, R3, 0x126, RZ ;  /* 0x0000012603187824 */ /* 0x001fc600078e02ff */
[----:B------:R-:W0:Y:S01]  /*9c80*/  LDC R3, c[0x0][0x3d8] ;  /* 0x0000f600ff037b82 */ /* 0x000e220000000800 */
[----:B--2---:R-:W-:Y:S01]  /*9c90*/  IMAD R20, R20, 0x91, RZ ;  /* 0x0000009114147824 */ /* 0x004fe200078e02ff */
[-C--:B------:R-:W-:Y:S02]  /*9ca0*/  IADD3 R10, P1, PT, R26, R28.reuse, RZ ;  /* 0x0000001c1a0a7210 */ /* 0x080fe40007f3e0ff */
[-C--:B------:R-:W-:Y:S02]  /*9cb0*/  IADD3 R12, P2, PT, R27, R28.reuse, RZ ;  /* 0x0000001c1b0c7210 */ /* 0x080fe40007f5e0ff */
[-C--:B------:R-:W-:Y:S01]  /*9cc0*/  LEA.HI.X.SX32 R11, R20, R29.reuse, 0x1, P1 ;  /* 0x0000001d140b7211 */ /* 0x080fe200008f0eff */
[----:B---3--:R-:W-:Y:S01]  /*9cd0*/  IMAD R21, R21, 0x24a, RZ ;  /* 0x0000024a15157824 */ /* 0x008fe200078e02ff */
[----:B------:R-:W-:Y:S01]  /*9ce0*/  LEA.HI.X.SX32 R13, R26, R29, 0x1, P2 ;  /* 0x0000001d1a0d7211 */ /* 0x000fe200010f0eff */
[----:B------:R-:W1:Y:S02]  /*9cf0*/  LDC R27, c[0x0][0x3d8] ;  /* 0x0000f600ff1b7b82 */ /* 0x000e640000000800 */
[----:B------:R2:W-:Y:S06]  /*9d00*/  STL.64 [R1+0x1590], R10 ;  /* 0x0015900a01007387 */ /* 0x0005ec0000100a00 */
[----:B------:R-:W3:Y:S01]  /*9d10*/  LDC R26, c[0x0][0x3d8] ;  /* 0x0000f600ff1a7b82 */ /* 0x000ee20000000800 */
[----:B--2---:R-:W-:Y:S01]  /*9d20*/  IADD3 R10, P1, PT, R21, R28, RZ ;  /* 0x0000001c150a7210 */ /* 0x004fe20007f3e0ff */
[----:B0-----:R-:W-:-:S06]  /*9d30*/  IMAD R21, R3, 0x123, RZ ;  /* 0x0000012303157824 */ /* 0x001fcc00078e02ff */
[----:B------:R-:W0:Y:S01]  /*9d40*/  LDC R3, c[0x0][0x3d8] ;  /* 0x0000f600ff037b82 */ /* 0x000e220000000800 */
[----:B---3--:R-:W-:Y:S02]  /*9d50*/  IMAD R20, R26, 0x24c, RZ ;  /* 0x0000024c1a147824 */ /* 0x008fe400078e02ff */
[----:B0-----:R-:W-:-:S05]  /*9d60*/  IMAD R26, R3, 0x49, RZ ;  /* 0x00000049031a7824 */ /* 0x001fca00078e02ff */
[----:B------:R-:W0:Y:S01]  /*9d70*/  LDC R3, c[0x0][0x3d8] ;  /* 0x0000f600ff037b82 */ /* 0x000e220000000800 */
[----:B-1----:R-:W-:Y:S01]  /*9d80*/  IMAD R27, R27, 0x92, RZ ;  /* 0x000000921b1b7824 */ /* 0x002fe200078e02ff */
[----:B------:R-:W-:-:S04]  /*9d90*/  LEA.HI.X.SX32 R15, R21, R29, 0x1, P3 ;  /* 0x0000001d150f7211 */ /* 0x000fc800018f0eff */
[----:B------:R-:W-:Y:S02]  /*9da0*/  IADD3 R18, P4, PT, R27, R28, RZ ;  /* 0x0000001c1b127210 */ /* 0x000fe40007f9e0ff */
[----:B------:R-:W1:Y:S02]  /*9db0*/  LDC R21, c[0x0][0x3d8] ;  /* 0x0000f600ff157b82 */ /* 0x000e640000000800 */
[----:B------:R-:W-:Y:S01]  /*9dc0*/  LEA.HI.X.SX32 R19, R26, R29, 0x1, P4 ;  /* 0x0000001d1a137211 */ /* 0x000fe200020f0eff */
[----:B0-----:R-:W-:-:S05]  /*9dd0*/  IMAD R26, R3, 0x4a, RZ ;  /* 0x0000004a031a7824 */ /* 0x001fca00078e02ff */
[----:B------:R-:W0:Y:S01]  /*9de0*/  LDC R3, c[0x0][0x3d8] ;  /* 0x0000f600ff037b82 */ /* 0x000e220000000800 */
[----:B------:R-:W-:Y:S01]  /*9df0*/  IMAD R2, R2, 0x124, RZ ;  /* 0x0000012402027824 */ /* 0x000fe200078e02ff */
[----:B------:R-:W-:Y:S01]  /*9e00*/  STL.64 [R1+0x11d8], R12 ;  /* 0x0011d80c01007387 */ /* 0x000fe20000100a00 */
[----:B-1----:R-:W-:-:S03]  /*9e10*/  IMAD R21, R21, 0x24e, RZ ;  /* 0x0000024e15157824 */ /* 0x002fc600078e02ff */
[CC--:B------:R-:W-:Y:S01]  /*9e20*/  IADD3 R4, P5, PT, R2.reuse, R28.reuse, RZ ;  /* 0x0000001c02047210 */ /* 0x0c0fe20007fbe0ff */
[----:B------:R-:W-:Y:S03]  /*9e30*/  STL.64 [R1+0x11d0], R14 ;  /* 0x0011d00e01007387 */ /* 0x000fe60000100a00 */
[-C--:B------:R-:W-:Y:S01]  /*9e40*/  LEA.HI.X.SX32 R5, R27, R29.reuse, 0x1, P5 ;  /* 0x0000001d1b057211 */ /* 0x080fe200028f0eff */
[----:B------:R1:W-:Y:S01]  /*9e50*/  STL.64 [R1+0x1778], R18 ;  /* 0x0017781201007387 */ /* 0x0003e20000100a00 */
[----:B------:R-:W-:Y:S02]  /*9e60*/  LEA.HI.X.SX32 R9, R2, R29, 0x1, P6 ;  /* 0x0000001d02097211 */ /* 0x000fe400030f0eff */
[----:B------:R-:W2:Y:S01]  /*9e70*/  LDC R2, c[0x0][0x3d8] ;  /* 0x0000f600ff027b82 */ /* 0x000ea20000000800 */
[----:B-1----:R-:W-:Y:S01]  /*9e80*/  IADD3 R18, P4, PT, R21, R28, RZ ;  /* 0x0000001c15127210 */ /* 0x002fe20007f9e0ff */
[----:B0-----:R-:W-:-:S06]  /*9e90*/  IMAD R27, R3, 0x94, RZ ;  /* 0x00000094031b7824 */ /* 0x001fcc00078e02ff */
[----:B------:R-:W0:Y:S08]  /*9ea0*/  LDC R21, c[0x0][0x3d8] ;  /* 0x0000f600ff157b82 */ /* 0x000e300000000800 */
[----:B------:R-:W1:Y:S01]  /*9eb0*/  LDC R3, c[0x0][0x3d8] ;  /* 0x0000f600ff037b82 */ /* 0x000e620000000800 */
[-C--:B------:R-:W-:Y:S02]  /*9ec0*/  IADD3 R14, P3, PT, R20, R28.reuse, RZ ;  /* 0x0000001c140e7210 */ /* 0x080fe40007f7e0ff */
[----:B------:R-:W-:Y:S01]  /*9ed0*/  IADD3 R12, P2, PT, R24, R28, RZ ;  /* 0x0000001c180c7210 */ /* 0x000fe20007f5e0ff */
[----:B--2---:R-:W-:-:S02]  /*9ee0*/  IMAD R2, R2, 0x93, RZ ;  /* 0x0000009302027824 */ /* 0x004fc400078e02ff */
[----:B0-----:R-:W-:Y:S02]  /*9ef0*/  IMAD R20, R21, 0x128, RZ ;  /* 0x0000012815147824 */ /* 0x001fe400078e02ff */
[----:B-1----:R-:W-:Y:S02]  /*9f00*/  IMAD R21, R3, 0x125, RZ ;  /* 0x0000012503157824 */ /* 0x002fe400078e02ff */
[----:B------:R-:W0:Y:S01]  /*9f10*/  LDC R3, c[0x0][0x3d8] ;  /* 0x0000f600ff037b82 */ /* 0x000e220000000800 */
[----:B------:R-:W-:-:S07]  /*9f20*/  LEA.HI.X.SX32 R13, R2, R29, 0x1, P2 ;  /* 0x0000001d020d7211 */ /* 0x000fce00010f0eff */
[----:B------:R-:W1:Y:S01]  /*9f30*/  LDC R2, c[0x0][0x3d8] ;  /* 0x0000f600ff027b82 */ /* 0x000e620000000800 */
[-C--:B------:R-:W-:Y:S01]  /*9f40*/  LEA.HI.X.SX32 R11, R21, R29.reuse, 0x1, P1 ;  /* 0x0000001d150b7211 */ /* 0x080fe200008f0eff */
[----:B------:R-:W-:Y:S04]  /*9f50*/  STL.64 [R1+0x1588], R4 ;  /* 0x0015880401007387 */ /* 0x000fe80000100a00 */
[----:B------:R-:W-:Y:S01]  /*9f60*/  STL.64 [R1+0x11c8], R8 ;  /* 0x0011c80801007387 */ /* 0x000fe20000100a00 */
[----:B------:R-:W-:Y:S01]  /*9f70*/  LEA.HI.X.SX32 R15, R24, R29, 0x1, P3 ;  /* 0x0000001d180f7211 */ /* 0x000fe200018f0eff */
[----:B------:R-:W2:Y:S02]  /*9f80*/  LDC R21, c[0x0][0x3d8] ;  /* 0x0000f600ff157b82 */ /* 0x000ea40000000800 */
[----:B------:R-:W-:Y:S01]  /*9f90*/  STL.64 [R1+0x11c0], R10 ;  /* 0x0011c00a01007387 */ /* 0x000fe20000100a00 */
        /* <DEDUP_REMOVED lines=139> */
[----:B------:R-:W-:Y:S01]  /*a850*/  IADD3 R12, P2, PT, R26, R28, RZ ;  /* 0x0000001c1a0c7210 */ /* 0x000fe20007f5e0ff */
[----:B-1----:R-:W-:-:S03]  /*a860*/  IMAD R21, R21, 0x26a, RZ ;  /* 0x0000026a15157824 */ /* 0x002fc600078e02ff */
[----:B------:R-:W-:-:S05]  /*a870*/  LEA.HI.X.SX32 R13, R20, R29, 0x1, P2 ;  /* 0x0000001d140d7211 */ /* 0x000fca00010f0eff */
[----:B------:R1:W-:Y:S02]  /*a880*/  STL.64 [R1+0x1550], R12 ;  /* 0x0015500c01007387 */ /* 0x0003e40000100a00 */
[-C--:B-1----:R-:W-:Y:S01]  /*a890*/  IADD3 R12, P2, PT, R21, R28.reuse, RZ ;  /* 0x0000001c150c7210 */ /* 0x082fe20007f5e0ff */
[----:B0-----:R-:W-:Y:S02]  /*a8a0*/  IMAD R21, R3, 0x133, RZ ;  /* 0x0000013303157824 */ /* 0x001fe400078e02ff */
[----:B------:R-:W0:Y:S01]  /*a8b0*/  LDC R3, c[0x0][0x3d8] ;  /* 0x0000f600ff037b82 */ /* 0x000e220000000800 */
[----:B------:R-:W-:-:S07]  /*a8c0*/  IADD3 R14, P3, PT, R27, R28, RZ ;  /* 0x0000001c1b0e7210 */ /* 0x000fce0007f7e0ff */
[----:B------:R-:W1:Y:S01]  /*a8d0*/  LDC R27, c[0x0][0x3d8] ;  /* 0x0000f600ff1b7b82 */ /* 0x000e620000000800 */
[----:B------:R-:W-:Y:S01]  /*a8e0*/  LEA.HI.X.SX32 R19, R21, R29, 0x1, P4 ;  /* 0x0000001d15137211 */ /* 0x000fe200020f0eff */
[----:B0-----:R-:W-:-:S06]  /*a8f0*/  IMAD R21, R3, 0x4d, RZ ;  /* 0x0000004d03157824 */ /* 0x001fcc00078e02ff */
[----:B------:R-:W0:Y:S01]  /*a900*/  LDC R3, c[0x0][0x3d8] ;  /* 0x0000f600ff037b82 */ /* 0x000e220000000800 */
[----:B------:R-:W-:Y:S01]  /*a910*/  LEA.HI.X.SX32 R15, R26, R29, 0x1, P3 ;  /* 0x0000001d1a0f7211 */ /* 0x000fe200018f0eff */
[----:B-1----:R-:W-:-:S06]  /*a920*/  IMAD R27, R27, 0x9a, RZ ;  /* 0x0000009a1b1b7824 */ /* 0x002fcc00078e02ff */
[----:B------:R-:W1:Y:S01]  /*a930*/  LDC R26, c[0x0][0x3d8] ;  /* 0x0000f600ff1a7b82 */ /* 0x000e620000000800 */
[----:B------:R-:W-:-:S04]  /*a940*/  IADD3 R4, P5, PT, R27, R28, RZ ;  /* 0x0000001c1b047210 */ /* 0x000fc80007fbe0ff */
[----:B------:R-:W-:Y:S01]  /*a950*/  LEA.HI.X.SX32 R5, R21, R29, 0x1, P5 ;  /* 0x0000001d15057211 */ /* 0x000fe200028f0eff */
[----:B0-----:R-:W-:Y:S02]  /*a960*/  IMAD R21, R3, 0x4e, RZ ;  /* 0x0000004e03157824 */ /* 0x001fe400078e02ff */
[----:B------:R-:W0:Y:S01]  /*a970*/  LDC R3, c[0x0][0x3d8] ;  /* 0x0000f600ff037b82 */ /* 0x000e220000000800 */
[----:B--2---:R-:W-:Y:S01]  /*a980*/  IMAD R2, R2, 0x134, RZ ;  /* 0x0000013402027824 */ /* 0x004fe200078e02ff */
[----:B------:R-:W-:Y:S01]  /*a990*/  STL.64 [R1+0x1158], R14 ;  /* 0x0011580e01007387 */ /* 0x000fe20000100a00 */
[----:B-1----:R-:W-:-:S03]  /*a9a0*/  IMAD R20, R26, 0x26c, RZ ;  /* 0x0000026c1a147824 */ /* 0x002fc600078e02ff */
        /* <DEDUP_REMOVED lines=38> */
[CC--:B------:R-:W-:Y:S02]  /*ac10*/  IADD3 R8, P6, PT, R21.reuse, R28.reuse, RZ ;  /* 0x0000001c15087210 */ /* 0x0c0fe40007fde0ff */
[-C--:B------:R-:W-:Y:S02]  /*ac20*/  IADD3 R10, P1, PT, R20, R28.reuse, RZ ;  /* 0x0000001c140a7210 */ /* 0x080fe40007f3e0ff */
[-C--:B------:R-:W-:Y:S02]  /*ac30*/  LEA.HI.X.SX32 R9, R24, R29.reuse, 0x1, P6 ;  /* 0x0000001d18097211 */ /* 0x080fe400030f0eff */
[----:B------:R-:W-:Y:S01]  /*ac40*/  LEA.HI.X.SX32 R11, R21, R29, 0x1, P1 ;  /* 0x0000001d150b7211 */ /* 0x000fe200008f0eff */
[----:B------:R-:W-:Y:S01]  /*ac50*/  STL.64 [R1+0x1138], R18 ;  /* 0x0011381201007387 */ /* 0x000fe20000100a00 */
[----:B-1----:R-:W-:Y:S01]  /*ac60*/  IMAD R27, R27, 0x13a, RZ ;  /* 0x0000013a1b1b7824 */ /* 0x002fe200078e02ff */
[----:B------:R-:W-:Y:S01]  /*ac70*/  IADD3 R12, P2, PT, R26, R28, RZ ;  /* 0x0000001c1a0c7210 */ /* 0x000fe20007f5e0ff */
[----:B------:R-:W1:Y:S01]  /*ac80*/  LDC R21, c[0x0][0x3d8] ;  /* 0x0000f600ff157b82 */ /* 0x000e620000000800 */
[----:B------:R-:W-:Y:S04]  /*ac90*/  STL.64 [R1+0x1130], R4 ;  /* 0x0011300401007387 */ /* 0x000fe80000100a00 */
[----:B------:R-:W-:Y:S04]  /*aca0*/  STL.64 [R1+0x1858], R8 ;  /* 0x0018580801007387 */ /* 0x000fe80000100a00 */
[----:B------:R2:W-:Y:S01]  /*acb0*/  STL.64 [R1+0x1750], R10 ;  /* 0x0017500a01007387 */ /* 0x0005e20000100a00 */
[----:B0-----:R-:W-:-:S05]  /*acc0*/  IMAD R3, R3, 0x276, RZ ;  /* 0x0000027603037824 */ /* 0x001fca00078e02ff */
[-C--:B--2---:R-:W-:Y:S02]  /*acd0*/  IADD3 R10, P1, PT, R3, R28.reuse, RZ ;  /* 0x0000001c030a7210 */ /* 0x084fe40007f3e0ff */
[----:B------:R-:W0:Y:S01]  /*ace0*/  LDC R3, c[0x0][0x3d8] ;  /* 0x0000f600ff037b82 */ /* 0x000e220000000800 */
[----:B------:R-:W-:Y:S01]  /*acf0*/  IADD3 R18, P4, PT, R25, R28, RZ ;  /* 0x0000001c19127210 */ /* 0x000fe20007f9e0ff */
[----:B0-----:R-:W-:-:S05]  /*ad00*/  IMAD R3, R3, 0x139, RZ ;  /* 0x0000013903037824 */ /* 0x001fca00078e02ff */
[----:B------:R-:W-:Y:S02]  /*ad10*/  LEA.HI.X.SX32 R19, R3, R29, 0x1, P4 ;  /* 0x0000001d03137211 */ /* 0x000fe400020f0eff */
[----:B------:R-:W0:Y:S01]  /*ad20*/  LDC R3, c[0x0][0x3d8] ;  /* 0x0000f600ff037b82 */ /* 0x000e220000000800 */
[----:B------:R-:W-:Y:S01]  /*ad30*/  IADD3 R4, P5, PT, R27, R28, RZ ;  /* 0x0000001c1b047210 */ /* 0x000fe20007fbe0ff */
[----:B0-----:R-:W-:-:S05]  /*ad40*/  IMAD R3, R3, 0x9d, RZ ;  /* 0x0000009d03037824 */ /* 0x001fca00078e02ff */
[----:B------:R-:W-:Y:S02]  /*ad50*/  LEA.HI.X.SX32 R5, R3, R29, 0x1, P5 ;  /* 0x0000001d03057211 */ /* 0x000fe400028f0eff */
[----:B------:R-:W0:Y:S01]  /*ad60*/  LDC R3, c[0x0][0x3d8] ;  /* 0x0000f600ff037b82 */ /* 0x000e220000000800 */
[----:B------:R-:W-:-:S04]  /*ad70*/  IADD3 R8, P6, PT, R2, R28, RZ ;  /* 0x0000001c02087210 */ /* 0x000fc80007fde0ff */
[----:B------:R-:W-:-:S03]  /*ad80*/  LEA.HI.X.SX32 R9, R27, R29, 0x1, P6 ;  /* 0x0000001d1b097211 */ /* 0x000fc600030f0eff */
[----:B------:R-:W2:Y:S01]  /*ad90*/  LDC R2, c[0x0][0x3d8] ;  /* 0x0000f600ff027b82 */ /* 0x000ea20000000800 */
[----:B0-----:R-:W-:-:S07]  /*ada0*/  IMAD R27, R3, 0x13b, RZ ;  /* 0x0000013b031b7824 */ /* 0x001fce00078e02ff */
[----:B------:R-:W0:Y:S01]  /*adb0*/  LDC R3, c[0x0][0x3d8] ;  /* 0x0000f600ff037b82 */ /* 0x000e220000000800 */
[-C--:B------:R-:W-:Y:S02]  /*adc0*/  LEA.HI.X.SX32 R13, R20, R29.reuse, 0x1, P2 ;  /* 0x0000001d140d7211 */ /* 0x080fe400010f0eff */
[-C--:B------:R-:W-:Y:S01]  /*add0*/  LEA.HI.X.SX32 R11, R27, R29.reuse, 0x1, P1 ;  /* 0x0000001d1b0b7211 */ /* 0x080fe200008f0eff */
[----:B--2---:R-:W-:Y:S02]  /*ade0*/  IMAD R2, R2, 0x9e, RZ ;  /* 0x0000009e02027824 */ /* 0x004fe400078e02ff */
[----:B------:R2:W-:Y:S02]  /*adf0*/  STL.64 [R1+0x1538], R12 ;  /* 0x0015380c01007387 */ /* 0x0005e40000100a00 */
[----:B------:R-:W3:Y:S01]  /*ae00*/  LDC R27, c[0x0][0x3d8] ;  /* 0x0000f600ff1b7b82 */ /* 0x000ee20000000800 */
[----:B------:R-:W-:Y:S01]  /*ae10*/  LEA.HI.X.SX32 R15, R26, R29, 0x1, P3 ;  /* 0x0000001d1a0f7211 */ /* 0x000fe200018f0eff */
[----:B-1----:R-:W-:-:S06]  /*ae20*/  IMAD R21, R21, 0x13c, RZ ;  /* 0x0000013c15157824 */ /* 0x002fcc00078e02ff */
[----:B------:R-:W1:Y:S01]  /*ae30*/  LDC R20, c[0x0][0x3d8] ;  /* 0x0000f600ff147b82 */ /* 0x000e620000000800 */
[----:B--2---:R-:W-:Y:S01]  /*ae40*/  IADD3 R12, P2, PT, R2, R28, RZ ;  /* 0x0000001c020c7210 */ /* 0x004fe20007f5e0ff */
[----:B0-----:R-:W-:-:S06]  /*ae50*/  IMAD R3, R3, 0x4f, RZ ;  /* 0x0000004f03037824 */ /* 0x001fcc00078e02ff */
[----:B------:R-:W0:Y:S01]  /*ae60*/  LDC R26, c[0x0][0x3d8] ;  /* 0x0000f600ff1a7b82 */ /* 0x000e220000000800 */
[----:B------:R-:W-:-:S07]  /*ae70*/  LEA.HI.X.SX32 R13, R3, R29, 0x1, P2 ;  /* 0x0000001d030d7211 */ /* 0x000fce00010f0eff */
[----:B------:R-:W2:Y:S01]  /*ae80*/  LDC R3, c[0x0][0x3d8] ;  /* 0x0000f600ff037b82 */ /* 0x000ea20000000800 */
[----:B------:R1:W-:Y:S01]  /*ae90*/  STL.64 [R1+0x1128], R14 ;  /* 0x0011280e01007387 */ /* 0x0003e20000100a00 */
[----:B---3--:R-:W-:-:S03]  /*aea0*/  IMAD R27, R27, 0x27e, RZ ;  /* 0x0000027e1b1b7824 */ /* 0x008fc600078e02ff */
[----:B------:R-:W-:Y:S04]  /*aeb0*/  STL.64 [R1+0x1120], R18 ;  /* 0x0011201201007387 */ /* 0x000fe80000100a00 */
[----:B------:R-:W-:Y:S01]  /*aec0*/  STL.64 [R1+0x1530], R4 ;  /* 0x0015300401007387 */ /* 0x000fe20000100a00 */
[----:B-1----:R-:W-:-:S03]  /*aed0*/  IADD3 R14, P3, PT, R21, R28, RZ ;  /* 0x0000001c150e7210 */ /* 0x002fc60007f7e0ff */
[----:B------:R-:W-:Y:S04]  /*aee0*/  STL.64 [R1+0x1118], R8 ;  /* 0x0011180801007387 */ /* 0x000fe80000100a00 */
[----:B------:R-:W-:Y:S01]  /*aef0*/  STL.64 [R1+0x1110], R10 ;  /* 0x0011100a01007387 */ /* 0x000fe20000100a00 */
[----:B------:R-:W-:Y:S02]  /*af00*/  LEA.HI.X.SX32 R15, R2, R29, 0x1, P3 ;  /* 0x0000001d020f7211 */ /* 0x000fe400018f0eff */
[----:B------:R-:W1:Y:S01]  /*af10*/  LDC R2, c[0x0][0x3d8] ;  /* 0x0000f600ff027b82 */ /* 0x000e620000000800 */
[----:B------:R3:W-:Y:S02]  /*af20*/  STL.64 [R1+0x1748], R12 ;  /* 0x0017480c01007387 */ /* 0x0007e40000100a00 */
[----:B---3--:R-:W-:Y:S01]  /*af30*/  IADD3 R12, P2, PT, R27, R28, RZ ;  /* 0x0000001c1b0c7210 */ /* 0x008fe20007f5e0ff */
[----:B--2---:R-:W-:-:S04]  /*af40*/  IMAD R27, R3, 0x14, RZ ;  /* 0x00000014031b7824 */ /* 0x004fc800078e02ff */
[----:B------:R-:W2:Y:S01]  /*af50*/  LDC R3, c[0x0][0x3d8] ;  /* 0x0000f600ff037b82 */ /* 0x000ea20000000800 */
[----:B0-----:R-:W-:-:S05]  /*af60*/  IMAD R24, R26, 0x278, RZ ;  /* 0x000002781a187824 */ /* 0x001fca00078e02ff */
[----:B------:R-:W-:Y:S01]  /*af70*/  IADD3 R18, P4, PT, R24, R28, RZ ;  /* 0x0000001c18127210 */ /* 0x000fe20007f9e0ff */
[----:B-1----:R-:W-:Y:S01]  /*af80*/  IMAD R22, R2, 0x28, RZ ;  /* 0x0000002802167824 */ /* 0x002fe200078e02ff */
[----:B------:R-:W0:Y:S02]  /*af90*/  LDC R26, c[0x0][0x3d8] ;  /* 0x0000f600ff1a7b82 */ /* 0x000e240000000800 */
[----:B------:R-:W-:-:S06]  /*afa0*/  LEA.HI.X.SX32 R19, R21, R29, 0x1, P4 ;  /* 0x0000001d15137211 */ /* 0x000fcc00020f0eff */
[----:B------:R-:W1:Y:S01]  /*afb0*/  LDC R2, c[0x0][0x3d8] ;  /* 0x0000f600ff027b82 */ /* 0x000e620000000800 */
[----:B--2---:R-:W-:-:S07]  /*afc0*/  IMAD R21, R3, 0x13d, RZ ;  /* 0x0000013d03157824 */ /* 0x004fce00078e02ff */
[----:B------:R-:W2:Y:S01]  /*afd0*/  LDC R3, c[0x0][0x3d8] ;  /* 0x0000f600ff037b82 */ /* 0x000ea20000000800 */
[----:B------:R-:W-:-:S05]  /*afe0*/  IMAD R20, R20, 0x27a, RZ ;  /* 0x0000027a14147824 */ /* 0x000fca00078e02ff */
[----:B------:R-:W-:Y:S01]  /*aff0*/  IADD3 R4, P5, PT, R20, R28, RZ ;  /* 0x0000001c14047210 */ /* 0x000fe20007fbe0ff */
[----:B0-----:R-:W-:Y:S01]  /*b000*/  IMAD R26, R26, 0x13e, RZ ;  /* 0x0000013e1a1a7824 */ /* 0x001fe200078e02ff */
[----:B------:R-:W0:Y:S02]  /*b010*/  LDC R20, c[0x0][0x3d8] ;  /* 0x0000f600ff147b82 */ /* 0x000e240000000800 */
[----:B------:R-:W-:Y:S01]  /*b020*/  LEA.HI.X.SX32 R5, R21, R29, 0x1, P5 ;  /* 0x0000001d15057211 */ /* 0x000fe200028f0eff */
[----:B-1----:R-:W-:Y:S02]  /*b030*/  IMAD R21, R2, 0x9f, RZ ;  /* 0x0000009f02157824 */ /* 0x002fe400078e02ff */
[----:B--2---:R-:W-:-:S03]  /*b040*/  IMAD R2, R3, 0x50, RZ ;  /* 0x0000005003027824 */ /* 0x004fc600078e02ff */
[----:B------:R-:W1:Y:S01]  /*b050*/  LDC R3, c[0x0][0x3d8] ;  /* 0x0000f600ff037b82 */ /* 0x000e620000000800 */
[----:B------:R-:W-:-:S04]  /*b060*/  IADD3 R8, P6, PT, R26, R28, RZ ;  /* 0x0000001c1a087210 */ /* 0x000fc80007fde0ff */
[----:B------:R-:W-:-:S03]  /*b070*/  LEA.HI.X.SX32 R9, R21, R29, 0x1, P6 ;  /* 0x0000001d15097211 */ /* 0x000fc600030f0eff */
[----:B------:R-:W2:Y:S01]  /*b080*/  LDC R21, c[0x0][0x3d8] ;  /* 0x0000f600ff157b82 */ /* 0x000ea20000000800 */
[----:B0-----:R-:W-:Y:S02]  /*b090*/  IMAD R20, R20, 0x27c, RZ ;  /* 0x0000027c14147824 */ /* 0x001fe400078e02ff */
[----:B-1----:R-:W-:-:S05]  /*b0a0*/  IMAD R24, R3, 0xa0, RZ ;  /* 0x000000a003187824 */ /* 0x002fca00078e02ff */
[----:B------:R-:W0:Y:S01]  /*b0b0*/  LDC R3, c[0x0][0x3d8] ;  /* 0x0000f600ff037b82 */ /* 0x000e220000000800 */
[----:B------:R-:W-:-:S04]  /*b0c0*/  IADD3 R10, P1, PT, R20, R28, RZ ;  /* 0x0000001c140a7210 */ /* 0x000fc80007f3e0ff */
[----:B------:R-:W-:Y:S01]  /*b0d0*/  LEA.HI.X.SX32 R11, R26, R29, 0x1, P1 ;  /* 0x0000001d1a0b7211 */ /* 0x000fe200008f0eff */
[----:B--2---:R-:W-:Y:S02]  /*b0e0*/  IMAD R25, R21, 0x140, RZ ;  /* 0x0000014015197824 */ /* 0x004fe400078e02ff */
[----:B------:R-:W1:Y:S08]  /*b0f0*/  LDC R26, c[0x0][0x3d8] ;  /* 0x0000f600ff1a7b82 */ /* 0x000e700000000800 */
[----:B------:R-:W2:Y:S01]  /*b100*/  LDC R20, c[0x0][0x3d8] ;  /* 0x0000f600ff147b82 */ /* 0x000ea20000000800 */
[----:B0-----:R-:W-:-:S07]  /*b110*/  IMAD R21, R3, 0x13f, RZ ;  /* 0x0000013f03157824 */ /* 0x001fce00078e02ff */
[----:B------:R-:W0:Y:S01]  /*b120*/  LDC R3, c[0x0][0x3d8] ;  /* 0x0000f600ff037b82 */ /* 0x000e220000000800 */
[----:B------:R-:W-:Y:S01]  /*b130*/  LEA.HI.X.SX32 R13, R21, R29, 0x1, P2 ;  /* 0x0000001d150d7211 */ /* 0x000fe200010f0eff */
[----:B-1----:R-:W-:-:S06]  /*b140*/  IMAD R23, R26, 0x5, RZ ;  /* 0x000000051a177824 */ /* 0x002fcc00078e02ff */
[----:B------:R-:W1:Y:S01]  /*b150*/  LDC R26, c[0x0][0x3d8] ;  /* 0x0000f600ff1a7b82 */ /* 0x000e620000000800 */
[----:B------:R3:W-:Y:S01]  /*b160*/  STL.64 [R1+0x1528], R14 ;  /* 0x0015280e01007387 */ /* 0x0007e20000100a00 */
[----:B--2---:R-:W-:Y:S02]  /*b170*/  IMAD R20, R20, 0xa, RZ ;  /* 0x0000000a14147824 */ /* 0x004fe400078e02ff */
[----:B0-----:R-:W-:-:S04]  /*b180*/  IMAD R21, R3, 0x280, RZ ;  /* 0x0000028003157824 */ /* 0x001fc800078e02ff */
[----:B------:R-:W0:Y:S01]  /*b190*/  LDC R3, c[0x0][0x3d8] ;  /* 0x0000f600ff037b82 */ /* 0x000e220000000800 */
[-C--:B---3--:R-:W-:Y:S01]  /*b1a0*/  IADD3 R14, P3, PT, R20, R28.reuse, RZ ;  /* 0x0000001c140e7210 */ /* 0x088fe20007f7e0ff */
[----:B------:R-:W-:Y:S03]  /*b1b0*/  STL.64 [R1+0x1108], R18 ;  /* 0x0011081201007387 */ /* 0x000fe60000100a00 */
[----:B------:R-:W-:Y:S01]  /*b1c0*/  LEA.HI.X.SX32 R15, R23, R29, 0x1, P3 ;  /* 0x0000001d170f7211 */ /* 0x000fe200018f0eff */
[----:B------:R-:W-:Y:S04]  /*b1d0*/  STL.64 [R1+0x1100], R4 ;  /* 0x0011000401007387 */ /* 0x000fe80000100a00 */
[----:B------:R-:W-:Y:S04]  /*b1e0*/  STL.64 [R1+0x1520], R8 ;  /* 0x0015200801007387 */ /* 0x000fe80000100a00 */
[----:B------:R-:W-:Y:S04]  /*b1f0*/  STL.64 [R1+0x10f8], R10 ;  /* 0x0010f80a01007387 */ /* 0x000fe80000100a00 */
[----:B------:R-:W-:Y:S04]  /*b200*/  STL.64 [R1+0x10f0], R12 ;  /* 0x0010f00c01007387 */ /* 0x000fe80000100a00 */
[----:B------:R2:W-:Y:S02]  /*b210*/  STL.64 [R1+0x1938], R14 ;  /* 0x0019380e01007387 */ /* 0x0005e40000100a00 */
[----:B--2---:R-:W-:Y:S01]  /*b220*/  IADD3 R14, P3, PT, R21, R28, RZ ;  /* 0x0000001c150e7210 */ /* 0x004fe20007f7e0ff */
[----:B-1----:R-:W-:-:S02]  /*b230*/  IMAD R21, R26, 0x282, RZ ;  /* 0x000002821a157824 */ /* 0x002fc400078e02ff */
[----:B0-----:R-:W-:Y:S02]  /*b240*/  IMAD R26, R3, 0x142, RZ ;  /* 0x00000142031a7824 */ /* 0x001fe400078e02ff */
[----:B------:R-:W0:Y:S01]  /*b250*/  LDC R3, c[0x0][0x3d8] ;  /* 0x0000f600ff037b82 */ /* 0x000e220000000800 */
[-C--:B------:R-:W-:Y:S02]  /*b260*/  IADD3 R4, P5, PT, R22, R28.reuse, RZ ;  /* 0x0000001c16047210 */ /* 0x080fe40007fbe0ff */
[CC--:B------:R-:W-:Y:S02]  /*b270*/  IADD3 R18, P4, PT, R27.reuse, R28.reuse, RZ ;  /* 0x0000001c1b127210 */ /* 0x0c0fe40007f9e0ff */
[----:B------:R-:W-:Y:S01]  /*b280*/  LEA.HI.X.SX32 R5, R27, R29, 0x1, P5 ;  /* 0x0000001d1b057211 */ /* 0x000fe200028f0eff */
[----:B0-----:R-:W-:Y:S02]  /*b290*/  IMAD R27, R3, 0x284, RZ ;  /* 0x00000284031b7824 */ /* 0x001fe400078e02ff */
[----:B------:R-:W0:Y:S01]  /*b2a0*/  LDC R3, c[0x0][0x3d8] ;  /* 0x0000f600ff037b82 */ /* 0x000e220000000800 */
[----:B------:R-:W-:-:S02]  /*b2b0*/  IADD3 R8, P6, PT, R2, R28, RZ ;  /* 0x0000001c02087210 */ /* 0x000fc40007fde0ff */
[----:B------:R-:W-:Y:S02]  /*b2c0*/  IADD3 R10, P1, PT, R24, R28, RZ ;  /* 0x0000001c180a7210 */ /* 0x000fe40007f3e0ff */
[-C--:B------:R-:W-:Y:S02]  /*b2d0*/  LEA.HI.X.SX32 R19, R20, R29.reuse, 0x1, P4 ;  /* 0x0000001d14137211 */ /* 0x080fe400020f0eff */
[-C--:B------:R-:W-:Y:S02]  /*b2e0*/  LEA.HI.X.SX32 R9, R22, R29.reuse, 0x1, P6 ;  /* 0x0000001d16097211 */ /* 0x080fe400030f0eff */
[----:B------:R-:W-:Y:S01]  /*b2f0*/  LEA.HI.X.SX32 R11, R2, R29, 0x1, P1 ;  /* 0x0000001d020b7211 */ /* 0x000fe200008f0eff */
[----:B------:R1:W-:Y:S01]  /*b300*/  STL.64 [R1+0x1918], R18 ;  /* 0x0019181201007387 */ /* 0x0003e20000100a00 */
[----:B0-----:R-:W-:-:S03]  /*b310*/  IMAD R3, R3, 0x286, RZ ;  /* 0x0000028603037824 */ /* 0x001fc600078e02ff */
[----:B-1----:R-:W2:Y:S01]  /*b320*/  LDL.LU R19, [R1+0x2c38] ;  /* 0x002c380001137983 */ /* 0x002ea20000300800 */
[-C--:B------:R-:W-:Y:S01]  /*b330*/  IADD3 R12, P2, PT, R25, R28.reuse, RZ ;  /* 0x0000001c190c7210 */ /* 0x080fe20007f5e0ff */
[----:B------:R-:W0:Y:S02]  /*b340*/  LDC R2, c[0x0][0x3d8] ;  /* 0x0000f600ff027b82 */ /* 0x000e240000000800 */
[----:B------:R-:W-:Y:S04]  /*b350*/  STL.64 [R1+0x18d8], R4 ;  /* 0x0018d80401007387 */ /* 0x000fe80000100a00 */
[----:B------:R-:W-:Y:S04]  /*b360*/  STL.64 [R1+0x1850], R8 ;  /* 0x0018500801007387 */ /* 0x000fe80000100a00 */
[----:B------:R1:W-:Y:S02]  /*b370*/  STL.64 [R1+0x1740], R10 ;  /* 0x0017400a01007387 */ /* 0x0003e40000100a00 */
[----:B-1----:R-:W-:-:S02]  /*b380*/  IADD3 R10, P1, PT, R3, R28, RZ ;  /* 0x0000001c030a7210 */ /* 0x002fc40007f3e0ff */
[----:B------:R-:W1:Y:S01]  /*b390*/  LDC R3, c[0x0][0x3d8] ;  /* 0x0000f600ff037b82 */ /* 0x000e620000000800 */
[----:B------:R-:W-:Y:S02]  /*b3a0*/  LEA.HI.X.SX32 R13, R24, R29, 0x1, P2 ;  /* 0x0000001d180d7211 */ /* 0x000fe400010f0eff */
[----:B------:R-:W-:Y:S01]  /*b3b0*/  IADD3 R20, P4, PT, R21, R28, RZ ;  /* 0x0000001c15147210 */ /* 0x000fe20007f9e0ff */
[----:B-1----:R-:W-:-:S04]  /*b3c0*/  IMAD R24, R3, 0x141, RZ ;  /* 0x0000014103187824 */ /* 0x002fc800078e02ff */
[----:B------:R-:W1:Y:S01]  /*b3d0*/  LDC R3, c[0x0][0x3d8] ;  /* 0x0000f600ff037b82 */ /* 0x000e620000000800 */
[-C--:B------:R-:W-:Y:S02]  /*b3e0*/  LEA.HI.X.SX32 R21, R24, R29.reuse, 0x1, P4 ;  /* 0x0000001d18157211 */ /* 0x080fe400020f0eff */
[----:B------:R-:W-:Y:S01]  /*b3f0*/  LEA.HI.X.SX32 R15, R25, R29, 0x1, P3 ;  /* 0x0000001d190f7211 */ /* 0x000fe200018f0eff */
[----:B------:R-:W-:Y:S04]  /*b400*/  STL.64 [R1+0x1518], R12 ;  /* 0x0015180c01007387 */ /* 0x000fe80000100a00 */
[----:B------:R-:W-:Y:S01]  /*b410*/  STL.64 [R1+0x10e8], R14 ;  /* 0x0010e80e01007387 */ /* 0x000fe20000100a00 */
[----:B-1----:R-:W-:Y:S02]  /*b420*/  IMAD R24, R3, 0x288, RZ ;  /* 0x0000028803187824 */ /* 0x002fe400078e02ff */
[----:B------:R-:W1:Y:S01]  /*b430*/  LDC R3, c[0x0][0x3d8] ;  /* 0x0000f600ff037b82 */ /* 0x000e620000000800 */
[----:B------:R3:W-:Y:S02]  /*b440*/  STL.64 [R1+0x10e0], R20 ;  /* 0x0010e01401007387 */ /* 0x0007e40000100a00 */
[----:B------:R-:W-:-:S05]  /*b450*/  IADD3 R22, P4, PT, R24, R28, RZ ;  /* 0x0000001c18167210 */ /* 0x000fca0007f9e0ff */
[----:B---3--:R-:W3:Y:S08]  /*b460*/  LDC R20, c[0x0][0x3d8] ;  /* 0x0000f600ff147b82 */ /* 0x008ef00000000800 */
[----:B------:R-:W0:Y:S01]  /*b470*/  LDC R21, c[0x0][0x3d8] ;  /* 0x0000f600ff157b82 */ /* 0x000e220000000800 */
[----:B-1----:R-:W-:-:S07]  /*b480*/  IMAD R24, R3, 0x146, RZ ;  /* 0x0000014603187824 */ /* 0x002fce00078e02ff */
[----:B------:R-:W1:Y:S01]  /*b490*/  LDC R3, c[0x0][0x3d8] ;  /* 0x0000f600ff037b82 */ /* 0x000e620000000800 */
[-C--:B------:R-:W-:Y:S01]  /*b4a0*/  IADD3 R4, P5, PT, R26, R28.reuse, RZ ;  /* 0x0000001c1a047210 */ /* 0x080fe20007fbe0ff */
[----:B---3--:R-:W-:Y:S01]  /*b4b0*/  IMAD R20, R20, 0xa1, RZ ;  /* 0x000000a114147824 */ /* 0x008fe200078e02ff */
[----:B------:R-:W-:-:S05]  /*b4c0*/  IADD3 R8, P6, PT, R27, R28, RZ ;  /* 0x0000001c1b087210 */ /* 0x000fca0007fde0ff */
[----:B------:R-:W3:Y:S01]  /*b4d0*/  LDC R27, c[0x0][0x3d8] ;  /* 0x0000f600ff1b7b82 */ /* 0x000ee20000000800 */
[-C--:B------:R-:W-:Y:S01]  /*b4e0*/  LEA.HI.X.SX32 R5, R20, R29.reuse, 0x1, P5 ;  /* 0x0000001d14057211 */ /* 0x080fe200028f0eff */
[----:B0-----:R-:W-:Y:S01]  /*b4f0*/  IMAD R21, R21, 0x28a, RZ ;  /* 0x0000028a15157824 */ /* 0x001fe200078e02ff */
[----:B------:R-:W-:-:S03]  /*b500*/  LEA.HI.X.SX32 R9, R26, R29, 0x1, P6 ;  /* 0x0000001d1a097211 */ /* 0x000fc600030f0eff */
[----:B------:R0:W-:Y:S02]  /*b510*/  STL.64 [R1+0x1510], R4 ;  /* 0x0015100401007387 */ /* 0x0001e40000100a00 */
[----:B------:R-:W3:Y:S01]  /*b520*/  LDC R26, c[0x0][0x3d8] ;  /* 0x0000f600ff1a7b82 */ /* 0x000ee20000000800 */
[----:B0-----:R-:W-:Y:S01]  /*b530*/  IADD3 R4, P5, PT, R21, R28, RZ ;  /* 0x0000001c15047210 */ /* 0x001fe20007fbe0ff */
[----:B-1----:R-:W-:-:S06]  /*b540*/  IMAD R21, R3, 0x143, RZ ;  /* 0x0000014303157824 */ /* 0x002fcc00078e02ff */
[----:B------:R-:W0:Y:S01]  /*b550*/  LDC R3, c[0x0][0x3d8] ;  /* 0x0000f600ff037b82 */ /* 0x000e220000000800 */
[----:B---3--:R-:W-:Y:S02]  /*b560*/  IMAD R20, R26, 0x28c, RZ ;  /* 0x0000028c1a147824 */ /* 0x008fe400078e02ff */
[----:B0-----:R-:W-:-:S05]  /*b570*/  IMAD R26, R3, 0x51, RZ ;  /* 0x00000051031a7824 */ /* 0x001fca00078e02ff */
[----:B------:R-:W0:Y:S01]  /*b580*/  LDC R3, c[0x0][0x3d8] ;  /* 0x0000f600ff037b82 */ /* 0x000e220000000800 */
[----:B------:R-:W-:Y:S01]  /*b590*/  IMAD R27, R27, 0xa2, RZ ;  /* 0x000000a21b1b7824 */ /* 0x000fe200078e02ff */
        /* <DEDUP_REMOVED lines=14> */
[----:B------:R-:W3:Y:S01]  /*b680*/  LDC R2, c[0x0][0x3d8] ;  /* 0x0000f600ff027b82 */ /* 0x000ee20000000800 */
[----:B-1----:R-:W-:Y:S01]  /*b690*/  IADD3 R12, P2, PT, R21, R28, RZ ;  /* 0x0000001c150c7210 */ /* 0x002fe20007f5e0ff */
[----:B0-----:R-:W-:-:S06]  /*b6a0*/  IMAD R27, R3, 0xa4, RZ ;  /* 0x000000a4031b7824 */ /* 0x001fcc00078e02ff */
[----:B------:R-:W0:Y:S08]  /*b6b0*/  LDC R21, c[0x0][0x3d8] ;  /* 0x0000f600ff157b82 */ /* 0x000e300000000800 */
[----:B------:R-:W1:Y:S01]  /*b6c0*/  LDC R3, c[0x0][0x3d8] ;  /* 0x0000f600ff037b82 */ /* 0x000e620000000800 */
[-C--:B------:R-:W-:Y:S02]  /*b6d0*/  IADD3 R10, P1, PT, R20, R28.reuse, RZ ;  /* 0x0000001c140a7210 */ /* 0x080fe40007f3e0ff */
[----:B------:R-:W-:Y:S01]  /*b6e0*/  IADD3 R8, P6, PT, R24, R28, RZ ;  /* 0x0000001c18087210 */ /* 0x000fe20007fde0ff */
[----:B---3--:R-:W-:-:S02]  /*b6f0*/  IMAD R2, R2, 0xa3, RZ ;  /* 0x000000a302027824 */ /* 0x008fc400078e02ff */
        /* <DEDUP_REMOVED lines=9> */
[----:B------:R-:W3:Y:S02]  /*b790*/  LDC R21, c[0x0][0x3d8] ;  /* 0x0000f600ff157b82 */ /* 0x000ee40000000800 */
        /* <DEDUP_REMOVED lines=10> */
[----:B------:R-:W-:Y:S01]  /*b840*/  STL.64 [R1+0x10b8], R10 ;  /* 0x0010b80a01007387 */ /* 0x000fe20000100a00 */
[----:B------:R-:W-:Y:S02]  /*b850*/  LEA.HI.X.SX32 R13, R24, R29, 0x1, P2 ;  /* 0x0000001d180d7211 */ /* 0x000fe400010f0eff */
[----:B------:R-:W0:Y:S01]  /*b860*/  LDC R3, c[0x0][0x3d8] ;  /* 0x0000f600ff037b82 */ /* 0x000e220000000800 */
[----:B-1----:R-:W-:-:S07]  /*b870*/  IMAD R24, R2, 0x29, RZ ;  /* 0x0000002902187824 */ /* 0x002fce00078e02ff */
[----:B------:R-:W1:Y:S01]  /*b880*/  LDC R2, c[0x0][0x3d8] ;  /* 0x0000f600ff027b82 */ /* 0x000e620000000800 */
[-C--:B------:R-:W-:Y:S02]  /*b890*/  LEA.HI.X.SX32 R15, R24, R29.reuse, 0x1, P3 ;  /* 0x0000001d180f7211 */ /* 0x080fe400018f0eff */
[----:B------:R-:W-:Y:S01]  /*b8a0*/  LEA.HI.X.SX32 R23, R26, R29, 0x1, P4 ;  /* 0x0000001d1a177211 */ /* 0x000fe200020f0eff */
[----:B------:R-:W-:Y:S04]  /*b8b0*/  STL.64 [R1+0x10b0], R12 ;  /* 0x0010b00c01007387 */ /* 0x000fe80000100a00 */
[----:B------:R-:W-:Y:S01]  /*b8c0*/  STL.64 [R1+0x1848], R14 ;  /* 0x0018480e01007387 */ /* 0x000fe20000100a00 */
[----:B------:R-:W-:Y:S01]  /*b8d0*/  IADD3 R4, P5, PT, R20, R28, RZ ;  /* 0x0000001c14047210 */ /* 0x000fe20007fbe0ff */
[----:B------:R-:W0:Y:S02]  /*b8e0*/  LDC R26, c[0x0][0x3d8] ;  /* 0x0000f600ff1a7b82 */ /* 0x000e240000000800 */
[----:B------:R1:W-:Y:S02]  /*b8f0*/  STL.64 [R1+0x1730], R22 ;  /* 0x0017301601007387 */ /* 0x0003e40000100a00 */
[----:B-1----:R-:W-:-:S05]  /*b900*/  IMAD R2, R2, 0x296, RZ ;  /* 0x0000029602027824 */ /* 0x002fca00078e02ff */
[-C--:B------:R-:W-:Y:S02]  /*b910*/  IADD3 R22, P4, PT, R2, R28.reuse, RZ ;  /* 0x0000001c02167210 */ /* 0x080fe40007f9e0ff */
[----:B------:R-:W1:Y:S01]  /*b920*/  LDC R2, c[0x0][0x3d8] ;  /* 0x0000f600ff027b82 */ /* 0x000e620000000800 */
[----:B------:R-:W-:Y:S02]  /*b930*/  LEA.HI.X.SX32 R5, R27, R29, 0x1, P5 ;  /* 0x0000001d1b057211 */ /* 0x000fe400028f0eff */
[----:B------:R-:W-:Y:S01]  /*b940*/  IADD3 R10, P1, PT, R25, R28, RZ ;  /* 0x0000001c190a7210 */ /* 0x000fe20007f3e0ff */
[----:B-1----:R-:W-:-:S04]  /*b950*/  IMAD R27, R2, 0x149, RZ ;  /* 0x00000149021b7824 */ /* 0x002fc800078e02ff */
[----:B------:R-:W1:Y:S01]  /*b960*/  LDC R2, c[0x0][0x3d8] ;  /* 0x0000f600ff027b82 */ /* 0x000e620000000800 */
[-C--:B------:R-:W-:Y:S02]  /*b970*/  LEA.HI.X.SX32 R9, R20, R29.reuse, 0x1, P6 ;  /* 0x0000001d14097211 */ /* 0x080fe400030f0eff */
[----:B------:R-:W-:-:S05]  /*b980*/  LEA.HI.X.SX32 R11, R27, R29, 0x1, P1 ;  /* 0x0000001d1b0b7211 */ /* 0x000fca00008f0eff */
[----:B------:R-:W0:Y:S08]  /*b990*/  LDC R20, c[0x0][0x3d8] ;  /* 0x0000f600ff147b82 */ /* 0x000e300000000800 */
[----:B------:R-:W0:Y:S01]  /*b9a0*/  LDC R27, c[0x0][0x3d8] ;  /* 0x0000f600ff1b7b82 */ /* 0x000e220000000800 */
[----:B-1----:R-:W-:-:S07]  /*b9b0*/  IMAD R24, R2, 0x298, RZ ;  /* 0x0000029802187824 */ /* 0x002fce00078e02ff */
[----:B------:R-:W1:Y:S01]  /*b9c0*/  LDC R2, c[0x0][0x3d8] ;  /* 0x0000f600ff027b82 */ /* 0x000e620000000800 */
[----:B------:R-:W-:Y:S04]  /*b9d0*/  STL.64 [R1+0x14f8], R4 ;  /* 0x0014f80401007387 */ /* 0x000fe80000100a00 */
[----:B------:R-:W-:Y:S04]  /*b9e0*/  STL.64 [R1+0x10a8], R8 ;  /* 0x0010a80801007387 */ /* 0x000fe80000100a00 */
[----:B------:R2:W-:Y:S01]  /*b9f0*/  STL.64 [R1+0x10a0], R10 ;  /* 0x0010a00a01007387 */ /* 0x0005e20000100a00 */
[----:B0-----:R-:W-:Y:S01]  /*ba00*/  IMAD R3, R3, 0x294, RZ ;  /* 0x0000029403037824 */ /* 0x001fe200078e02ff */
[----:B--2---:R-:W-:Y:S01]  /*ba10*/  IADD3 R10, P1, PT, R24, R28, RZ ;  /* 0x0000001c180a7210 */ /* 0x004fe20007f3e0ff */
[----:B------:R-:W-:-:S02]  /*ba20*/  IMAD R24, R20, 0xa5, RZ ;  /* 0x000000a514187824 */ /* 0x000fc400078e02ff */
[----:B------:R-:W-:Y:S02]  /*ba30*/  IMAD R20, R27, 0x29a, RZ ;  /* 0x0000029a1b147824 */ /* 0x000fe400078e02ff */
[----:B-1----:R-:W-:Y:S02]  /*ba40*/  IMAD R27, R2, 0x14e, RZ ;  /* 0x0000014e021b7824 */ /* 0x002fe400078e02ff */
[----:B------:R-:W0:Y:S01]  /*ba50*/  LDC R2, c[0x0][0x3d8] ;  /* 0x0000f600ff027b82 */ /* 0x000e220000000800 */
[----:B------:R-:W-:Y:S01]  /*ba60*/  IADD3 R14, P3, PT, R3, R28, RZ ;  /* 0x0000001c030e7210 */ /* 0x000fe20007f7e0ff */
[----:B---3--:R-:W-:-:S06]  /*ba70*/  IMAD R21, R21, 0x14a, RZ ;  /* 0x0000014a15157824 */ /* 0x008fcc00078e02ff */
[----:B------:R-:W1:Y:S01]  /*ba80*/  LDC R3, c[0x0][0x3d8] ;  /* 0x0000f600ff037b82 */ /* 0x000e620000000800 */
[----:B------:R-:W-:-:S04]  /*ba90*/  IADD3 R12, P2, PT, R21, R28, RZ ;  /* 0x0000001c150c7210 */ /* 0x000fc80007f5e0ff */
[----:B------:R-:W-:Y:S01]  /*baa0*/  LEA.HI.X.SX32 R13, R24, R29, 0x1, P2 ;  /* 0x0000001d180d7211 */ /* 0x000fe200010f0eff */
[----:B------:R-:W-:Y:S02]  /*bab0*/  IMAD R26, R26, 0x14c, RZ ;  /* 0x0000014c1a1a7824 */ /* 0x000fe400078e02ff */
[----:B------:R-:W2:Y:S02]  /*bac0*/  LDC R24, c[0x0][0x3d8] ;  /* 0x0000f600ff187b82 */ /* 0x000ea40000000800 */
[----:B------:R3:W-:Y:S01]  /*bad0*/  STL.64 [R1+0x14f0], R12 ;  /* 0x0014f00c01007387 */ /* 0x0007e20000100a00 */
[-C--:B------:R-:W-:Y:S02]  /*bae0*/  IADD3 R8, P6, PT, R26, R28.reuse, RZ ;  /* 0x0000001c1a087210 */ /* 0x080fe40007fde0ff */
[----:B---3--:R-:W-:Y:S01]  /*baf0*/  IADD3 R12, P2, PT, R20, R28, RZ ;  /* 0x0000001c140c7210 */ /* 0x008fe20007f5e0ff */
[----:B0-----:R-:W-:Y:S02]  /*bb00*/  IMAD R20, R2, 0x14b, RZ ;  /* 0x0000014b02147824 */ /* 0x001fe400078e02ff */
[----:B------:R-:W0:Y:S01]  /*bb10*/  LDC R2, c[0x0][0x3d8] ;  /* 0x0000f600ff027b82 */ /* 0x000e220000000800 */
[----:B-1----:R-:W-:-:S05]  /*bb20*/  IMAD R3, R3, 0xa6, RZ ;  /* 0x000000a603037824 */ /* 0x002fca00078e02ff */
[C---:B------:R-:W-:Y:S02]  /*bb30*/  IADD3 R4, P5, PT, R3.reuse, R28, RZ ;  /* 0x0000001c03047210 */ /* 0x040fe40007fbe0ff */
[-C--:B------:R-:W-:Y:S02]  /*bb40*/  LEA.HI.X.SX32 R9, R3, R29.reuse, 0x1, P6 ;  /* 0x0000001d03097211 */ /* 0x080fe400030f0eff */
[----:B------:R-:W1:Y:S01]  /*bb50*/  LDC R3, c[0x0][0x3d8] ;  /* 0x0000f600ff037b82 */ /* 0x000e620000000800 */
[-C--:B------:R-:W-:Y:S02]  /*bb60*/  LEA.HI.X.SX32 R15, R21, R29.reuse, 0x1, P3 ;  /* 0x0000001d150f7211 */ /* 0x080fe400018f0eff */
[-C--:B------:R-:W-:Y:S01]  /*bb70*/  LEA.HI.X.SX32 R23, R20, R29.reuse, 0x1, P4 ;  /* 0x0000001d14177211 */ /* 0x080fe200020f0eff */
[----:B--2---:R-:W-:Y:S02]  /*bb80*/  IMAD R24, R24, 0x29e, RZ ;  /* 0x0000029e18187824 */ /* 0x004fe400078e02ff */
[----:B------:R-:W-:Y:S02]  /*bb90*/  STL.64 [R1+0x1098], R14 ;  /* 0x0010980e01007387 */ /* 0x000fe40000100a00 */
[----:B------:R-:W2:Y:S01]  /*bba0*/  LDC R21, c[0x0][0x3d8] ;  /* 0x0000f600ff157b82 */ /* 0x000ea20000000800 */
[----:B0-----:R-:W-:Y:S01]  /*bbb0*/  IMAD R25, R2, 0x53, RZ ;  /* 0x0000005302197824 */ /* 0x001fe200078e02ff */
[----:B------:R-:W-:Y:S01]  /*bbc0*/  STL.64 [R1+0x1090], R22 ;  /* 0x0010901601007387 */ /* 0x000fe20000100a00 */
[----:B------:R-:W-:-:S05]  /*bbd0*/  LEA.HI.X.SX32 R11, R26, R29, 0x1, P1 ;  /* 0x0000001d1a0b7211 */ /* 0x000fca00008f0eff */
[----:B------:R-:W0:Y:S01]  /*bbe0*/  LDC R2, c[0x0][0x3d8] ;  /* 0x0000f600ff027b82 */ /* 0x000e220000000800 */
[----:B------:R-:W-:-:S05]  /*bbf0*/  LEA.HI.X.SX32 R5, R25, R29, 0x1, P5 ;  /* 0x0000001d19057211 */ /* 0x000fca00028f0eff */
[----:B------:R3:W-:Y:S02]  /*bc00*/  STL.64 [R1+0x1728], R4 ;  /* 0x0017280401007387 */ /* 0x0007e40000100a00 */
[----:B------:R-:W0:Y:S08]  /*bc10*/  LDC R25, c[0x0][0x3d8] ;  /* 0x0000f600ff197b82 */ /* 0x000e300000000800 */
[----:B------:R-:W2:Y:S01]  /*bc20*/  LDC R26, c[0x0][0x3d8] ;  /* 0x0000f600ff1a7b82 */ /* 0x000ea20000000800 */
[----:B---3--:R-:W-:Y:S01]  /*bc30*/  IADD3 R4, P5, PT, R24, R28, RZ ;  /* 0x0000001c18047210 */ /* 0x008fe20007fbe0ff */
[----:B-1----:R-:W-:-:S06]  /*bc40*/  IMAD R24, R3, 0xa8, RZ ;  /* 0x000000a803187824 */ /* 0x002fcc00078e02ff */
[----:B------:R-:W1:Y:S01]  /*bc50*/  LDC R3, c[0x0][0x3d8] ;  /* 0x0000f600ff037b82 */ /* 0x000e620000000800 */
[----:B0-----:R-:W-:Y:S02]  /*bc60*/  IMAD R23, R25, 0x14d, RZ ;  /* 0x0000014d19177824 */ /* 0x001fe400078e02ff */
[----:B-1----:R-:W-:-:S05]  /*bc70*/  IMAD R25, R3, 0x150, RZ ;  /* 0x0000015003197824 */ /* 0x002fca00078e02ff */
[----:B------:R-:W0:Y:S01]  /*bc80*/  LDC R3, c[0x0][0x3d8] ;  /* 0x0000f600ff037b82 */ /* 0x000e220000000800 */
[----:B--2---:R-:W-:Y:S01]  /*bc90*/  IMAD R21, R21, 0x29c, RZ ;  /* 0x0000029c15157824 */ /* 0x004fe200078e02ff */
[-C--:B------:R-:W-:Y:S01]  /*bca0*/  IADD3 R14, P3, PT, R27, R28.reuse, RZ ;  /* 0x0000001c1b0e7210 */ /* 0x080fe20007f7e0ff */
[----:B------:R-:W-:Y:S01]  /*bcb0*/  IMAD R26, R26, 0xa7, RZ ;  /* 0x000000a71a1a7824 */ /* 0x000fe200078e02ff */
[-C--:B------:R-:W-:Y:S02]  /*bcc0*/  LEA.HI.X.SX32 R13, R23, R29.reuse, 0x1, P2 ;  /* 0x0000001d170d7211 */ /* 0x080fe400010f0eff */
[----:B------:R-:W-:Y:S02]  /*bcd0*/  IADD3 R20, P4, PT, R21, R28, RZ ;  /* 0x0000001c15147210 */ /* 0x000fe40007f9e0ff */
[-C--:B------:R-:W-:Y:S01]  /*bce0*/  LEA.HI.X.SX32 R15, R26, R29.reuse, 0x1, P3 ;  /* 0x0000001d1a0f7211 */ /* 0x080fe200018f0eff */
[----:B------:R-:W-:Y:S01]  /*bcf0*/  STL.64 [R1+0x14e8], R8 ;  /* 0x0014e80801007387 */ /* 0x000fe20000100a00 */
[----:B------:R-:W-:Y:S01]  /*bd00*/  LEA.HI.X.SX32 R21, R27, R29, 0x1, P4 ;  /* 0x0000001d1b157211 */ /* 0x000fe200020f0eff */
[----:B------:R-:W1:Y:S02]  /*bd10*/  LDC R23, c[0x0][0x3d8] ;  /* 0x0000f600ff177b82 */ /* 0x000e640000000800 */
[----:B------:R-:W-:Y:S04]  /*bd20*/  STL.64 [R1+0x1088], R10 ;  /* 0x0010880a01007387 */ /* 0x000fe80000100a00 */
[----:B------:R-:W-:Y:S02]  /*bd30*/  STL.64 [R1+0x1080], R12 ;  /* 0x0010800c01007387 */ /* 0x000fe40000100a00 */
[----:B------:R-:W2:Y:S02]  /*bd40*/  LDC R27, c[0x0][0x3d8] ;  /* 0x0000f600ff1b7b82 */ /* 0x000ea40000000800 */
[----:B------:R-:W-:Y:S01]  /*bd50*/  STL.64 [R1+0x14e0], R14 ;  /* 0x0014e00e01007387 */ /* 0x000fe20000100a00 */
[----:B0-----:R-:W-:-:S03]  /*bd60*/  IMAD R3, R3, 0x2a0, RZ ;  /* 0x000002a003037824 */ /* 0x001fc600078e02ff */
[----:B------:R0:W-:Y:S01]  /*bd70*/  STL.64 [R1+0x1078], R20 ;  /* 0x0010781401007387 */ /* 0x0001e20000100a00 */
[----:B------:R-:W-:Y:S01]  /*bd80*/  IMAD R22, R2, 0x2a, RZ ;  /* 0x0000002a02167824 */ /* 0x000fe200078e02ff */
[----:B------:R-:W3:Y:S01]  /*bd90*/  LDC R26, c[0x0][0x3d8] ;  /* 0x0000f600ff1a7b82 */ /* 0x000ee20000000800 */
[----:B-1----:R-:W-:-:S07]  /*bda0*/  IMAD R18, R23, 0x14f, RZ ;  /* 0x0000014f17127824 */ /* 0x002fce00078e02ff */
[----:B------:R-:W1:Y:S01]  /*bdb0*/  LDC R2, c[0x0][0x3d8] ;  /* 0x0000f600ff027b82 */ /* 0x000e620000000800 */
[----:B0-----:R-:W-:-:S07]  /*bdc0*/  IADD3 R20, P4, PT, R3, R28, RZ ;  /* 0x0000001c03147210 */ /* 0x001fce0007f9e0ff */
[----:B------:R-:W0:Y:S01]  /*bdd0*/  LDC R3, c[0x0][0x3d8] ;  /* 0x0000f600ff037b82 */ /* 0x000e220000000800 */
[----:B--2---:R-:W-:Y:S01]  /*bde0*/  IMAD R23, R27, 0x2a2, RZ ;  /* 0x000002a21b177824 */ /* 0x004fe200078e02ff */
[----:B------:R-:W-:Y:S01]  /*bdf0*/  IADD3 R8, P6, PT, R22, R28, RZ ;  /* 0x0000001c16087210 */ /* 0x000fe20007fde0ff */
[----:B0-----:R-:W-:-:S05]  /*be00*/  IMAD R27, R3, 0x15, RZ ;  /* 0x00000015031b7824 */ /* 0x001fca00078e02ff */
[----:B------:R-:W0:Y:S01]  /*be10*/  LDC R3, c[0x0][0x3d8] ;  /* 0x0000f600ff037b82 */ /* 0x000e220000000800 */
[----:B------:R-:W-:Y:S01]  /*be20*/  LEA.HI.X.SX32 R9, R27, R29, 0x1, P6 ;  /* 0x0000001d1b097211 */ /* 0x000fe200030f0eff */
[----:B-1----:R-:W-:Y:S02]  /*be30*/  IMAD R2, R2, 0x54, RZ ;  /* 0x0000005402027824 */ /* 0x002fe400078e02ff */
[----:B0-----:R-:W-:-:S04]  /*be40*/  IMAD R27, R3, 0x2a4, RZ ;  /* 0x000002a4031b7824 */ /* 0x001fc800078e02ff */
[----:B------:R-:W0:Y:S01]  /*be50*/  LDC R3, c[0x0][0x3d8] ;  /* 0x0000f600ff037b82 */ /* 0x000e220000000800 */
[-C--:B------:R-:W-:Y:S02]  /*be60*/  IADD3 R10, P1, PT, R2, R28.reuse, RZ ;  /* 0x0000001c020a7210 */ /* 0x080fe40007f3e0ff */
[-C--:B------:R-:W-:Y:S02]  /*be70*/  IADD3 R12, P2, PT, R24, R28.reuse, RZ ;  /* 0x0000001c180c7210 */ /* 0x080fe40007f5e0ff */
[-C--:B------:R-:W-:Y:S02]  /*be80*/  LEA.HI.X.SX32 R5, R18, R29.reuse, 0x1, P5 ;  /* 0x0000001d12057211 */ /* 0x080fe400028f0eff */
[-C--:B------:R-:W-:Y:S02]  /*be90*/  LEA.HI.X.SX32 R11, R22, R29.reuse, 0x1, P1 ;  /* 0x0000001d160b7211 */ /* 0x080fe400008f0eff */
[-C--:B------:R-:W-:Y:S01]  /*bea0*/  LEA.HI.X.SX32 R13, R2, R29.reuse, 0x1, P2 ;  /* 0x0000001d020d7211 */ /* 0x080fe200010f0eff */
[----:B------:R-:W-:Y:S01]  /*beb0*/  STL.64 [R1+0x1070], R4 ;  /* 0x0010700401007387 */ /* 0x000fe20000100a00 */
[C---:B------:R-:W-:Y:S01]  /*bec0*/  IADD3 R14, P3, PT, R25.reuse, R28, RZ ;  /* 0x0000001c190e7210 */ /* 0x040fe20007f7e0ff */
        /* <DEDUP_REMOVED lines=90> */
[CC--:B------:R-:W-:Y:S01]  /*c470*/  IADD3 R8, P6, PT, R24.reuse, R28.reuse, RZ ;  /* 0x0000001c18087210 */ /* 0x0c0fe20007fde0ff */
        /* <DEDUP_REMOVED lines=46> */
[CC--:B------:R-:W-:Y:S01]  /*c760*/  IADD3 R10, P1, PT, R26.reuse, R28.reuse, RZ ;  /* 0x0000001c1a0a7210 */ /* 0x0c0fe20007f3e0ff */
        /* <DEDUP_REMOVED lines=90> */
[----:B------:R-:W-:Y:S01]  /*cd10*/  LEA.HI.X.SX32 R21, R24, R29, 0x1, P4 ;  /* 0x0000001d18157211 */ /* 0x000fe200020f0eff */
[----:B------:R-:W-:Y:S04]  /*cd20*/  STL.64 [R1+0xfd8], R14 ;  /* 0x000fd80e01007387 */ /* 0x000fe80000100a00 */
[----:B------:R3:W-:Y:S01]  /*cd30*/  STL.64 [R1+0xfd0], R20 ;  /* 0x000fd01401007387 */ /* 0x0007e20000100a00 */
[----:B-1----:R-:W-:Y:S01]  /*cd40*/  IMAD R27, R27, 0xb2, RZ ;  /* 0x000000b21b1b7824 */ /* 0x002fe200078e02ff */
[----:B------:R-:W1:Y:S01]  /*cd50*/  LDC R24, c[0x0][0x3d8] ;  /* 0x0000f600ff187b82 */ /* 0x000e620000000800 */
[----:B---3--:R-:W-:Y:S02]  /*cd60*/  IMAD R21, R26, 0x2cc, RZ ;  /* 0x000002cc1a157824 */ /* 0x008fe400078e02ff */
[----:B0-----:R-:W-:-:S05]  /*cd70*/  IMAD R26, R3, 0x59, RZ ;  /* 0x00000059031a7824 */ /* 0x001fca00078e02ff */
[----:B------:R-:W0:Y:S01]  /*cd80*/  LDC R3, c[0x0][0x3d8] ;  /* 0x0000f600ff037b82 */ /* 0x000e220000000800 */
[----:B------:R-:W-:-:S04]  /*cd90*/  IADD3 R4, P5, PT, R27, R28, RZ ;  /* 0x0000001c1b047210 */ /* 0x000fc80007fbe0ff */
[-C--:B------:R-:W-:Y:S01]  /*cda0*/  LEA.HI.X.SX32 R5, R26, R29.reuse, 0x1, P5 ;  /* 0x0000001d1a057211 */ /* 0x080fe200028f0eff */
[----:B------:R-:W-:Y:S02]  /*cdb0*/  IMAD R2, R2, 0x164, RZ ;  /* 0x0000016402027824 */ /* 0x000fe400078e02ff */
[----:B0-----:R-:W-:Y:S02]  /*cdc0*/  IMAD R26, R3, 0x5a, RZ ;  /* 0x0000005a031a7824 */ /* 0x001fe400078e02ff */
[----:B------:R-:W0:Y:S01]  /*cdd0*/  LDC R3, c[0x0][0x3d8] ;  /* 0x0000f600ff037b82 */ /* 0x000e220000000800 */
[----:B-1----:R-:W-:Y:S01]  /*cde0*/  IMAD R24, R24, 0x2ce, RZ ;  /* 0x000002ce18187824 */ /* 0x002fe200078e02ff */
[----:B------:R-:W-:Y:S01]  /*cdf0*/  IADD3 R8, P6, PT, R2, R28, RZ ;  /* 0x0000001c02087210 */ /* 0x000fe20007fde0ff */
[----:B------:R1:W-:Y:S03]  /*ce00*/  STL.64 [R1+0x16f8], R4 ;  /* 0x0016f80401007387 */ /* 0x0003e60000100a00 */
[----:B------:R-:W-:-:S02]  /*ce10*/  LEA.HI.X.SX32 R9, R27, R29, 0x1, P6 ;  /* 0x0000001d1b097211 */ /* 0x000fc400030f0eff */
[----:B------:R-:W-:Y:S02]  /*ce20*/  LEA.HI.X.SX32 R11, R2, R29, 0x1, P1 ;  /* 0x0000001d020b7211 */ /* 0x000fe400008f0eff */
[----:B------:R-:W2:Y:S01]  /*ce30*/  LDC R2, c[0x0][0x3d8] ;  /* 0x0000f600ff027b82 */ /* 0x000ea20000000800 */
[----:B-1----:R-:W-:-:S07]  /*ce40*/  IADD3 R4, P5, PT, R24, R28, RZ ;  /* 0x0000001c18047210 */ /* 0x002fce0007fbe0ff */
[----:B------:R-:W1:Y:S01]  /*ce50*/  LDC R24, c[0x0][0x3d8] ;  /* 0x0000f600ff187b82 */ /* 0x000e620000000800 */
[----:B0-----:R-:W-:-:S07]  /*ce60*/  IMAD R27, R3, 0xb4, RZ ;  /* 0x000000b4031b7824 */ /* 0x001fce00078e02ff */
[----:B------:R-:W0:Y:S01]  /*ce70*/  LDC R3, c[0x0][0x3d8] ;  /* 0x0000f600ff037b82 */ /* 0x000e220000000800 */
[----:B------:R-:W-:Y:S01]  /*ce80*/  IADD3 R14, P3, PT, R22, R28, RZ ;  /* 0x0000001c160e7210 */ /* 0x000fe20007f7e0ff */
[----:B--2---:R-:W-:Y:S02]  /*ce90*/  IMAD R2, R2, 0xb3, RZ ;  /* 0x000000b302027824 */ /* 0x004fe400078e02ff */
[----:B-1----:R-:W-:Y:S02]  /*cea0*/  IMAD R25, R24, 0x168, RZ ;  /* 0x0000016818197824 */ /* 0x002fe400078e02ff */
[----:B0-----:R-:W-:Y:S02]  /*ceb0*/  IMAD R24, R3, 0x165, RZ ;  /* 0x0000016503187824 */ /* 0x001fe400078e02ff */
[----:B------:R-:W0:Y:S01]  /*cec0*/  LDC R3, c[0x0][0x3d8] ;  /* 0x0000f600ff037b82 */ /* 0x000e220000000800 */
[----:B------:R-:W-:-:S07]  /*ced0*/  LEA.HI.X.SX32 R15, R2, R29, 0x1, P3 ;  /* 0x0000001d020f7211 */ /* 0x000fce00018f0eff */
[----:B------:R-:W1:Y:S01]  /*cee0*/  LDC R2, c[0x0][0x3d8] ;  /* 0x0000f600ff027b82 */ /* 0x000e620000000800 */
[----:B------:R-:W-:Y:S01]  /*cef0*/  LEA.HI.X.SX32 R13, R24, R29, 0x1, P2 ;  /* 0x0000001d180d7211 */ /* 0x000fe200010f0eff */
[----:B------:R-:W-:Y:S01]  /*cf00*/  STL.64 [R1+0x1488], R8 ;  /* 0x0014880801007387 */ /* 0x000fe20000100a00 */
[----:B------:R-:W-:-:S03]  /*cf10*/  IADD3 R20, P4, PT, R21, R28, RZ ;  /* 0x0000001c15147210 */ /* 0x000fc60007f9e0ff */
[----:B------:R-:W-:Y:S01]  /*cf20*/  STL.64 [R1+0xfc8], R10 ;  /* 0x000fc80a01007387 */ /* 0x000fe20000100a00 */
[----:B------:R-:W-:Y:S01]  /*cf30*/  LEA.HI.X.SX32 R21, R22, R29, 0x1, P4 ;  /* 0x0000001d16157211 */ /* 0x000fe200020f0eff */
[----:B------:R-:W2:Y:S02]  /*cf40*/  LDC R24, c[0x0][0x3d8] ;  /* 0x0000f600ff187b82 */ /* 0x000ea40000000800 */
[----:B------:R-:W-:Y:S01]  /*cf50*/  STL.64 [R1+0xfc0], R12 ;  /* 0x000fc00c01007387 */ /* 0x000fe20000100a00 */
[----:B0-----:R-:W-:-:S03]  /*cf60*/  IMAD R3, R3, 0x2d0, RZ ;  /* 0x000002d003037824 */ /* 0x001fc600078e02ff */
[----:B------:R0:W-:Y:S04]  /*cf70*/  STL.64 [R1+0x1480], R14 ;  /* 0x0014800e01007387 */ /* 0x0001e80000100a00 */
[----:B------:R1:W-:Y:S01]  /*cf80*/  STL.64 [R1+0xfb8], R20 ;  /* 0x000fb81401007387 */ /* 0x0003e20000100a00 */
[----:B0-----:R-:W-:Y:S02]  /*cf90*/  IADD3 R14, P3, PT, R3, R28, RZ ;  /* 0x0000001c030e7210 */ /* 0x001fe40007f7e0ff */
[----:B------:R-:W0:Y:S01]  /*cfa0*/  LDC R3, c[0x0][0x3d8] ;  /* 0x0000f600ff037b82 */ /* 0x000e220000000800 */
[----:B-1----:R-:W-:-:S07]  /*cfb0*/  IMAD R21, R2, 0x2d2, RZ ;  /* 0x000002d202157824 */ /* 0x002fce00078e02ff */
[----:B------:R-:W1:Y:S01]  /*cfc0*/  LDC R2, c[0x0][0x3d8] ;  /* 0x0000f600ff027b82 */ /* 0x000e620000000800 */
[----:B0-----:R-:W-:Y:S01]  /*cfd0*/  IMAD R22, R3, 0x167, RZ ;  /* 0x0000016703167824 */ /* 0x001fe200078e02ff */
[----:B------:R-:W-:-:S06]  /*cfe0*/  IADD3 R8, P6, PT, R26, R28, RZ ;  /* 0x0000001c1a087210 */ /* 0x000fcc0007fde0ff */
[----:B------:R-:W0:Y:S01]  /*cff0*/  LDC R3, c[0x0][0x3d8] ;  /* 0x0000f600ff037b82 */ /* 0x000e220000000800 */
[----:B------:R-:W-:Y:S01]  /*d000*/  LEA.HI.X.SX32 R5, R22, R29, 0x1, P5 ;  /* 0x0000001d16057211 */ /* 0x000fe200028f0eff */
[----:B-1----:R-:W-:-:S06]  /*d010*/  IMAD R22, R2, 0x2d, RZ ;  /* 0x0000002d02167824 */ /* 0x002fcc00078e02ff */
[----:B------:R-:W1:Y:S01]  /*d020*/  LDC R2, c[0x0][0x3d8] ;  /* 0x0000f600ff027b82 */ /* 0x000e620000000800 */
[-C--:B------:R-:W-:Y:S02]  /*d030*/  IADD3 R10, P1, PT, R27, R28.reuse, RZ ;  /* 0x0000001c1b0a7210 */ /* 0x080fe40007f3e0ff */
[-C--:B------:R-:W-:Y:S02]  /*d040*/  LEA.HI.X.SX32 R9, R22, R29.reuse, 0x1, P6 ;  /* 0x0000001d16097211 */ /* 0x080fe400030f0eff */
[-C--:B------:R-:W-:Y:S01]  /*d050*/  LEA.HI.X.SX32 R11, R26, R29.reuse, 0x1, P1 ;  /* 0x0000001d1a0b7211 */ /* 0x080fe200008f0eff */
[----:B------:R-:W-:Y:S01]  /*d060*/  STL.64 [R1+0xfb0], R4 ;  /* 0x000fb00401007387 */ /* 0x000fe20000100a00 */
[-C--:B------:R-:W-:Y:S01]  /*d070*/  IADD3 R12, P2, PT, R25, R28.reuse, RZ ;  /* 0x0000001c190c7210 */ /* 0x080fe20007f5e0ff */
[----:B--2---:R-:W-:Y:S01]  /*d080*/  IMAD R24, R24, 0x16a, RZ ;  /* 0x0000016a18187824 */ /* 0x004fe200078e02ff */
[----:B------:R-:W-:Y:S01]  /*d090*/  IADD3 R20, P4, PT, R21, R28, RZ ;  /* 0x0000001c15147210 */ /* 0x000fe20007f9e0ff */
[----:B------:R-:W-:Y:S01]  /*d0a0*/  STL.64 [R1+0x1828], R8 ;  /* 0x0018280801007387 */ /* 0x000fe20000100a00 */
[-C--:B------:R-:W-:Y:S01]  /*d0b0*/  LEA.HI.X.SX32 R15, R25, R29.reuse, 0x1, P3 ;  /* 0x0000001d190f7211 */ /* 0x080fe200018f0eff */
[----:B------:R-:W2:Y:S02]  /*d0c0*/  LDC R26, c[0x0][0x3d8] ;  /* 0x0000f600ff1a7b82 */ /* 0x000ea40000000800 */
[----:B------:R3:W-:Y:S01]  /*d0d0*/  STL.64 [R1+0x16f0], R10 ;  /* 0x0016f00a01007387 */ /* 0x0007e20000100a00 */
[----:B-1----:R-:W-:Y:S01]  /*d0e0*/  IMAD R2, R2, 0x2d6, RZ ;  /* 0x000002d602027824 */ /* 0x002fe200078e02ff */
[----:B------:R-:W-:-:S04]  /*d0f0*/  LEA.HI.X.SX32 R13, R27, R29, 0x1, P2 ;  /* 0x0000001d1b0d7211 */ /* 0x000fc800010f0eff */
[----:B------:R-:W1:Y:S01]  /*d100*/  LDC R25, c[0x0][0x3d8] ;  /* 0x0000f600ff197b82 */ /* 0x000e620000000800 */
[----:B---3--:R-:W-:-:S07]  /*d110*/  IADD3 R10, P1, PT, R2, R28, RZ ;  /* 0x0000001c020a7210 */ /* 0x008fce0007f3e0ff */
[----:B------:R-:W3:Y:S02]  /*d120*/  LDC R2, c[0x0][0x3d8] ;  /* 0x0000f600ff027b82 */ /* 0x000ee40000000800 */
[----:B---3--:R-:W-:Y:S02]  /*d130*/  IMAD R27, R2, 0x169, RZ ;  /* 0x00000169021b7824 */ /* 0x008fe400078e02ff */
[----:B0-----:R-:W-:Y:S01]  /*d140*/  IMAD R3, R3, 0x2d4, RZ ;  /* 0x000002d403037824 */ /* 0x001fe200078e02ff */
[-C--:B------:R-:W-:Y:S01]  /*d150*/  IADD3 R4, P5, PT, R24, R28.reuse, RZ ;  /* 0x0000001c18047210 */ /* 0x080fe20007fbe0ff */
[----:B-1----:R-:W-:Y:S01]  /*d160*/  IMAD R22, R25, 0xb5, RZ ;  /* 0x000000b519167824 */ /* 0x002fe200078e02ff */
[----:B------:R-:W-:Y:S01]  /*d170*/  LEA.HI.X.SX32 R21, R27, R29, 0x1, P4 ;  /* 0x0000001d1b157211 */ /* 0x000fe200020f0eff */
[----:B------:R-:W-:Y:S01]  /*d180*/  STL.64 [R1+0x1478], R12 ;  /* 0x0014780c01007387 */ /* 0x000fe20000100a00 */
[----:B------:R-:W0:Y:S01]  /*d190*/  LDC R27, c[0x0][0x3d8] ;  /* 0x0000f600ff1b7b82 */ /* 0x000e220000000800 */
[----:B------:R-:W-:-:S04]  /*d1a0*/  IADD3 R8, P6, PT, R3, R28, RZ ;  /* 0x0000001c03087210 */ /* 0x000fc80007fde0ff */
[----:B------:R-:W-:-:S03]  /*d1b0*/  LEA.HI.X.SX32 R9, R24, R29, 0x1, P6 ;  /* 0x0000001d18097211 */ /* 0x000fc600030f0eff */
[----:B------:R-:W1:Y:S08]  /*d1c0*/  LDC R24, c[0x0][0x3d8] ;  /* 0x0000f600ff187b82 */ /* 0x000e700000000800 */
[----:B------:R-:W3:Y:S01]  /*d1d0*/  LDC R3, c[0x0][0x3d8] ;  /* 0x0000f600ff037b82 */ /* 0x000ee20000000800 */
[----:B0-----:R-:W-:-:S07]  /*d1e0*/  IMAD R25, R27, 0x2da, RZ ;  /* 0x000002da1b197824 */ /* 0x001fce00078e02ff */
[----:B------:R-:W0:Y:S08]  /*d1f0*/  LDC R2, c[0x0][0x3d8] ;  /* 0x0000f600ff027b82 */ /* 0x000e300000000800 */
[----:B------:R-:W0:Y:S01]  /*d200*/  LDC R27, c[0x0][0x3d8] ;  /* 0x0000f600ff1b7b82 */ /* 0x000e220000000800 */
[----:B------:R-:W-:Y:S01]  /*d210*/  LEA.HI.X.SX32 R5, R22, R29, 0x1, P5 ;  /* 0x0000001d16057211 */ /* 0x000fe200028f0eff */
[----:B------:R-:W-:Y:S04]  /*d220*/  STL.64 [R1+0xfa8], R14 ;  /* 0x000fa80e01007387 */ /* 0x000fe80000100a00 */
[----:B------:R-:W-:Y:S04]  /*d230*/  STL.64 [R1+0xfa0], R20 ;  /* 0x000fa01401007387 */ /* 0x000fe80000100a00 */
[----:B------:R4:W-:Y:S01]  /*d240*/  STL.64 [R1+0x1470], R4 ;  /* 0x0014700401007387 */ /* 0x0009e20000100a00 */
[----:B--2---:R-:W-:-:S02]  /*d250*/  IMAD R26, R26, 0x16c, RZ ;  /* 0x0000016c1a1a7824 */ /* 0x004fc400078e02ff */
[----:B-1----:R-:W-:Y:S02]  /*d260*/  IMAD R22, R24, 0x2dc, RZ ;  /* 0x000002dc18167824 */ /* 0x002fe400078e02ff */
[----:B---3--:R-:W-:Y:S01]  /*d270*/  IMAD R3, R3, 0xb6, RZ ;  /* 0x000000b603037824 */ /* 0x008fe200078e02ff */
[----:B------:R-:W1:Y:S01]  /*d280*/  LDC R24, c[0x0][0x3d8] ;  /* 0x0000f600ff187b82 */ /* 0x000e620000000800 */
[----:B----4-:R-:W-:Y:S01]  /*d290*/  IADD3 R4, P5, PT, R25, R28, RZ ;  /* 0x0000001c19047210 */ /* 0x010fe20007fbe0ff */
[----:B0-----:R-:W-:-:S06]  /*d2a0*/  IMAD R25, R27, 0x16b, RZ ;  /* 0x0000016b1b197824 */ /* 0x001fcc00078e02ff */
[----:B------:R-:W0:Y:S01]  /*d2b0*/  LDC R27, c[0x0][0x3d8] ;  /* 0x0000f600ff1b7b82 */ /* 0x000e220000000800 */
[-C--:B------:R-:W-:Y:S02]  /*d2c0*/  IADD3 R14, P3, PT, R26, R28.reuse, RZ ;  /* 0x0000001c1a0e7210 */ /* 0x080fe40007f7e0ff */
[C---:B------:R-:W-:Y:S02]  /*d2d0*/  IADD3 R12, P2, PT, R3.reuse, R28, RZ ;  /* 0x0000001c030c7210 */ /* 0x040fe40007f5e0ff */
[----:B------:R-:W-:-:S03]  /*d2e0*/  LEA.HI.X.SX32 R15, R3, R29, 0x1, P3 ;  /* 0x0000001d030f7211 */ /* 0x000fc600018f0eff */
[----:B------:R-:W2:Y:S01]  /*d2f0*/  LDC R3, c[0x0][0x3d8] ;  /* 0x0000f600ff037b82 */ /* 0x000ea20000000800 */
[----:B------:R-:W-:Y:S01]  /*d300*/  LEA.HI.X.SX32 R11, R25, R29, 0x1, P1 ;  /* 0x0000001d190b7211 */ /* 0x000fe200008f0eff */
[----:B------:R-:W-:Y:S01]  /*d310*/  STL.64 [R1+0xf98], R8 ;  /* 0x000f980801007387 */ /* 0x000fe20000100a00 */
[----:B-1----:R-:W-:-:S03]  /*d320*/  IMAD R24, R24, 0x2de, RZ ;  /* 0x000002de18187824 */ /* 0x002fc600078e02ff */
[----:B------:R1:W-:Y:S01]  /*d330*/  STL.64 [R1+0xf90], R10 ;  /* 0x000f900a01007387 */ /* 0x0003e20000100a00 */
[----:B0-----:R-:W-:Y:S02]  /*d340*/  IMAD R25, R27, 0x5b, RZ ;  /* 0x0000005b1b197824 */ /* 0x001fe400078e02ff */
[----:B------:R-:W-:Y:S01]  /*d350*/  IMAD R21, R2, 0x2d8, RZ ;  /* 0x000002d802157824 */ /* 0x000fe200078e02ff */
[----:B-1----:R-:W-:Y:S01]  /*d360*/  IADD3 R10, P1, PT, R22, R28, RZ ;  /* 0x0000001c160a7210 */ /* 0x002fe20007f3e0ff */
[----:B------:R-:W0:Y:S01]  /*d370*/  LDC R2, c[0x0][0x3d8] ;  /* 0x0000f600ff027b82 */ /* 0x000e220000000800 */
[----:B------:R-:W-:-:S05]  /*d380*/  LEA.HI.X.SX32 R13, R25, R29, 0x1, P2 ;  /* 0x0000001d190d7211 */ /* 0x000fca00010f0eff */
[----:B------:R1:W-:Y:S02]  /*d390*/  STL.64 [R1+0x16e8], R12 ;  /* 0x0016e80c01007387 */ /* 0x0003e40000100a00 */
[----:B------:R-:W3:Y:S08]  /*d3a0*/  LDC R25, c[0x0][0x3d8] ;  /* 0x0000f600ff197b82 */ /* 0x000ef00000000800 */
[----:B------:R-:W4:Y:S01]  /*d3b0*/  LDC R27, c[0x0][0x3d8] ;  /* 0x0000f600ff1b7b82 */ /* 0x000f220000000800 */
[----:B-1----:R-:W-:Y:S01]  /*d3c0*/  IADD3 R12, P2, PT, R24, R28, RZ ;  /* 0x0000001c180c7210 */ /* 0x002fe20007f5e0ff */
[----:B--2---:R-:W-:-:S06]  /*d3d0*/  IMAD R24, R3, 0xb8, RZ ;  /* 0x000000b803187824 */ /* 0x004fcc00078e02ff */
[----:B------:R-:W1:Y:S01]  /*d3e0*/  LDC R3, c[0x0][0x3d8] ;  /* 0x0000f600ff037b82 */ /* 0x000e620000000800 */
[----:B------:R-:W-:-:S04]  /*d3f0*/  IADD3 R20, P4, PT, R21, R28, RZ ;  /* 0x0000001c15147210 */ /* 0x000fc80007f9e0ff */
[----:B------:R-:W-:-:S03]  /*d400*/  LEA.HI.X.SX32 R21, R26, R29, 0x1, P4 ;  /* 0x0000001d1a157211 */ /* 0x000fc600020f0eff */
[----:B------:R-:W2:Y:S01]  /*d410*/  LDC R26, c[0x0][0x3d8] ;  /* 0x0000f600ff1a7b82 */ /* 0x000ea20000000800 */
[----:B---3--:R-:W-:Y:S02]  /*d420*/  IMAD R23, R25, 0x16d, RZ ;  /* 0x0000016d19177824 */ /* 0x008fe400078e02ff */
[----:B-1----:R-:W-:-:S05]  /*d430*/  IMAD R25, R3, 0x170, RZ ;  /* 0x0000017003197824 */ /* 0x002fca00078e02ff */
[----:B------:R-:W1:Y:S01]  /*d440*/  LDC R3, c[0x0][0x3d8] ;  /* 0x0000f600ff037b82 */ /* 0x000e620000000800 */
[----:B0-----:R-:W-:Y:S01]  /*d450*/  IMAD R2, R2, 0x16e, RZ ;  /* 0x0000016e02027824 */ /* 0x001fe200078e02ff */
[----:B------:R-:W-:Y:S01]  /*d460*/  LEA.HI.X.SX32 R5, R23, R29, 0x1, P5 ;  /* 0x0000001d17057211 */ /* 0x000fe200028f0eff */
[----:B--2---:R-:W-:-:S03]  /*d470*/  IMAD R26, R26, 0xb7, RZ ;  /* 0x000000b71a1a7824 */ /* 0x004fc600078e02ff */
[C---:B------:R-:W-:Y:S01]  /*d480*/  IADD3 R8, P6, PT, R2.reuse, R28, RZ ;  /* 0x0000001c02087210 */ /* 0x040fe20007fde0ff */
[----:B------:R-:W-:Y:S01]  /*d490*/  STL.64 [R1+0x1468], R14 ;  /* 0x0014680e01007387 */ /* 0x000fe20000100a00 */
[-C--:B------:R-:W-:Y:S01]  /*d4a0*/  LEA.HI.X.SX32 R11, R2, R29.reuse, 0x1, P1 ;  /* 0x0000001d020b7211 */ /* 0x080fe200008f0eff */
[----:B------:R-:W0:Y:S01]  /*d4b0*/  LDC R23, c[0x0][0x3d8] ;  /* 0x0000f600ff177b82 */ /* 0x000e220000000800 */
[----:B------:R-:W-:Y:S01]  /*d4c0*/  LEA.HI.X.SX32 R9, R26, R29, 0x1, P6 ;  /* 0x0000001d1a097211 */ /* 0x000fe200030f0eff */
[----:B------:R-:W-:Y:S04]  /*d4d0*/  STL.64 [R1+0xf88], R20 ;  /* 0x000f881401007387 */ /* 0x000fe80000100a00 */
[----:B------:R-:W-:Y:S02]  /*d4e0*/  STL.64 [R1+0xf80], R4 ;  /* 0x000f800401007387 */ /* 0x000fe40000100a00 */
[----:B------:R-:W2:Y:S02]  /*d4f0*/  LDC R2, c[0x0][0x3d8] ;  /* 0x0000f600ff027b82 */ /* 0x000ea40000000800 */
[----:B------:R-:W-:Y:S01]  /*d500*/  STL.64 [R1+0x1460], R8 ;  /* 0x0014600801007387 */ /* 0x000fe20000100a00 */
[----:B-1----:R-:W-:-:S03]  /*d510*/  IMAD R3, R3, 0x2e0, RZ ;  /* 0x000002e003037824 */ /* 0x002fc600078e02ff */
[----:B------:R1:W-:Y:S01]  /*d520*/  STL.64 [R1+0xf78], R10 ;  /* 0x000f780a01007387 */ /* 0x0003e20000100a00 */
[----:B----4-:R-:W-:Y:S01]  /*d530*/  IMAD R22, R27, 0x2e, RZ ;  /* 0x0000002e1b167824 */ /* 0x010fe200078e02ff */
[----:B------:R-:W3:Y:S08]  /*d540*/  LDC R26, c[0x0][0x3d8] ;  /* 0x0000f600ff1a7b82 */ /* 0x000ef00000000800 */
[----:B------:R-:W4:Y:S01]  /*d550*/  LDC R27, c[0x0][0x3d8] ;  /* 0x0000f600ff1b7b82 */ /* 0x000f220000000800 */
[----:B-1----:R-:W-:-:S07]  /*d560*/  IADD3 R10, P1, PT, R3, R28, RZ ;  /* 0x0000001c030a7210 */ /* 0x002fce0007f3e0ff */
[----:B------:R-:W1:Y:S01]  /*d570*/  LDC R3, c[0x0][0x3d8] ;  /* 0x0000f600ff037b82 */ /* 0x000e620000000800 */
[----:B0-----:R-:W-:Y:S02]  /*d580*/  IMAD R18, R23, 0x16f, RZ ;  /* 0x0000016f17127824 */ /* 0x001fe400078e02ff */
[----:B--2---:R-:W-:Y:S01]  /*d590*/  IMAD R23, R2, 0x2e2, RZ ;  /* 0x000002e202177824 */ /* 0x004fe200078e02ff */
[-C--:B------:R-:W-:Y:S01]  /*d5a0*/  IADD3 R14, P3, PT, R22, R28.reuse, RZ ;  /* 0x0000001c160e7210 */ /* 0x080fe20007f7e0ff */
[----:B-1----:R-:W-:Y:S02]  /*d5b0*/  IMAD R2, R3, 0x17, RZ ;  /* 0x0000001703027824 */ /* 0x002fe400078e02ff */
[----:B----4-:R-:W-:Y:S01]  /*d5c0*/  IMAD R27, R27, 0x5c, RZ ;  /* 0x0000005c1b1b7824 */ /* 0x010fe200078e02ff */
[----:B------:R-:W-:Y:S01]  /*d5d0*/  IADD3 R4, P5, PT, R24, R28, RZ ;  /* 0x0000001c18047210 */ /* 0x000fe20007fbe0ff */
[----:B------:R-:W0:Y:S01]  /*d5e0*/  LDC R3, c[0x0][0x3d8] ;  /* 0x0000f600ff037b82 */ /* 0x000e220000000800 */
[----:B------:R-:W-:-:S07]  /*d5f0*/  LEA.HI.X.SX32 R15, R2, R29, 0x1, P3 ;  /* 0x0000001d020f7211 */ /* 0x000fce00018f0eff */
[----:B------:R-:W1:Y:S01]  /*d600*/  LDC R2, c[0x0][0x3d8] ;  /* 0x0000f600ff027b82 */ /* 0x000e620000000800 */
[CC--:B------:R-:W-:Y:S02]  /*d610*/  IADD3 R20, P4, PT, R27.reuse, R28.reuse, RZ ;  /* 0x0000001c1b147210 */ /* 0x0c0fe40007f9e0ff */
        /* <DEDUP_REMOVED lines=8> */
[----:B-1----:R-:W-:-:S03]  /*d6a0*/  IMAD R2, R2, 0x2e6, RZ ;  /* 0x000002e602027824 */ /* 0x002fc600078e02ff */
[----:B------:R-:W-:Y:S01]  /*d6b0*/  STL.64 [R1+0x1820], R20 ;  /* 0x0018201401007387 */ /* 0x000fe20000100a00 */
[----:B------:R-:W-:Y:S01]  /*d6c0*/  LEA.HI.X.SX32 R9, R24, R29, 0x1, P6 ;  /* 0x0000001d18097211 */ /* 0x000fe200030f0eff */
[----:B------:R-:W1:Y:S02]  /*d6d0*/  LDC R25, c[0x0][0x3d8] ;  /* 0x0000f600ff197b82 */ /* 0x000e640000000800 */
[----:B------:R2:W-:Y:S01]  /*d6e0*/  STL.64 [R1+0x16e0], R4 ;  /* 0x0016e00401007387 */ /* 0x0005e20000100a00 */
[----:B0-----:R-:W-:-:S05]  /*d6f0*/  IMAD R3, R3, 0x2e4, RZ ;  /* 0x000002e403037824 */ /* 0x001fca00078e02ff */
[----:B------:R-:W0:Y:S01]  /*d700*/  LDC R27, c[0x0][0x3d8] ;  /* 0x0000f600ff1b7b82 */ /* 0x000e220000000800 */
[----:B--2---:R-:W-:-:S07]  /*d710*/  IADD3 R4, P5, PT, R2, R28, RZ ;  /* 0x0000001c02047210 */ /* 0x004fce0007fbe0ff */
[----:B------:R-:W2:Y:S02]  /*d720*/  LDC R2, c[0x0][0x3d8] ;  /* 0x0000f600ff027b82 */ /* 0x000ea40000000800 */
[----:B--2---:R-:W-:-:S06]  /*d730*/  IMAD R24, R2, 0x171, RZ ;  /* 0x0000017102187824 */ /* 0x004fcc00078e02ff */
[----:B------:R-:W2:Y:S01]  /*d740*/  LDC R2, c[0x0][0x3d8] ;  /* 0x0000f600ff027b82 */ /* 0x000ea20000000800 */
[-C--:B------:R-:W-:Y:S01]  /*d750*/  IADD3 R12, P2, PT, R23, R28.reuse, RZ ;  /* 0x0000001c170c7210 */ /* 0x080fe20007f5e0ff */
[----:B------:R-:W-:Y:S03]  /*d760*/  STL.64 [R1+0x1458], R8 ;  /* 0x0014580801007387 */ /* 0x000fe60000100a00 */
[----:B------:R-:W-:Y:S01]  /*d770*/  LEA.HI.X.SX32 R13, R24, R29, 0x1, P2 ;  /* 0x0000001d180d7211 */ /* 0x000fe200010f0eff */
[----:B--2---:R-:W-:Y:S02]  /*d780*/  IMAD R22, R2, 0x2e8, RZ ;  /* 0x000002e802167824 */ /* 0x004fe400078e02ff */
[----:B------:R-:W2:Y:S08]  /*d790*/  LDC R24, c[0x0][0x3d8] ;  /* 0x0000f600ff187b82 */ /* 0x000eb00000000800 */
[----:B------:R-:W3:Y:S01]  /*d7a0*/  LDC R2, c[0x0][0x3d8] ;  /* 0x0000f600ff027b82 */ /* 0x000ee20000000800 */
[----:B------:R-:W-:Y:S04]  /*d7b0*/  STL.64 [R1+0xf68], R10 ;  /* 0x000f680a01007387 */ /* 0x000fe80000100a00 */
[----:B------:R4:W-:Y:S02]  /*d7c0*/  STL.64 [R1+0xf60], R12 ;  /* 0x000f600c01007387 */ /* 0x0009e40000100a00 */
[----:B----4-:R-:W-:Y:S01]  /*d7d0*/  IADD3 R12, P2, PT, R22, R28, RZ ;  /* 0x0000001c160c7210 */ /* 0x010fe20007f5e0ff */
[----:B---3--:R-:W-:-:S02]  /*d7e0*/  IMAD R22, R2, 0x176, RZ ;  /* 0x0000017602167824 */ /* 0x008fc400078e02ff */
[----:B------:R-:W3:Y:S01]  /*d7f0*/  LDC R2, c[0x0][0x3d8] ;  /* 0x0000f600ff027b82 */ /* 0x000ee20000000800 */
[----:B-1----:R-:W-:Y:S01]  /*d800*/  IMAD R25, R25, 0xb9, RZ ;  /* 0x000000b919197824 */ /* 0x002fe200078e02ff */
[-C--:B------:R-:W-:Y:S01]  /*d810*/  IADD3 R14, P3, PT, R26, R28.reuse, RZ ;  /* 0x0000001c1a0e7210 */ /* 0x080fe20007f7e0ff */
[----:B--2---:R-:W-:Y:S01]  /*d820*/  IMAD R24, R24, 0x2ea, RZ ;  /* 0x000002ea18187824 */ /* 0x004fe200078e02ff */
[-C--:B------:R-:W-:Y:S02]  /*d830*/  IADD3 R20, P4, PT, R3, R28.reuse, RZ ;  /* 0x0000001c03147210 */ /* 0x080fe40007f9e0ff */
[-C--:B------:R-:W-:Y:S02]  /*d840*/  LEA.HI.X.SX32 R15, R25, R29.reuse, 0x1, P3 ;  /* 0x0000001d190f7211 */ /* 0x080fe400018f0eff */
[----:B------:R-:W-:Y:S01]  /*d850*/  LEA.HI.X.SX32 R21, R26, R29, 0x1, P4 ;  /* 0x0000001d1a157211 */ /* 0x000fe200020f0eff */
[----:B------:R-:W1:Y:S02]  /*d860*/  LDC R3, c[0x0][0x3d8] ;  /* 0x0000f600ff037b82 */ /* 0x000e640000000800 */
[----:B------:R2:W-:Y:S06]  /*d870*/  STL.64 [R1+0x1450], R14 ;  /* 0x0014500e01007387 */ /* 0x0005ec0000100a00 */
[----:B------:R-:W4:Y:S01]  /*d880*/  LDC R26, c[0x0][0x3d8] ;  /* 0x0000f600ff1a7b82 */ /* 0x000f220000000800 */
[----:B--2---:R-:W-:Y:S01]  /*d890*/  IADD3 R14, P3, PT, R24, R28, RZ ;  /* 0x0000001c180e7210 */ /* 0x004fe20007f7e0ff */
[----:B---3--:R-:W-:-:S06]  /*d8a0*/  IMAD R24, R2, 0x173, RZ ;  /* 0x0000017302187824 */ /* 0x008fcc00078e02ff */
[----:B------:R-:W2:Y:S01]  /*d8b0*/  LDC R2, c[0x0][0x3d8] ;  /* 0x0000f600ff027b82 */ /* 0x000ea20000000800 */
[----:B----4-:R-:W-:Y:S02]  /*d8c0*/  IMAD R25, R26, 0x2ec, RZ ;  /* 0x000002ec1a197824 */ /* 0x010fe400078e02ff */
[----:B--2---:R-:W-:-:S05]  /*d8d0*/  IMAD R26, R2, 0x5d, RZ ;  /* 0x0000005d021a7824 */ /* 0x004fca00078e02ff */
[----:B------:R-:W2:Y:S01]  /*d8e0*/  LDC R2, c[0x0][0x3d8] ;  /* 0x0000f600ff027b82 */ /* 0x000ea20000000800 */
[----:B-1----:R-:W-:-:S05]  /*d8f0*/  IMAD R3, R3, 0xba, RZ ;  /* 0x000000ba03037824 */ /* 0x002fca00078e02ff */
[----:B------:R-:W-:-:S04]  /*d900*/  IADD3 R8, P6, PT, R3, R28, RZ ;  /* 0x0000001c03087210 */ /* 0x000fc80007fde0ff */
[-C--:B------:R-:W-:Y:S01]  /*d910*/  LEA.HI.X.SX32 R9, R26, R29.reuse, 0x1, P6 ;  /* 0x0000001d1a097211 */ /* 0x080fe200030f0eff */
[----:B--2---:R-:W-:Y:S02]  /*d920*/  IMAD R26, R2, 0x5e, RZ ;  /* 0x0000005e021a7824 */ /* 0x004fe400078e02ff */
[----:B------:R-:W1:Y:S01]  /*d930*/  LDC R2, c[0x0][0x3d8] ;  /* 0x0000f600ff027b82 */ /* 0x000e620000000800 */
[----:B------:R-:W-:Y:S01]  /*d940*/  LEA.HI.X.SX32 R5, R24, R29, 0x1, P5 ;  /* 0x0000001d18057211 */ /* 0x000fe200028f0eff */
[----:B------:R-:W-:Y:S06]  /*d950*/  STL.64 [R1+0xf58], R20 ;  /* 0x000f581401007387 */ /* 0x000fec0000100a00 */
[----:B------:R-:W2:Y:S01]  /*d960*/  LDC R24, c[0x0][0x3d8] ;  /* 0x0000f600ff187b82 */ /* 0x000ea20000000800 */
[----:B------:R3:W-:Y:S02]  /*d970*/  STL.64 [R1+0xf50], R4 ;  /* 0x000f500401007387 */ /* 0x0007e40000100a00 */
[----:B---3--:R-:W-:Y:S01]  /*d980*/  IADD3 R4, P5, PT, R25, R28, RZ ;  /* 0x0000001c19047210 */ /* 0x008fe20007fbe0ff */
[----:B-1----:R-:W-:-:S04]  /*d990*/  IMAD R25, R2, 0xbc, RZ ;  /* 0x000000bc02197824 */ /* 0x002fc800078e02ff */
[----:B------:R-:W1:Y:S01]  /*d9a0*/  LDC R2, c[0x0][0x3d8] ;  /* 0x0000f600ff027b82 */ /* 0x000e620000000800 */
[----:B0-----:R-:W-:Y:S01]  /*d9b0*/  IMAD R27, R27, 0x174, RZ ;  /* 0x000001741b1b7824 */ /* 0x001fe200078e02ff */
[----:B------:R0:W-:Y:S04]  /*d9c0*/  STL.64 [R1+0x16d8], R8 ;  /* 0x0016d80801007387 */ /* 0x0001e80000100a00 */
[CC--:B------:R-:W-:Y:S01]  /*d9d0*/  IADD3 R10, P1, PT, R27.reuse, R28.reuse, RZ ;  /* 0x0000001c1b0a7210 */ /* 0x0c0fe20007f3e0ff */
[----:B--2---:R-:W-:Y:S01]  /*d9e0*/  IMAD R24, R24, 0x2ee, RZ ;  /* 0x000002ee18187824 */ /* 0x004fe200078e02ff */
[----:B------:R-:W-:Y:S02]  /*d9f0*/  LEA.HI.X.SX32 R13, R27, R29, 0x1, P2 ;  /* 0x0000001d1b0d7211 */ /* 0x000fe400010f0eff */
[----:B------:R-:W2:Y:S02]  /*da00*/  LDC R27, c[0x0][0x3d8] ;  /* 0x0000f600ff1b7b82 */ /* 0x000ea40000000800 */
[----:B0-----:R-:W-:Y:S01]  /*da10*/  IADD3 R8, P6, PT, R24, R28, RZ ;  /* 0x0000001c18087210 */ /* 0x001fe20007fde0ff */
[----:B-1----:R-:W-:-:S05]  /*da20*/  IMAD R24, R2, 0x175, RZ ;  /* 0x0000017502187824 */ /* 0x002fca00078e02ff */
[----:B------:R-:W0:Y:S01]  /*da30*/  LDC R2, c[0x0][0x3d8] ;  /* 0x0000f600ff027b82 */ /* 0x000e220000000800 */
[----:B------:R-:W-:Y:S02]  /*da40*/  IADD3 R20, P4, PT, R22, R28, RZ ;  /* 0x0000001c16147210 */ /* 0x000fe40007f9e0ff */
[-C--:B------:R-:W-:Y:S01]  /*da50*/  LEA.HI.X.SX32 R11, R3, R29.reuse, 0x1, P1 ;  /* 0x0000001d030b7211 */ /* 0x080fe200008f0eff */
[----:B--2---:R-:W-:Y:S01]  /*da60*/  IMAD R27, R27, 0xbb, RZ ;  /* 0x000000bb1b1b7824 */ /* 0x004fe200078e02ff */
[----:B------:R-:W-:-:S03]  /*da70*/  LEA.HI.X.SX32 R15, R24, R29, 0x1, P3 ;  /* 0x0000001d180f7211 */ /* 0x000fc600018f0eff */
[----:B------:R-:W-:Y:S01]  /*da80*/  STL.64 [R1+0x1448], R10 ;  /* 0x0014480a01007387 */ /* 0x000fe20000100a00 */
[-C--:B------:R-:W-:Y:S01]  /*da90*/  LEA.HI.X.SX32 R5, R22, R29.reuse, 0x1, P5 ;  /* 0x0000001d16057211 */ /* 0x080fe200028f0eff */
[----:B------:R-:W1:Y:S01]  /*daa0*/  LDC R24, c[0x0][0x3d8] ;  /* 0x0000f600ff187b82 */ /* 0x000e620000000800 */
[----:B------:R-:W-:Y:S01]  /*dab0*/  LEA.HI.X.SX32 R21, R27, R29, 0x1, P4 ;  /* 0x0000001d1b157211 */ /* 0x000fe200020f0eff */
[----:B------:R-:W-:Y:S04]  /*dac0*/  STL.64 [R1+0xf48], R12 ;  /* 0x000f480c01007387 */ /* 0x000fe80000100a00 */
[----:B------:R-:W-:Y:S02]  /*dad0*/  STL.64 [R1+0xf40], R14 ;  /* 0x000f400e01007387 */ /* 0x000fe40000100a00 */
[----:B------:R-:W2:Y:S01]  /*dae0*/  LDC R27, c[0x0][0x3d8] ;  /* 0x0000f600ff1b7b82 */ /* 0x000ea20000000800 */
[----:B0-----:R-:W-:Y:S01]  /*daf0*/  IMAD R2, R2, 0x2f0, RZ ;  /* 0x000002f002027824 */ /* 0x001fe200078e02ff */
[----:B------:R0:W-:Y:S06]  /*db00*/  STL.64 [R1+0x1440], R20 ;  /* 0x0014401401007387 */ /* 0x0001ec0000100a00 */
[----:B------:R-:W3:Y:S01]  /*db10*/  LDC R3, c[0x0][0x3d8] ;  /* 0x0000f600ff037b82 */ /* 0x000ee20000000800 */
[----:B0-----:R-:W-:-:S07]  /*db20*/  IADD3 R20, P4, PT, R2, R28, RZ ;  /* 0x0000001c02147210 */ /* 0x001fce0007f9e0ff */
        /* <DEDUP_REMOVED lines=10> */
[----:B------:R-:W-:Y:S02]  /*dbd0*/  IADD3 R12, P2, PT, R25, R28, RZ ;  /* 0x0000001c190c7210 */ /* 0x000fe40007f5e0ff */
[-C--:B------:R-:W-:Y:S02]  /*dbe0*/  LEA.HI.X.SX32 R11, R22, R29.reuse, 0x1, P1 ;  /* 0x0000001d160b7211 */ /* 0x080fe400008f0eff */
[----:B------:R-:W-:Y:S01]  /*dbf0*/  LEA.HI.X.SX32 R13, R26, R29, 0x1, P2 ;  /* 0x0000001d1a0d7211 */ /* 0x000fe200010f0eff */
[----:B------:R-:W-:Y:S01]  /*dc00*/  STL.64 [R1+0xf38], R4 ;  /* 0x000f380401007387 */ /* 0x000fe20000100a00 */
[----:B-1----:R-:W-:Y:S01]  /*dc10*/  IMAD R24, R24, 0x17a, RZ ;  /* 0x0000017a18187824 */ /* 0x002fe200078e02ff */
[----:B------:R-:W1:Y:S02]  /*dc20*/  LDC R26, c[0x0][0x3d8] ;  /* 0x0000f600ff1a7b82 */ /* 0x000e640000000800 */
        /* <DEDUP_REMOVED lines=17> */
[----:B---3--:R-:W-:Y:S02]  /*dd40*/  IMAD R3, R3, 0x178, RZ ;  /* 0x0000017803037824 */ /* 0x008fe400078e02ff */
[----:B0-----:R-:W-:-:S05]  /*dd50*/  IMAD R24, R2, 0x17b, RZ ;  /* 0x0000017b02187824 */ /* 0x001fca00078e02ff */
[----:B------:R-:W0:Y:S01]  /*dd60*/  LDC R2, c[0x0][0x3d8] ;  /* 0x0000f600ff027b82 */ /* 0x000e220000000800 */
[----:B------:R-:W-:-:S04]  /*dd70*/  IADD3 R14, P3, PT, R3, R28, RZ ;  /* 0x0000001c030e7210 */ /* 0x000fc80007f7e0ff */
[-C--:B------:R-:W-:Y:S01]  /*dd80*/  LEA.HI.X.SX32 R15, R25, R29.reuse, 0x1, P3 ;  /* 0x0000001d190f7211 */ /* 0x080fe200018f0eff */
[----:B--2---:R-:W-:Y:S01]  /*dd90*/  IMAD R27, R27, 0xbe, RZ ;  /* 0x000000be1b1b7824 */ /* 0x004fe200078e02ff */
[----:B------:R-:W-:Y:S01]  /*dda0*/  LEA.HI.X.SX32 R21, R3, R29, 0x1, P4 ;  /* 0x0000001d03157211 */ /* 0x000fe200020f0eff */
[----:B------:R-:W2:Y:S02]  /*ddb0*/  LDC R25, c[0x0][0x3d8] ;  /* 0x0000f600ff197b82 */ /* 0x000ea40000000800 */
[----:B------:R3:W-:Y:S06]  /*ddc0*/  STL.64 [R1+0x1438], R14 ;  /* 0x0014380e01007387 */ /* 0x0007ec0000100a00 */
[----:B------:R-:W4:Y:S01]  /*ddd0*/  LDC R3, c[0x0][0x3d8] ;  /* 0x0000f600ff037b82 */ /* 0x000f220000000800 */
[----:B---3--:R-:W-:Y:S01]  /*dde0*/  IADD3 R14, P3, PT, R27, R28, RZ ;  /* 0x0000001c1b0e7210 */ /* 0x008fe20007f7e0ff */
[----:B0-----:R-:W-:-:S05]  /*ddf0*/  IMAD R2, R2, 0x5f, RZ ;  /* 0x0000005f02027824 */ /* 0x001fca00078e02ff */
[----:B------:R-:W-:Y:S02]  /*de00*/  LEA.HI.X.SX32 R15, R2, R29, 0x1, P3 ;  /* 0x0000001d020f7211 */ /* 0x000fe400018f0eff */
[----:B------:R-:W0:Y:S01]  /*de10*/  LDC R2, c[0x0][0x3d8] ;  /* 0x0000f600ff027b82 */ /* 0x000e220000000800 */
[----:B--2---:R-:W-:Y:S01]  /*de20*/  IMAD R25, R25, 0x2fa, RZ ;  /* 0x000002fa19197824 */ /* 0x004fe200078e02ff */
[----:B------:R2:W-:Y:S01]  /*de30*/  STL.64 [R1+0xf28], R20 ;  /* 0x000f281401007387 */ /* 0x0005e20000100a00 */
[----:B-1----:R-:W-:Y:S02]  /*de40*/  IMAD R26, R26, 0x17c, RZ ;  /* 0x0000017c1a1a7824 */ /* 0x002fe400078e02ff */
[----:B----4-:R-:W-:Y:S02]  /*de50*/  IMAD R22, R3, 0x2f8, RZ ;  /* 0x000002f803167824 */ /* 0x010fe400078e02ff */
[----:B0-----:R-:W-:Y:S01]  /*de60*/  IMAD R18, R2, 0xc, RZ ;  /* 0x0000000c02127824 */ /* 0x001fe200078e02ff */
[----:B------:R0:W-:Y:S01]  /*de70*/  STL.64 [R1+0xf20], R4 ;  /* 0x000f200401007387 */ /* 0x0001e20000100a00 */
[----:B------:R-:W1:Y:S03]  /*de80*/  LDC R2, c[0x0][0x3d8] ;  /* 0x0000f600ff027b82 */ /* 0x000e660000000800 */
[----:B------:R3:W-:Y:S01]  /*de90*/  STL.64 [R1+0x1430], R8 ;  /* 0x0014300801007387 */ /* 0x0007e20000100a00 */
[----:B--2---:R-:W-:-:S04]  /*dea0*/  IADD3 R20, P4, PT, R26, R28, RZ ;  /* 0x0000001c1a147210 */ /* 0x004fc80007f9e0ff */
[----:B------:R-:W2:Y:S01]  /*deb0*/  LDC R3, c[0x0][0x3d8] ;  /* 0x0000f600ff037b82 */ /* 0x000ea20000000800 */
[-C--:B0-----:R-:W-:Y:S02]  /*dec0*/  IADD3 R4, P5, PT, R22, R28.reuse, RZ ;  /* 0x0000001c16047210 */ /* 0x081fe40007fbe0ff */
[----:B---3--:R-:W-:-:S05]  /*ded0*/  IADD3 R8, P6, PT, R25, R28, RZ ;  /* 0x0000001c19087210 */ /* 0x008fca0007fde0ff */
[----:B------:R-:W0:Y:S01]  /*dee0*/  LDC R25, c[0x0][0x3d8] ;  /* 0x0000f600ff197b82 */ /* 0x000e220000000800 */
[----:B------:R-:W-:Y:S01]  /*def0*/  LEA.HI.X.SX32 R5, R26, R29, 0x1, P5 ;  /* 0x0000001d1a057211 */ /* 0x000fe200028f0eff */
[----:B-1----:R-:W-:-:S06]  /*df00*/  IMAD R26, R2, 0x17d, RZ ;  /* 0x0000017d021a7824 */ /* 0x002fcc00078e02ff */
[----:B------:R-:W1:Y:S01]  /*df10*/  LDC R2, c[0x0][0x3d8] ;  /* 0x0000f600ff027b82 */ /* 0x000e620000000800 */
[-C--:B------:R-:W-:Y:S01]  /*df20*/  LEA.HI.X.SX32 R13, R24, R29.reuse, 0x1, P2 ;  /* 0x0000001d180d7211 */ /* 0x080fe200010f0eff */
[----:B------:R3:W-:Y:S01]  /*df30*/  STL.64 [R1+0xf18], R10 ;  /* 0x000f180a01007387 */ /* 0x0007e20000100a00 */
[-C--:B------:R-:W-:Y:S01]  /*df40*/  LEA.HI.X.SX32 R21, R27, R29.reuse, 0x1, P4 ;  /* 0x0000001d1b157211 */ /* 0x080fe200020f0eff */
[----:B--2---:R-:W-:Y:S01]  /*df50*/  IMAD R3, R3, 0x17e, RZ ;  /* 0x0000017e03037824 */ /* 0x004fe200078e02ff */
[----:B------:R-:W-:-:S03]  /*df60*/  LEA.HI.X.SX32 R9, R26, R29, 0x1, P6 ;  /* 0x0000001d1a097211 */ /* 0x000fc600030f0eff */
[----:B------:R-:W2:Y:S01]  /*df70*/  LDC R24, c[0x0][0x3d8] ;  /* 0x0000f600ff187b82 */ /* 0x000ea20000000800 */
[----:B------:R4:W-:Y:S01]  /*df80*/  STL.64 [R1+0xf10], R12 ;  /* 0x000f100c01007387 */ /* 0x0009e20000100a00 */
[----:B0-----:R-:W-:Y:S01]  /*df90*/  IMAD R25, R25, 0x2fc, RZ ;  /* 0x000002fc19197824 */ /* 0x001fe200078e02ff */
[-C--:B---3--:R-:W-:Y:S02]  /*dfa0*/  IADD3 R10, P1, PT, R3, R28.reuse, RZ ;  /* 0x0000001c030a7210 */ /* 0x088fe40007f3e0ff */
[----:B------:R-:W-:Y:S03]  /*dfb0*/  STL.64 [R1+0x16c8], R14 ;  /* 0x0016c80e01007387 */ /* 0x000fe60000100a00 */
[----:B------:R-:W0:Y:S01]  /*dfc0*/  LDC R27, c[0x0][0x3d8] ;  /* 0x0000f600ff1b7b82 */ /* 0x000e220000000800 */
[----:B----4-:R-:W-:Y:S01]  /*dfd0*/  IADD3 R12, P2, PT, R25, R28, RZ ;  /* 0x0000001c190c7210 */ /* 0x010fe20007f5e0ff */
[----:B-1----:R-:W-:Y:S01]  /*dfe0*/  IMAD R26, R2, 0xbf, RZ ;  /* 0x000000bf021a7824 */ /* 0x002fe200078e02ff */
[----:B------:R1:W-:Y:S02]  /*dff0*/  STL.64 [R1+0x1428], R20 ;  /* 0x0014281401007387 */ /* 0x0003e40000100a00 */
[----:B------:R-:W-:-:S03]  /*e000*/  LEA.HI.X.SX32 R13, R3, R29, 0x1, P2 ;  /* 0x0000001d030d7211 */ /* 0x000fc600010f0eff */
[----:B------:R-:W3:Y:S01]  /*e010*/  LDC R25, c[0x0][0x3d8] ;  /* 0x0000f600ff197b82 */ /* 0x000ee20000000800 */
[----:B------:R-:W-:-:S07]  /*e020*/  LEA.HI.X.SX32 R11, R26, R29, 0x1, P1 ;  /* 0x0000001d1a0b7211 */ /* 0x000fce00008f0eff */
[----:B------:R-:W4:Y:S08]  /*e030*/  LDC R26, c[0x0][0x3d8] ;  /* 0x0000f600ff1a7b82 */ /* 0x000f300000000800 */
[----:B-1----:R-:W1:Y:S08]  /*e040*/  LDC R21, c[0x0][0x3d8] ;  /* 0x0000f600ff157b82 */ /* 0x002e700000000800 */
[----:B------:R-:W0:Y:S01]  /*e050*/  LDC R3, c[0x0][0x3d8] ;  /* 0x0000f600ff037b82 */ /* 0x000e220000000800 */
[----:B--2---:R-:W-:-:S05]  /*e060*/  IMAD R24, R24, 0x2fe, RZ ;  /* 0x000002fe18187824 */ /* 0x004fca00078e02ff */
[----:B------:R-:W-:Y:S02]  /*e070*/  IADD3 R14, P3, PT, R24, R28, RZ ;  /* 0x0000001c180e7210 */ /* 0x000fe40007f7e0ff */
[----:B------:R-:W2:Y:S01]  /*e080*/  LDC R2, c[0x0][0x3d8] ;  /* 0x0000f600ff027b82 */ /* 0x000ea20000000800 */
[----:B-1----:R-:W-:-:S07]  /*e090*/  IMAD R24, R21, 0x30, RZ ;  /* 0x0000003015187824 */ /* 0x002fce00078e02ff */
[----:B------:R-:W1:Y:S01]  /*e0a0*/  LDC R20, c[0x0][0x3d8] ;  /* 0x0000f600ff147b82 */ /* 0x000e620000000800 */
[----:B----4-:R-:W-:Y:S02]  /*e0b0*/  IMAD R21, R26, 0xc0, RZ ;  /* 0x000000c01a157824 */ /* 0x010fe400078e02ff */
[----:B0-----:R-:W-:-:S05]  /*e0c0*/  IMAD R3, R3, 0x17f, RZ ;  /* 0x0000017f03037824 */ /* 0x001fca00078e02ff */
[----:B------:R-:W0:Y:S01]  /*e0d0*/  LDC R26, c[0x0][0x3d8] ;  /* 0x0000f600ff1a7b82 */ /* 0x000e220000000800 */
[----:B------:R-:W-:-:S07]  /*e0e0*/  LEA.HI.X.SX32 R15, R3, R29, 0x1, P3 ;  /* 0x0000001d030f7211 */ /* 0x000fce00018f0eff */
[----:B------:R-:W4:Y:S01]  /*e0f0*/  LDC R3, c[0x0][0x3d8] ;  /* 0x0000f600ff037b82 */ /* 0x000f220000000800 */
[----:B---3--:R-:W-:-:S05]  /*e100*/  IMAD R16, R25, 0x6, RZ ;  /* 0x0000000619107824 */ /* 0x008fca00078e02ff */
[----:B------:R-:W-:Y:S01]  /*e110*/  IADD3 R22, P4, PT, R16, R28, RZ ;  /* 0x0000001c10167210 */ /* 0x000fe20007f9e0ff */
[----:B0-----:R-:W-:-:S05]  /*e120*/  IMAD R26, R26, 0x3, RZ ;  /* 0x000000031a1a7824 */ /* 0x001fca00078e02ff */
[----:B------:R-:W-:Y:S02]  /*e130*/  LEA.HI.X.SX32 R23, R26, R29, 0x1, P4 ;  /* 0x0000001d1a177211 */ /* 0x000fe400020f0eff */
[----:B------:R-:W0:Y:S01]  /*e140*/  LDC R26, c[0x0][0x3d8] ;  /* 0x0000f600ff1a7b82 */ /* 0x000e220000000800 */
[----:B----4-:R-:W-:-:S07]  /*e150*/  IMAD R25, R3, 0x300, RZ ;  /* 0x0000030003197824 */ /* 0x010fce00078e02ff */
[----:B------:R-:W3:Y:S01]  /*e160*/  LDC R3, c[0x0][0x3d8] ;  /* 0x0000f600ff037b82 */ /* 0x000ee20000000800 */
[----:B------:R4:W-:Y:S04]  /*e170*/  STL.64 [R1+0xf08], R4 ;  /* 0x000f080401007387 */ /* 0x0009e80000100a00 */
[----:B------:R-:W-:Y:S01]  /*e180*/  STL.64 [R1+0xf00], R8 ;  /* 0x000f000801007387 */ /* 0x000fe20000100a00 */
[----:B----4-:R-:W-:-:S03]  /*e190*/  IADD3 R4, P5, PT, R18, R28, RZ ;  /* 0x0000001c12047210 */ /* 0x010fc60007fbe0ff */
[----:B------:R-:W-:Y:S01]  /*e1a0*/  STL.64 [R1+0x1420], R10 ;  /* 0x0014200a01007387 */ /* 0x000fe20000100a00 */
[----:B------:R-:W-:-:S03]  /*e1b0*/  LEA.HI.X.SX32 R5, R16, R29, 0x1, P5 ;  /* 0x0000001d10057211 */ /* 0x000fc600028f0eff */
[----:B------:R-:W-:Y:S04]  /*e1c0*/  STL.64 [R1+0xef8], R12 ;  /* 0x000ef80c01007387 */ /* 0x000fe80000100a00 */
[----:B------:R-:W-:Y:S04]  /*e1d0*/  STL.64 [R1+0xef0], R14 ;  /* 0x000ef00e01007387 */ /* 0x000fe80000100a00 */
[----:B------:R-:W-:Y:S04]  /*e1e0*/  STL.64 [R1+0x1940], R22 ;  /* 0x0019401601007387 */ /* 0x000fe80000100a00 */
[----:B------:R4:W-:Y:S02]  /*e1f0*/  STL.64 [R1+0x1930], R4 ;  /* 0x0019300401007387 */ /* 0x0009e40000100a00 */
[----:B----4-:R-:W-:Y:S01]  /*e200*/  IADD3 R4, P5, PT, R25, R28, RZ ;  /* 0x0000001c19047210 */ /* 0x010fe20007fbe0ff */
[----:B0-----:R-:W-:-:S02]  /*e210*/  IMAD R25, R26, 0x302, RZ ;  /* 0x000003021a197824 */ /* 0x001fc400078e02ff */
[----:B---3--:R-:W-:Y:S02]  /*e220*/  IMAD R26, R3, 0x182, RZ ;  /* 0x00000182031a7824 */ /* 0x008fe400078e02ff */
[----:B------:R-:W0:Y:S01]  /*e230*/  LDC R3, c[0x0][0x3d8] ;  /* 0x0000f600ff037b82 */ /* 0x000e220000000800 */
[----:B------:R-:W-:Y:S01]  /*e240*/  IMAD R27, R27, 0x18, RZ ;  /* 0x000000181b1b7824 */ /* 0x000fe200078e02ff */
[----:B------:R-:W-:-:S04]  /*e250*/  IADD3 R10, P1, PT, R24, R28, RZ ;  /* 0x0000001c180a7210 */ /* 0x000fc80007f3e0ff */
[CC--:B------:R-:W-:Y:S02]  /*e260*/  IADD3 R8, P6, PT, R27.reuse, R28.reuse, RZ ;  /* 0x0000001c1b087210 */ /* 0x0c0fe40007fde0ff */
[----:B------:R-:W-:Y:S01]  /*e270*/  LEA.HI.X.SX32 R11, R27, R29, 0x1, P1 ;  /* 0x0000001d1b0b7211 */ /* 0x000fe200008f0eff */
[----:B--2---:R-:W-:Y:S02]  /*e280*/  IMAD R2, R2, 0x60, RZ ;  /* 0x0000006002027824 */ /* 0x004fe400078e02ff */
        /* <DEDUP_REMOVED lines=8> */
[----:B-1----:R-:W-:Y:S01]  /*e310*/  IMAD R20, R20, 0x180, RZ ;  /* 0x0000018014147824 */ /* 0x002fe200078e02ff */
        /* <DEDUP_REMOVED lines=11> */
[----:B------:R-:W-:-:S07]  /*e3d0*/  LEA.HI.X.SX32 R5, R20, R29, 0x1, P5 ;  /* 0x0000001d14057211 */ /* 0x000fce00028f0eff */
[----:B------:R-:W2:Y:S01]  /*e3e0*/  LDC R20, c[0x0][0x3d8] ;  /* 0x0000f600ff147b82 */ /* 0x000ea20000000800 */
[----:B------:R-:W-:Y:S01]  /*e3f0*/  IADD3 R8, P6, PT, R25, R28, RZ ;  /* 0x0000001c19087210 */ /* 0x000fe20007fde0ff */
[----:B0-----:R-:W-:-:S06]  /*e400*/  IMAD R24, R3, 0x308, RZ ;  /* 0x0000030803187824 */ /* 0x001fcc00078e02ff */
[----:B------:R-:W0:Y:S01]  /*e410*/  LDC R3, c[0x0][0x3d8] ;  /* 0x0000f600ff037b82 */ /* 0x000e220000000800 */
[----:B------:R-:W-:Y:S01]  /*e420*/  LEA.HI.X.SX32 R9, R21, R29, 0x1, P6 ;  /* 0x0000001d15097211 */ /* 0x000fe200030f0eff */
[----:B------:R-:W-:Y:S04]  /*e430*/  STL.64 [R1+0x1418], R22 ;  /* 0x0014181601007387 */ /* 0x000fe80000100a00 */
[----:B------:R-:W-:Y:S02]  /*e440*/  STL.64 [R1+0xee8], R4 ;  /* 0x000ee80401007387 */ /* 0x000fe40000100a00 */
[----:B------:R-:W3:Y:S02]  /*e450*/  LDC R21, c[0x0][0x3d8] ;  /* 0x0000f600ff157b82 */ /* 0x000ee40000000800 */
[----:B------:R4:W-:Y:S02]  /*e460*/  STL.64 [R1+0xee0], R8 ;  /* 0x000ee00801007387 */ /* 0x0009e40000100a00 */
[----:B----4-:R-:W-:Y:S01]  /*e470*/  IADD3 R8, P6, PT, R24, R28, RZ ;  /* 0x0000001c18087210 */ /* 0x010fe20007fde0ff */
[----:B--2---:R-:W-:-:S02]  /*e480*/  IMAD R24, R20, 0xc1, RZ ;  /* 0x000000c114187824 */ /* 0x004fc400078e02ff */
[----:B0-----:R-:W-:Y:S02]  /*e490*/  IMAD R20, R3, 0x186, RZ ;  /* 0x0000018603147824 */ /* 0x001fe400078e02ff */
[----:B------:R-:W0:Y:S01]  /*e4a0*/  LDC R3, c[0x0][0x3d8] ;  /* 0x0000f600ff037b82 */ /* 0x000e220000000800 */
[-C--:B------:R-:W-:Y:S02]  /*e4b0*/  IADD3 R10, P1, PT, R26, R28.reuse, RZ ;  /* 0x0000001c1a0a7210 */ /* 0x080fe40007f3e0ff */
[-C--:B------:R-:W-:Y:S02]  /*e4c0*/  IADD3 R12, P2, PT, R27, R28.reuse, RZ ;  /* 0x0000001c1b0c7210 */ /* 0x080fe40007f5e0ff */
[-C--:B------:R-:W-:Y:S01]  /*e4d0*/  LEA.HI.X.SX32 R11, R24, R29.reuse, 0x1, P1 ;  /* 0x0000001d180b7211 */ /* 0x080fe200008f0eff */
[----:B---3--:R-:W-:Y:S01]  /*e4e0*/  IMAD R21, R21, 0x30a, RZ ;  /* 0x0000030a15157824 */ /* 0x008fe200078e02ff */
[----:B------:R-:W-:Y:S01]  /*e4f0*/  LEA.HI.X.SX32 R13, R26, R29, 0x1, P2 ;  /* 0x0000001d1a0d7211 */ /* 0x000fe200010f0eff */
[----:B------:R-:W2:Y:S02]  /*e500*/  LDC R27, c[0x0][0x3d8] ;  /* 0x0000f600ff1b7b82 */ /* 0x000ea40000000800 */
[----:B------:R3:W-:Y:S06]  /*e510*/  STL.64 [R1+0x1410], R10 ;  /* 0x0014100a01007387 */ /* 0x0007ec0000100a00 */
[----:B------:R-:W4:Y:S01]  /*e520*/  LDC R26, c[0x0][0x3d8] ;  /* 0x0000f600ff1a7b82 */ /* 0x000f220000000800 */
[----:B---3--:R-:W-:Y:S01]  /*e530*/  IADD3 R10, P1, PT, R21, R28, RZ ;  /* 0x0000001c150a7210 */ /* 0x008fe20007f3e0ff */
[----:B0-----:R-:W-:-:S06]  /*e540*/  IMAD R21, R3, 0x183, RZ ;  /* 0x0000018303157824 */ /* 0x001fcc00078e02ff */
[----:B------:R-:W0:Y:S01]  /*e550*/  LDC R3, c[0x0][0x3d8] ;  /* 0x0000f600ff037b82 */ /* 0x000e220000000800 */
[----:B----4-:R-:W-:Y:S02]  /*e560*/  IMAD R24, R26, 0x30c, RZ ;  /* 0x0000030c1a187824 */ /* 0x010fe400078e02ff */
[----:B0-----:R-:W-:-:S05]  /*e570*/  IMAD R26, R3, 0x61, RZ ;  /* 0x00000061031a7824 */ /* 0x001fca00078e02ff */
[----:B------:R-:W0:Y:S01]  /*e580*/  LDC R3, c[0x0][0x3d8] ;  /* 0x0000f600ff037b82 */ /* 0x000e220000000800 */
[----:B--2---:R-:W-:-:S05]  /*e590*/  IMAD R27, R27, 0xc2, RZ ;  /* 0x000000c21b1b7824 */ /* 0x004fca00078e02ff */
[----:B------:R-:W-:-:S04]  /*e5a0*/  IADD3 R22, P4, PT, R27, R28, RZ ;  /* 0x0000001c1b167210 */ /* 0x000fc80007f9e0ff */
[----:B------:R-:W-:Y:S01]  /*e5b0*/  LEA.HI.X.SX32 R23, R26, R29, 0x1, P4 ;  /* 0x0000001d1a177211 */ /* 0x000fe200020f0eff */
[----:B0-----:R-:W-:Y:S02]  /*e5c0*/  IMAD R26, R3, 0x62, RZ ;  /* 0x00000062031a7824 */ /* 0x001fe400078e02ff */
[----:B------:R-:W0:Y:S01]  /*e5d0*/  LDC R3, c[0x0][0x3d8] ;  /* 0x0000f600ff037b82 */ /* 0x000e220000000800 */
[----:B-1----:R-:W-:-:S05]  /*e5e0*/  IMAD R2, R2, 0x184, RZ ;  /* 0x0000018402027824 */ /* 0x002fca00078e02ff */
[----:B------:R-:W-:-:S04]  /*e5f0*/  IADD3 R4, P5, PT, R2, R28, RZ ;  /* 0x0000001c02047210 */ /* 0x000fc80007fbe0ff */
[-C--:B------:R-:W-:Y:S02]  /*e600*/  LEA.HI.X.SX32 R5, R27, R29.reuse, 0x1, P5 ;  /* 0x0000001d1b057211 */ /* 0x080fe400028f0eff */
[----:B------:R-:W-:Y:S02]  /*e610*/  LEA.HI.X.SX32 R9, R2, R29, 0x1, P6 ;  /* 0x0000001d02097211 */ /* 0x000fe400030f0eff */
[----:B------:R-:W1:Y:S01]  /*e620*/  LDC R2, c[0x0][0x3d8] ;  /* 0x0000f600ff027b82 */ /* 0x000e620000000800 */
[----:B0-----:R-:W-:-:S07]  /*e630*/  IMAD R27, R3, 0xc4, RZ ;  /* 0x000000c4031b7824 */ /* 0x001fce00078e02ff */
[----:B------:R-:W0:Y:S01]  /*e640*/  LDC R3, c[0x0][0x3d8] ;  /* 0x0000f600ff037b82 */ /* 0x000e220000000800 */
[----:B------:R-:W-:Y:S01]  /*e650*/  LEA.HI.X.SX32 R15, R21, R29, 0x1, P3 ;  /* 0x0000001d150f7211 */ /* 0x000fe200018f0eff */
[----:B------:R-:W-:Y:S04]  /*e660*/  STL.64 [R1+0xed8], R12 ;  /* 0x000ed80c01007387 */ /* 0x000fe80000100a00 */
[----:B------:R2:W-:Y:S02]  /*e670*/  STL.64 [R1+0xed0], R14 ;  /* 0x000ed00e01007387 */ /* 0x0005e40000100a00 */
[----:B------:R-:W3:Y:S01]  /*e680*/  LDC R21, c[0x0][0x3d8] ;  /* 0x0000f600ff157b82 */ /* 0x000ee20000000800 */
[----:B--2---:R-:W-:Y:S01]  /*e690*/  IADD3 R14, P3, PT, R24, R28, RZ ;  /* 0x0000001c180e7210 */ /* 0x004fe20007f7e0ff */
[----:B0-----:R-:W-:-:S06]  /*e6a0*/  IMAD R24, R3, 0x185, RZ ;  /* 0x0000018503187824 */ /* 0x001fcc00078e02ff */
[----:B------:R-:W0:Y:S01]  /*e6b0*/  LDC R3, c[0x0][0x3d8] ;  /* 0x0000f600ff037b82 */ /* 0x000e220000000800 */
[----:B-1----:R-:W-:Y:S01]  /*e6c0*/  IMAD R2, R2, 0xc3, RZ ;  /* 0x000000c302027824 */ /* 0x002fe200078e02ff */
[----:B------:R-:W-:-:S04]  /*e6d0*/  IADD3 R12, P2, PT, R20, R28, RZ ;  /* 0x0000001c140c7210 */ /* 0x000fc80007f5e0ff */
[-C--:B------:R-:W-:Y:S02]  /*e6e0*/  LEA.HI.X.SX32 R13, R2, R29.reuse, 0x1, P2 ;  /* 0x0000001d020d7211 */ /* 0x080fe400010f0eff */
[----:B------:R-:W1:Y:S01]  /*e6f0*/  LDC R2, c[0x0][0x3d8] ;  /* 0x0000f600ff027b82 */ /* 0x000e620000000800 */
[-C--:B------:R-:W-:Y:S01]  /*e700*/  LEA.HI.X.SX32 R11, R24, R29.reuse, 0x1, P1 ;  /* 0x0000001d180b7211 */ /* 0x080fe200008f0eff */
[----:B------:R-:W-:Y:S04]  /*e710*/  STL.64 [R1+0x16b8], R22 ;  /* 0x0016b81601007387 */ /* 0x000fe80000100a00 */
[----:B------:R-:W-:Y:S01]  /*e720*/  STL.64 [R1+0x1408], R4 ;  /* 0x0014080401007387 */ /* 0x000fe20000100a00 */
[----:B---3--:R-:W-:Y:S01]  /*e730*/  IMAD R21, R21, 0x30e, RZ ;  /* 0x0000030e15157824 */ /* 0x008fe200078e02ff */
[----:B------:R-:W-:Y:S01]  /*e740*/  LEA.HI.X.SX32 R15, R20, R29, 0x1, P3 ;  /* 0x0000001d140f7211 */ /* 0x000fe200018f0eff */
[----:B------:R-:W2:Y:S01]  /*e750*/  LDC R24, c[0x0][0x3d8] ;  /* 0x0000f600ff187b82 */ /* 0x000ea20000000800 */
[----:B------:R-:W-:Y:S01]  /*e760*/  STL.64 [R1+0xec8], R8 ;  /* 0x000ec80801007387 */ /* 0x000fe20000100a00 */
[----:B0-----:R-:W-:-:S03]  /*e770*/  IMAD R3, R3, 0x310, RZ ;  /* 0x0000031003037824 */ /* 0x001fc600078e02ff */
[----:B------:R-:W-:Y:S04]  /*e780*/  STL.64 [R1+0xec0], R10 ;  /* 0x000ec00a01007387 */ /* 0x000fe80000100a00 */
[----:B------:R0:W-:Y:S01]  /*e790*/  STL.64 [R1+0x1400], R12 ;  /* 0x0014000c01007387 */ /* 0x0001e20000100a00 */
[----:B-1----:R-:W-:Y:S02]  /*e7a0*/  IMAD R25, R2, 0x312, RZ ;  /* 0x0000031202197824 */ /* 0x002fe400078e02ff */
[----:B------:R-:W1:Y:S01]  /*e7b0*/  LDC R2, c[0x0][0x3d8] ;  /* 0x0000f600ff027b82 */ /* 0x000e620000000800 */
[----:B0-----:R-:W-:-:S07]  /*e7c0*/  IADD3 R12, P2, PT, R3, R28, RZ ;  /* 0x0000001c030c7210 */ /* 0x001fce0007f5e0ff */
[----:B------:R-:W0:Y:S01]  /*e7d0*/  LDC R3, c[0x0][0x3d8] ;  /* 0x0000f600ff037b82 */ /* 0x000e220000000800 */
[-C--:B------:R-:W-:Y:S02]  /*e7e0*/  IADD3 R22, P4, PT, R21, R28.reuse, RZ ;  /* 0x0000001c15167210 */ /* 0x080fe40007f9e0ff */
[-C--:B------:R-:W-:Y:S02]  /*e7f0*/  IADD3 R4, P5, PT, R26, R28.reuse, RZ ;  /* 0x0000001c1a047210 */ /* 0x080fe40007fbe0ff */
[----:B------:R-:W-:-:S03]  /*e800*/  IADD3 R8, P6, PT, R27, R28, RZ ;  /* 0x0000001c1b087210 */ /* 0x000fc60007fde0ff */
[----:B------:R-:W3:Y:S01]  /*e810*/  LDC R21, c[0x0][0x3d8] ;  /* 0x0000f600ff157b82 */ /* 0x000ee20000000800 */
[----:B0-----:R-:W-:Y:S01]  /*e820*/  IMAD R20, R3, 0x187, RZ ;  /* 0x0000018703147824 */ /* 0x001fe200078e02ff */
[-C--:B------:R-:W-:Y:S01]  /*e830*/  LEA.HI.X.SX32 R9, R26, R29.reuse, 0x1, P6 ;  /* 0x0000001d1a097211 */ /* 0x080fe200030f0eff */
[----:B------:R-:W-:Y:S05]  /*e840*/  STL.64 [R1+0xeb8], R14 ;  /* 0x000eb80e01007387 */ /* 0x000fea0000100a00 */
[----:B------:R-:W0:Y:S01]  /*e850*/  LDC R3, c[0x0][0x3d8] ;  /* 0x0000f600ff037b82 */ /* 0x000e220000000800 */
[----:B------:R-:W-:Y:S01]  /*e860*/  LEA.HI.X.SX32 R23, R20, R29, 0x1, P4 ;  /* 0x0000001d14177211 */ /* 0x000fe200020f0eff */
[----:B-1----:R-:W-:-:S06]  /*e870*/  IMAD R20, R2, 0x31, RZ ;  /* 0x0000003102147824 */ /* 0x002fcc00078e02ff */
[----:B------:R-:W1:Y:S01]  /*e880*/  LDC R2, c[0x0][0x3d8] ;  /* 0x0000f600ff027b82 */ /* 0x000e620000000800 */
[----:B------:R-:W-:Y:S01]  /*e890*/  LEA.HI.X.SX32 R5, R20, R29, 0x1, P5 ;  /* 0x0000001d14057211 */ /* 0x000fe200028f0eff */
[----:B------:R-:W-:Y:S04]  /*e8a0*/  STL.64 [R1+0xeb0], R22 ;  /* 0x000eb01601007387 */ /* 0x000fe80000100a00 */
[----:B------:R-:W-:Y:S01]  /*e8b0*/  STL.64 [R1+0x1808], R4 ;  /* 0x0018080401007387 */ /* 0x000fe20000100a00 */
[----:B---3--:R-:W-:Y:S01]  /*e8c0*/  IMAD R21, R21, 0x188, RZ ;  /* 0x0000018815157824 */ /* 0x008fe200078e02ff */
[----:B------:R-:W3:Y:S02]  /*e8d0*/  LDC R26, c[0x0][0x3d8] ;  /* 0x0000f600ff1a7b82 */ /* 0x000ee40000000800 */
[----:B------:R4:W-:Y:S01]  /*e8e0*/  STL.64 [R1+0x16b0], R8 ;  /* 0x0016b00801007387 */ /* 0x0009e20000100a00 */
[----:B-1----:R-:W-:-:S05]  /*e8f0*/  IMAD R2, R2, 0x316, RZ ;  /* 0x0000031602027824 */ /* 0x002fca00078e02ff */
[-C--:B----4-:R-:W-:Y:S02]  /*e900*/  IADD3 R8, P6, PT, R2, R28.reuse, RZ ;  /* 0x0000001c02087210 */ /* 0x090fe40007fde0ff */
[----:B------:R-:W1:Y:S01]  /*e910*/  LDC R2, c[0x0][0x3d8] ;  /* 0x0000f600ff027b82 */ /* 0x000e620000000800 */
[----:B------:R-:W-:-:S04]  /*e920*/  IADD3 R10, P1, PT, R21, R28, RZ ;  /* 0x0000001c150a7210 */ /* 0x000fc80007f3e0ff */
[-C--:B------:R-:W-:Y:S01]  /*e930*/  LEA.HI.X.SX32 R11, R27, R29.reuse, 0x1, P1 ;  /* 0x0000001d1b0b7211 */ /* 0x080fe200008f0eff */
[----:B-1----:R-:W-:Y:S02]  /*e940*/  IMAD R27, R2, 0x189, RZ ;  /* 0x00000189021b7824 */ /* 0x002fe400078e02ff */
[----:B------:R-:W1:Y:S01]  /*e950*/  LDC R2, c[0x0][0x3d8] ;  /* 0x0000f600ff027b82 */ /* 0x000e620000000800 */
[----:B------:R-:W-:Y:S02]  /*e960*/  IADD3 R14, P3, PT, R25, R28, RZ ;  /* 0x0000001c190e7210 */ /* 0x000fe40007f7e0ff */
[-C--:B------:R-:W-:Y:S02]  /*e970*/  LEA.HI.X.SX32 R13, R21, R29.reuse, 0x1, P2 ;  /* 0x0000001d150d7211 */ /* 0x080fe400010f0eff */
[----:B------:R-:W-:-:S03]  /*e980*/  LEA.HI.X.SX32 R15, R27, R29, 0x1, P3 ;  /* 0x0000001d1b0f7211 */ /* 0x000fc600018f0eff */
[----:B------:R-:W4:Y:S08]  /*e990*/  LDC R21, c[0x0][0x3d8] ;  /* 0x0000f600ff157b82 */ /* 0x000f300000000800 */
[----:B------:R-:W2:Y:S01]  /*e9a0*/  LDC R27, c[0x0][0x3d8] ;  /* 0x0000f600ff1b7b82 */ /* 0x000ea20000000800 */
[----:B-1----:R-:W-:-:S07]  /*e9b0*/  IMAD R20, R2, 0x318, RZ ;  /* 0x0000031802147824 */ /* 0x002fce00078e02ff */
[----:B------:R-:W1:Y:S01]  /*e9c0*/  LDC R2, c[0x0][0x3d8] ;  /* 0x0000f600ff027b82 */ /* 0x000e620000000800 */
[----:B------:R-:W-:Y:S01]  /*e9d0*/  STL.64 [R1+0x13f8], R10 ;  /* 0x0013f80a01007387 */ /* 0x000fe20000100a00 */
[----:B0-----:R-:W-:-:S03]  /*e9e0*/  IMAD R3, R3, 0x314, RZ ;  /* 0x0000031403037824 */ /* 0x001fc600078e02ff */
[----:B------:R-:W-:Y:S04]  /*e9f0*/  STL.64 [R1+0xea8], R12 ;  /* 0x000ea80c01007387 */ /* 0x000fe80000100a00 */
[----:B------:R0:W-:Y:S01]  /*ea00*/  STL.64 [R1+0xea0], R14 ;  /* 0x000ea00e01007387 */ /* 0x0001e20000100a00 */
[----:B--2---:R-:W-:Y:S01]  /*ea10*/  IMAD R24, R24, 0x18a, RZ ;  /* 0x0000018a18187824 */ /* 0x004fe200078e02ff */
[-C--:B------:R-:W-:Y:S02]  /*ea20*/  IADD3 R4, P5, PT, R3, R28.reuse, RZ ;  /* 0x0000001c03047210 */ /* 0x080fe40007fbe0ff */
[----:B------:R-:W2:Y:S01]  /*ea30*/  LDC R3, c[0x0][0x3d8] ;  /* 0x0000f600ff037b82 */ /* 0x000ea20000000800 */
[----:B0-----:R-:W-:Y:S01]  /*ea40*/  IADD3 R14, P3, PT, R20, R28, RZ ;  /* 0x0000001c140e7210 */ /* 0x001fe20007f7e0ff */
[----:B----4-:R-:W-:-:S02]  /*ea50*/  IMAD R20, R21, 0xc5, RZ ;  /* 0x000000c515147824 */ /* 0x010fc400078e02ff */
[----:B------:R-:W-:Y:S02]  /*ea60*/  IMAD R21, R27, 0x31a, RZ ;  /* 0x0000031a1b157824 */ /* 0x000fe400078e02ff */
[----:B-1----:R-:W-:Y:S02]  /*ea70*/  IMAD R27, R2, 0x18e, RZ ;  /* 0x0000018e021b7824 */ /* 0x002fe400078e02ff */
[----:B------:R-:W0:Y:S01]  /*ea80*/  LDC R2, c[0x0][0x3d8] ;  /* 0x0000f600ff027b82 */ /* 0x000e220000000800 */
[C---:B------:R-:W-:Y:S02]  /*ea90*/  IADD3 R22, P4, PT, R24.reuse, R28, RZ ;  /* 0x0000001c18167210 */ /* 0x040fe40007f9e0ff */
[----:B------:R-:W-:-:S05]  /*eaa0*/  LEA.HI.X.SX32 R5, R24, R29, 0x1, P5 ;  /* 0x0000001d18057211 */ /* 0x000fca00028f0eff */
[----:B------:R-:W1:Y:S01]  /*eab0*/  LDC R24, c[0x0][0x3d8] ;  /* 0x0000f600ff187b82 */ /* 0x000e620000000800 */
[----:B------:R-:W-:Y:S01]  /*eac0*/  LEA.HI.X.SX32 R23, R20, R29, 0x1, P4 ;  /* 0x0000001d14177211 */ /* 0x000fe200020f0eff */
[----:B---3--:R-:W-:Y:S02]  /*ead0*/  IMAD R26, R26, 0x18c, RZ ;  /* 0x0000018c1a1a7824 */ /* 0x008fe400078e02ff */
[----:B--2---:R-:W-:Y:S02]  /*eae0*/  IMAD R3, R3, 0xc6, RZ ;  /* 0x000000c603037824 */ /* 0x004fe400078e02ff */
[----:B------:R1:W-:Y:S01]  /*eaf0*/  STL.64 [R1+0x13f0], R22 ;  /* 0x0013f01601007387 */ /* 0x0003e20000100a00 */
[----:B------:R-:W-:Y:S01]  /*eb00*/  IADD3 R12, P2, PT, R26, R28, RZ ;  /* 0x0000001c1a0c7210 */ /* 0x000fe20007f5e0ff */
[----:B0-----:R-:W-:Y:S02]  /*eb10*/  IMAD R25, R2, 0x18b, RZ ;  /* 0x0000018b02197824 */ /* 0x001fe400078e02ff */
[----:B------:R-:W0:Y:S01]  /*eb20*/  LDC R2, c[0x0][0x3d8] ;  /* 0x0000f600ff027b82 */ /* 0x000e220000000800 */
[----:B-1----:R-:W-:-:S07]  /*eb30*/  IMAD R22, R24, 0x31c, RZ ;  /* 0x0000031c18167824 */ /* 0x002fce00078e02ff */
        /* <DEDUP_REMOVED lines=14> */
[----:B------:R-:W4:Y:S01]  /*ec20*/  LDC R26, c[0x0][0x3d8] ;  /* 0x0000f600ff1a7b82 */ /* 0x000f220000000800 */
[----:B---3--:R-:W-:Y:S01]  /*ec30*/  IADD3 R10, P1, PT, R24, R28, RZ ;  /* 0x0000001c180a7210 */ /* 0x008fe20007f3e0ff */
[----:B--2---:R-:W-:-:S06]  /*ec40*/  IMAD R24, R3, 0xc8, RZ ;  /* 0x000000c803187824 */ /* 0x004fcc00078e02ff */
[----:B------:R-:W2:Y:S01]  /*ec50*/  LDC R3, c[0x0][0x3d8] ;  /* 0x0000f600ff037b82 */ /* 0x000ea20000000800 */
[----:B-1----:R-:W-:Y:S02]  /*ec60*/  IMAD R23, R25, 0x18d, RZ ;  /* 0x0000018d19177824 */ /* 0x002fe400078e02ff */
[----:B--2---:R-:W-:-:S05]  /*ec70*/  IMAD R25, R3, 0x190, RZ ;  /* 0x0000019003197824 */ /* 0x004fca00078e02ff */
[----:B------:R-:W1:Y:S01]  /*ec80*/  LDC R3, c[0x0][0x3d8] ;  /* 0x0000f600ff037b82 */ /* 0x000e620000000800 */
[-C--:B------:R-:W-:Y:S01]  /*ec90*/  IADD3 R20, P4, PT, R21, R28.reuse, RZ ;  /* 0x0000001c15147210 */ /* 0x080fe20007f9e0ff */
[----:B----4-:R-:W-:Y:S01]  /*eca0*/  IMAD R26, R26, 0xc7, RZ ;  /* 0x000000c71a1a7824 */ /* 0x010fe200078e02ff */
[-C--:B------:R-:W-:Y:S02]  /*ecb0*/  IADD3 R4, P5, PT, R27, R28.reuse, RZ ;  /* 0x0000001c1b047210 */ /* 0x080fe40007fbe0ff */
[----:B------:R-:W-:Y:S02]  /*ecc0*/  IADD3 R8, P6, PT, R22, R28, RZ ;  /* 0x0000001c16087210 */ /* 0x000fe40007fde0ff */
[-C--:B------:R-:W-:Y:S02]  /*ecd0*/  LEA.HI.X.SX32 R21, R23, R29.reuse, 0x1, P4 ;  /* 0x0000001d17157211 */ /* 0x080fe400020f0eff */
[-C--:B------:R-:W-:Y:S01]  /*ece0*/  LEA.HI.X.SX32 R5, R26, R29.reuse, 0x1, P5 ;  /* 0x0000001d1a057211 */ /* 0x080fe200028f0eff */
[----:B------:R-:W-:Y:S01]  /*ecf0*/  STL.64 [R1+0x13e8], R12 ;  /* 0x0013e80c01007387 */ /* 0x000fe20000100a00 */
[----:B------:R-:W-:Y:S01]  /*ed00*/  LEA.HI.X.SX32 R9, R27, R29, 0x1, P6 ;  /* 0x0000001d1b097211 */ /* 0x000fe200030f0eff */
[----:B------:R-:W2:Y:S02]  /*ed10*/  LDC R23, c[0x0][0x3d8] ;  /* 0x0000f600ff177b82 */ /* 0x000ea40000000800 */
[----:B------:R-:W-:Y:S04]  /*ed20*/  STL.64 [R1+0xe88], R14 ;  /* 0x000e880e01007387 */ /* 0x000fe80000100a00 */
[----:B------:R-:W-:Y:S02]  /*ed30*/  STL.64 [R1+0xe80], R20 ;  /* 0x000e801401007387 */ /* 0x000fe40000100a00 */
[----:B------:R-:W3:Y:S01]  /*ed40*/  LDC R27, c[0x0][0x3d8] ;  /* 0x0000f600ff1b7b82 */ /* 0x000ee20000000800 */
[----:B-1----:R-:W-:Y:S01]  /*ed50*/  IMAD R3, R3, 0x320, RZ ;  /* 0x0000032003037824 */ /* 0x002fe200078e02ff */
[----:B------:R-:W-:Y:S01]  /*ed60*/  STL.64 [R1+0x13e0], R4 ;  /* 0x0013e00401007387 */ /* 0x000fe20000100a00 */
[----:B0-----:R-:W-:-:S05]  /*ed70*/  IMAD R22, R2, 0x32, RZ ;  /* 0x0000003202167824 */ /* 0x001fca00078e02ff */
[----:B------:R-:W0:Y:S01]  /*ed80*/  LDC R2, c[0x0][0x3d8] ;  /* 0x0000f600ff027b82 */ /* 0x000e220000000800 */
[----:B------:R1:W-:Y:S07]  /*ed90*/  STL.64 [R1+0xe78], R8 ;  /* 0x000e780801007387 */ /* 0x0003ee0000100a00 */
[----:B------:R-:W4:Y:S01]  /*eda0*/  LDC R26, c[0x0][0x3d8] ;  /* 0x0000f600ff1a7b82 */ /* 0x000f220000000800 */
[----:B-1----:R-:W-:-:S07]  /*edb0*/  IADD3 R8, P6, PT, R3, R28, RZ ;  /* 0x0000001c03087210 */ /* 0x002fce0007fde0ff */
[----:B------:R-:W1:Y:S01]  /*edc0*/  LDC R3, c[0x0][0x3d8] ;  /* 0x0000f600ff037b82 */ /* 0x000e620000000800 */
[----:B--2---:R-:W-:Y:S02]  /*edd0*/  IMAD R18, R23, 0x18f, RZ ;  /* 0x0000018f17127824 */ /* 0x004fe400078e02ff */
[----:B---3--:R-:W-:Y:S01]  /*ede0*/  IMAD R23, R27, 0x322, RZ ;  /* 0x000003221b177824 */ /* 0x008fe200078e02ff */
[----:B------:R-:W-:Y:S01]  /*edf0*/  IADD3 R12, P2, PT, R22, R28, RZ ;  /* 0x0000001c160c7210 */ /* 0x000fe20007f5e0ff */
[----:B-1----:R-:W-:-:S03]  /*ee00*/  IMAD R27, R3, 0x19, RZ ;  /* 0x00000019031b7824 */ /* 0x002fc600078e02ff */
[----:B------:R-:W1:Y:S02]  /*ee10*/  LDC R3, c[0x0][0x3d8] ;  /* 0x0000f600ff037b82 */ /* 0x000e640000000800 */
[----:B------:R-:W-:Y:S01]  /*ee20*/  LEA.HI.X.SX32 R13, R27, R29, 0x1, P2 ;  /* 0x0000001d1b0d7211 */ /* 0x000fe200010f0eff */
[----:B0-----:R-:W-:Y:S02]  /*ee30*/  IMAD R2, R2, 0x64, RZ ;  /* 0x0000006402027824 */ /* 0x001fe400078e02ff */
[----:B-1----:R-:W-:-:S03]  /*ee40*/  IMAD R27, R3, 0x324, RZ ;  /* 0x00000324031b7824 */ /* 0x002fc600078e02ff */
        /* <DEDUP_REMOVED lines=8> */
[----:B----4-:R-:W-:Y:S01]  /*eed0*/  IMAD R26, R26, 0x192, RZ ;  /* 0x000001921a1a7824 */ /* 0x010fe200078e02ff */
        /* <DEDUP_REMOVED lines=9> */
[----:B------:R-:W1:Y:S01]  /*ef70*/  LDC R3, c[0x0][0x3d8] ;  /* 0x0000f600ff037b82 */ /* 0x000e620000000800 */
[----:B------:R-:W-:Y:S01]  /*ef80*/  IADD3 R10, P1, PT, R23, R28, RZ ;  /* 0x0000001c170a7210 */ /* 0x000fe20007f3e0ff */
[----:B-1----:R-:W-:-:S06]  /*ef90*/  IMAD R24, R3, 0x191, RZ ;  /* 0x0000019103187824 */ /* 0x002fcc00078e02ff */
[----:B------:R-:W1:Y:S01]  /*efa0*/  LDC R3, c[0x0][0x3d8] ;  /* 0x0000f600ff037b82 */ /* 0x000e620000000800 */
[----:B------:R-:W-:-:S07]  /*efb0*/  LEA.HI.X.SX32 R11, R24, R29, 0x1, P1 ;  /* 0x0000001d180b7211 */ /* 0x000fce00008f0eff */
[----:B------:R-:W3:Y:S01]  /*efc0*/  LDC R24, c[0x0][0x3d8] ;  /* 0x0000f600ff187b82 */ /* 0x000ee20000000800 */
[----:B-1----:R-:W-:-:S07]  /*efd0*/  IMAD R22, R3, 0x328, RZ ;  /* 0x0000032803167824 */ /* 0x002fce00078e02ff */
[----:B------:R-:W1:Y:S01]  /*efe0*/  LDC R3, c[0x0][0x3d8] ;  /* 0x0000f600ff037b82 */ /* 0x000e620000000800 */
[----:B------:R-:W-:Y:S04]  /*eff0*/  STL.64 [R1+0x13d8], R4 ;  /* 0x0013d80401007387 */ /* 0x000fe80000100a00 */
[----:B------:R-:W-:Y:S04]  /*f000*/  STL.64 [R1+0xe68], R8 ;  /* 0x000e680801007387 */ /* 0x000fe80000100a00 */
[----:B------:R4:W-:Y:S02]  /*f010*/  STL.64 [R1+0xe60], R10 ;  /* 0x000e600a01007387 */ /* 0x0009e40000100a00 */
[----:B----4-:R-:W-:Y:S01]  /*f020*/  IADD3 R10, P1, PT, R22, R28, RZ ;  /* 0x0000001c160a7210 */ /* 0x010fe20007f3e0ff */
[----:B0-----:R-:W-:-:S02]  /*f030*/  IMAD R22, R25, 0xc9, RZ ;  /* 0x000000c919167824 */ /* 0x001fc400078e02ff */
[----:B---3--:R-:W-:Y:S02]  /*f040*/  IMAD R25, R24, 0x32a, RZ ;  /* 0x0000032a18197824 */ /* 0x008fe400078e02ff */
[----:B-1----:R-:W-:Y:S02]  /*f050*/  IMAD R24, R3, 0x196, RZ ;  /* 0x0000019603187824 */ /* 0x002fe400078e02ff */
[----:B------:R-:W0:Y:S01]  /*f060*/  LDC R3, c[0x0][0x3d8] ;  /* 0x0000f600ff037b82 */ /* 0x000e220000000800 */
[-C--:B------:R-:W-:Y:S02]  /*f070*/  IADD3 R12, P2, PT, R26, R28.reuse, RZ ;  /* 0x0000001c1a0c7210 */ /* 0x080fe40007f5e0ff */
[-C--:B------:R-:W-:Y:S02]  /*f080*/  IADD3 R14, P3, PT, R27, R28.reuse, RZ ;  /* 0x0000001c1b0e7210 */ /* 0x080fe40007f7e0ff */
[-C--:B------:R-:W-:Y:S02]  /*f090*/  LEA.HI.X.SX32 R13, R22, R29.reuse, 0x1, P2 ;  /* 0x0000001d160d7211 */ /* 0x080fe400010f0eff */
[----:B------:R-:W-:Y:S01]  /*f0a0*/  LEA.HI.X.SX32 R15, R26, R29, 0x1, P3 ;  /* 0x0000001d1a0f7211 */ /* 0x000fe200018f0eff */
[----:B------:R-:W1:Y:S02]  /*f0b0*/  LDC R27, c[0x0][0x3d8] ;  /* 0x0000f600ff1b7b82 */ /* 0x000e640000000800 */
[----:B------:R3:W-:Y:S06]  /*f0c0*/  STL.64 [R1+0x13d0], R12 ;  /* 0x0013d00c01007387 */ /* 0x0007ec0000100a00 */
[----:B------:R-:W4:Y:S01]  /*f0d0*/  LDC R26, c[0x0][0x3d8] ;  /* 0x0000f600ff1a7b82 */ /* 0x000f220000000800 */
[----:B---3--:R-:W-:Y:S01]  /*f0e0*/  IADD3 R12, P2, PT, R25, R28, RZ ;  /* 0x0000001c190c7210 */ /* 0x008fe20007f5e0ff */
[----:B0-----:R-:W-:-:S06]  /*f0f0*/  IMAD R25, R3, 0x193, RZ ;  /* 0x0000019303197824 */ /* 0x001fcc00078e02ff */
[----:B------:R-:W0:Y:S01]  /*f100*/  LDC R3, c[0x0][0x3d8] ;  /* 0x0000f600ff037b82 */ /* 0x000e220000000800 */
[----:B------:R-:W-:Y:S01]  /*f110*/  LEA.HI.X.SX32 R21, R25, R29, 0x1, P4 ;  /* 0x0000001d19157211 */ /* 0x000fe200020f0eff */
[----:B------:R-:W-:Y:S04]  /*f120*/  STL.64 [R1+0xe58], R14 ;  /* 0x000e580e01007387 */ /* 0x000fe80000100a00 */
[----:B------:R4:W-:Y:S02]  /*f130*/  STL.64 [R1+0xe50], R20 ;  /* 0x000e501401007387 */ /* 0x0009e40000100a00 */
[----:B----4-:R-:W-:Y:S01]  /*f140*/  IMAD R20, R26, 0x32c, RZ ;  /* 0x0000032c1a147824 */ /* 0x010fe200078e02ff */
[----:B------:R-:W3:Y:S01]  /*f150*/  LDC R21, c[0x0][0x3d8] ;  /* 0x0000f600ff157b82 */ /* 0x000ee20000000800 */
[----:B0-----:R-:W-:-:S07]  /*f160*/  IMAD R26, R3, 0x65, RZ ;  /* 0x00000065031a7824 */ /* 0x001fce00078e02ff */
[----:B------:R-:W0:Y:S01]  /*f170*/  LDC R3, c[0x0][0x3d8] ;  /* 0x0000f600ff037b82 */ /* 0x000e220000000800 */
[----:B-1----:R-:W-:-:S05]  /*f180*/  IMAD R27, R27, 0xca, RZ ;  /* 0x000000ca1b1b7824 */ /* 0x002fca00078e02ff */
[----:B------:R-:W-:-:S04]  /*f190*/  IADD3 R4, P5, PT, R27, R28, RZ ;  /* 0x0000001c1b047210 */ /* 0x000fc80007fbe0ff */
[----:B------:R-:W-:Y:S01]  /*f1a0*/  LEA.HI.X.SX32 R5, R26, R29, 0x1, P5 ;  /* 0x0000001d1a057211 */ /* 0x000fe200028f0eff */
[----:B0-----:R-:W-:Y:S02]  /*f1b0*/  IMAD R26, R3, 0x66, RZ ;  /* 0x00000066031a7824 */ /* 0x001fe400078e02ff */
[----:B------:R-:W0:Y:S01]  /*f1c0*/  LDC R3, c[0x0][0x3d8] ;  /* 0x0000f600ff037b82 */ /* 0x000e220000000800 */
[----:B--2---:R-:W-:Y:S01]  /*f1d0*/  IMAD R2, R2, 0x194, RZ ;  /* 0x0000019402027824 */ /* 0x004fe200078e02ff */
[----:B------:R-:W-:-:S04]  /*f1e0*/  IADD3 R22, P4, PT, R20, R28, RZ ;  /* 0x0000001c14167210 */ /* 0x000fc80007f9e0ff */
[----:B------:R-:W-:-:S04]  /*f1f0*/  IADD3 R8, P6, PT, R2, R28, RZ ;  /* 0x0000001c02087210 */ /* 0x000fc80007fde0ff */
[----:B------:R-:W-:Y:S02]  /*f200*/  LEA.HI.X.SX32 R9, R27, R29, 0x1, P6 ;  /* 0x0000001d1b097211 */ /* 0x000fe400030f0eff */
[----:B------:R-:W1:Y:S01]  /*f210*/  LDC R27, c[0x0][0x3d8] ;  /* 0x0000f600ff1b7b82 */ /* 0x000e620000000800 */
[----:B0-----:R-:W-:-:S07]  /*f220*/  IMAD R20, R3, 0xcc, RZ ;  /* 0x000000cc03147824 */ /* 0x001fce00078e02ff */
[----:B------:R-:W0:Y:S01]  /*f230*/  LDC R3, c[0x0][0x3d8] ;  /* 0x0000f600ff037b82 */ /* 0x000e220000000800 */
[----:B---3--:R-:W-:Y:S01]  /*f240*/  IMAD R21, R21, 0x32e, RZ ;  /* 0x0000032e15157824 */ /* 0x008fe200078e02ff */
[----:B------:R-:W-:Y:S01]  /*f250*/  LEA.HI.X.SX32 R11, R2, R29, 0x1, P1 ;  /* 0x0000001d020b7211 */ /* 0x000fe200008f0eff */
[----:B------:R2:W-:Y:S05]  /*f260*/  STL.64 [R1+0x1698], R4 ;  /* 0x0016980401007387 */ /* 0x0005ea0000100a00 */
[----:B------:R-:W3:Y:S01]  /*f270*/  LDC R2, c[0x0][0x3d8] ;  /* 0x0000f600ff027b82 */ /* 0x000ee20000000800 */
[----:B--2---:R-:W-:Y:S01]  /*f280*/  IADD3 R4, P5, PT, R21, R28, RZ ;  /* 0x0000001c15047210 */ /* 0x004fe20007fbe0ff */
[----:B-1----:R-:W-:-:S02]  /*f290*/  IMAD R21, R27, 0x198, RZ ;  /* 0x000001981b157824 */ /* 0x002fc400078e02ff */
[----:B0-----:R-:W-:-:S04]  /*f2a0*/  IMAD R27, R3, 0x195, RZ ;  /* 0x00000195031b7824 */ /* 0x001fc800078e02ff */
[----:B------:R-:W0:Y:S01]  /*f2b0*/  LDC R3, c[0x0][0x3d8] ;  /* 0x0000f600ff037b82 */ /* 0x000e220000000800 */
[----:B------:R-:W-:Y:S01]  /*f2c0*/  IADD3 R14, P3, PT, R24, R28, RZ ;  /* 0x0000001c180e7210 */ /* 0x000fe20007f7e0ff */
[----:B---3--:R-:W-:Y:S01]  /*f2d0*/  IMAD R2, R2, 0xcb, RZ ;  /* 0x000000cb02027824 */ /* 0x008fe200078e02ff */
        /* <DEDUP_REMOVED lines=23> */
[----:B------:R-:W-:Y:S01]  /*f450*/  LEA.HI.X.SX32 R11, R26, R29, 0x1, P1 ;  /* 0x0000001d1a0b7211 */ /* 0x000fe200008f0eff */
[----:B------:R-:W-:Y:S01]  /*f460*/  STL.64 [R1+0xe38], R22 ;  /* 0x000e381601007387 */ /* 0x000fe20000100a00 */
[----:B-1----:R-:W-:Y:S01]  /*f470*/  IMAD R27, R27, 0x19a, RZ ;  /* 0x0000019a1b1b7824 */ /* 0x002fe200078e02ff */
[----:B------:R-:W1:Y:S02]  /*f480*/  LDC R24, c[0x0][0x3d8] ;  /* 0x0000f600ff187b82 */ /* 0x000e640000000800 */
[----:B------:R-:W-:Y:S04]  /*f490*/  STL.64 [R1+0xe30], R4 ;  /* 0x000e300401007387 */ /* 0x000fe80000100a00 */
[----:B------:R-:W-:Y:S01]  /*f4a0*/  STL.64 [R1+0x17f8], R8 ;  /* 0x0017f80801007387 */ /* 0x000fe20000100a00 */
[----:B------:R-:W-:Y:S01]  /*f4b0*/  IADD3 R12, P2, PT, R21, R28, RZ ;  /* 0x0000001c150c7210 */ /* 0x000fe20007f5e0ff */
[----:B------:R-:W2:Y:S02]  /*f4c0*/  LDC R26, c[0x0][0x3d8] ;  /* 0x0000f600ff1a7b82 */ /* 0x000ea40000000800 */
[----:B------:R3:W-:Y:S01]  /*f4d0*/  STL.64 [R1+0x1690], R10 ;  /* 0x0016900a01007387 */ /* 0x0007e20000100a00 */
[----:B0-----:R-:W-:-:S05]  /*f4e0*/  IMAD R3, R3, 0x336, RZ ;  /* 0x0000033603037824 */ /* 0x001fca00078e02ff */
[-C--:B---3--:R-:W-:Y:S02]  /*f4f0*/  IADD3 R10, P1, PT, R3, R28.reuse, RZ ;  /* 0x0000001c030a7210 */ /* 0x088fe40007f3e0ff */
[----:B------:R-:W0:Y:S01]  /*f500*/  LDC R3, c[0x0][0x3d8] ;  /* 0x0000f600ff037b82 */ /* 0x000e220000000800 */
[-C--:B------:R-:W-:Y:S02]  /*f510*/  IADD3 R22, P4, PT, R25, R28.reuse, RZ ;  /* 0x0000001c19167210 */ /* 0x080fe40007f9e0ff */
[-C--:B------:R-:W-:Y:S02]  /*f520*/  IADD3 R4, P5, PT, R27, R28.reuse, RZ ;  /* 0x0000001c1b047210 */ /* 0x080fe40007fbe0ff */
[-C--:B------:R-:W-:Y:S02]  /*f530*/  LEA.HI.X.SX32 R13, R20, R29.reuse, 0x1, P2 ;  /* 0x0000001d140d7211 */ /* 0x080fe400010f0eff */
[-C--:B------:R-:W-:Y:S01]  /*f540*/  LEA.HI.X.SX32 R15, R21, R29.reuse, 0x1, P3 ;  /* 0x0000001d150f7211 */ /* 0x080fe200018f0eff */
[----:B-1----:R-:W-:Y:S01]  /*f550*/  IMAD R24, R24, 0x33a, RZ ;  /* 0x0000033a18187824 */ /* 0x002fe200078e02ff */
[----:B------:R-:W-:Y:S01]  /*f560*/  IADD3 R8, P6, PT, R2, R28, RZ ;  /* 0x0000001c02087210 */ /* 0x000fe20007fde0ff */
[----:B0-----:R-:W-:Y:S01]  /*f570*/  IMAD R3, R3, 0x199, RZ ;  /* 0x0000019903037824 */ /* 0x001fe200078e02ff */
[----:B------:R-:W-:Y:S01]  /*f580*/  STL.64 [R1+0x13b8], R12 ;  /* 0x0013b80c01007387 */ /* 0x000fe20000100a00 */
[----:B------:R-:W0:Y:S03]  /*f590*/  LDC R2, c[0x0][0x3d8] ;  /* 0x0000f600ff027b82 */ /* 0x000e260000000800 */
[----:B------:R-:W-:-:S05]  /*f5a0*/  LEA.HI.X.SX32 R23, R3, R29, 0x1, P4 ;  /* 0x0000001d03177211 */ /* 0x000fca00020f0eff */
[----:B------:R-:W1:Y:S08]  /*f5b0*/  LDC R3, c[0x0][0x3d8] ;  /* 0x0000f600ff037b82 */ /* 0x000e700000000800 */
[----:B------:R-:W3:Y:S01]  /*f5c0*/  LDC R21, c[0x0][0x3d8] ;  /* 0x0000f600ff157b82 */ /* 0x000ee20000000800 */
[----:B--2---:R-:W-:-:S07]  /*f5d0*/  IMAD R26, R26, 0x19c, RZ ;  /* 0x0000019c1a1a7824 */ /* 0x004fce00078e02ff */
[----:B------:R-:W2:Y:S01]  /*f5e0*/  LDC R25, c[0x0][0x3d8] ;  /* 0x0000f600ff197b82 */ /* 0x000ea20000000800 */
[----:B-1----:R-:W-:-:S05]  /*f5f0*/  IMAD R3, R3, 0xcd, RZ ;  /* 0x000000cd03037824 */ /* 0x002fca00078e02ff */
[----:B------:R-:W-:Y:S02]  /*f600*/  LEA.HI.X.SX32 R5, R3, R29, 0x1, P5 ;  /* 0x0000001d03057211 */ /* 0x000fe400028f0eff */
[----:B------:R-:W1:Y:S01]  /*f610*/  LDC R3, c[0x0][0x3d8] ;  /* 0x0000f600ff037b82 */ /* 0x000e620000000800 */
[----:B------:R-:W-:Y:S04]  /*f620*/  STL.64 [R1+0xe28], R14 ;  /* 0x000e280e01007387 */ /* 0x000fe80000100a00 */
[----:B------:R-:W-:Y:S04]  /*f630*/  STL.64 [R1+0xe20], R22 ;  /* 0x000e201601007387 */ /* 0x000fe80000100a00 */
[----:B------:R4:W-:Y:S02]  /*f640*/  STL.64 [R1+0x13b0], R4 ;  /* 0x0013b00401007387 */ /* 0x0009e40000100a00 */
[----:B----4-:R-:W-:Y:S01]  /*f650*/  IADD3 R4, P5, PT, R24, R28, RZ ;  /* 0x0000001c18047210 */ /* 0x010fe20007fbe0ff */
[----:B-1----:R-:W-:-:S02]  /*f660*/  IMAD R24, R3, 0x19b, RZ ;  /* 0x0000019b03187824 */ /* 0x002fc400078e02ff */
[----:B------:R-:W1:Y:S01]  /*f670*/  LDC R3, c[0x0][0x3d8] ;  /* 0x0000f600ff037b82 */ /* 0x000e620000000800 */
[----:B0-----:R-:W-:Y:S02]  /*f680*/  IMAD R2, R2, 0xce, RZ ;  /* 0x000000ce02027824 */ /* 0x001fe400078e02ff */
[----:B------:R-:W-:-:S03]  /*f690*/  LEA.HI.X.SX32 R11, R24, R29, 0x1, P1 ;  /* 0x0000001d180b7211 */ /* 0x000fc600008f0eff */
[----:B------:R-:W-:Y:S02]  /*f6a0*/  IADD3 R12, P2, PT, R2, R28, RZ ;  /* 0x0000001c020c7210 */ /* 0x000fe40007f5e0ff */
[----:B------:R-:W0:Y:S01]  /*f6b0*/  LDC R24, c[0x0][0x3d8] ;  /* 0x0000f600ff187b82 */ /* 0x000e220000000800 */
[----:B-1----:R-:W-:-:S05]  /*f6c0*/  IMAD R3, R3, 0x67, RZ ;  /* 0x0000006703037824 */ /* 0x002fca00078e02ff */
[-C--:B------:R-:W-:Y:S02]  /*f6d0*/  LEA.HI.X.SX32 R13, R3, R29.reuse, 0x1, P2 ;  /* 0x0000001d030d7211 */ /* 0x080fe400010f0eff */
[----:B------:R-:W1:Y:S01]  /*f6e0*/  LDC R3, c[0x0][0x3d8] ;  /* 0x0000f600ff037b82 */ /* 0x000e620000000800 */
[----:B------:R-:W-:Y:S01]  /*f6f0*/  LEA.HI.X.SX32 R9, R27, R29, 0x1, P6 ;  /* 0x0000001d1b097211 */ /* 0x000fe200030f0eff */
[----:B0-----:R-:W-:-:S04]  /*f700*/  IMAD R24, R24, 0x33e, RZ ;  /* 0x0000033e18187824 */ /* 0x001fc800078e02ff */
[----:B------:R-:W-:Y:S01]  /*f710*/  STL.64 [R1+0xe18], R8 ;  /* 0x000e180801007387 */ /* 0x000fe20000100a00 */
[----:B---3--:R-:W-:Y:S01]  /*f720*/  IMAD R21, R21, 0x338, RZ ;  /* 0x0000033815157824 */ /* 0x008fe200078e02ff */
[-C--:B------:R-:W-:Y:S01]  /*f730*/  IADD3 R14, P3, PT, R26, R28.reuse, RZ ;  /* 0x0000001c1a0e7210 */ /* 0x080fe20007f7e0ff */
[----:B--2---:R-:W-:Y:S01]  /*f740*/  IMAD R25, R25, 0x19e, RZ ;  /* 0x0000019e19197824 */ /* 0x004fe200078e02ff */
[----:B------:R-:W-:Y:S01]  /*f750*/  STL.64 [R1+0xe10], R10 ;  /* 0x000e100a01007387 */ /* 0x000fe20000100a00 */
[----:B------:R-:W0:Y:S03]  /*f760*/  LDC R27, c[0x0][0x3d8] ;  /* 0x0000f600ff1b7b82 */ /* 0x000e260000000800 */
[----:B------:R2:W-:Y:S02]  /*f770*/  STL.64 [R1+0x1688], R12 ;  /* 0x0016880c01007387 */ /* 0x0005e40000100a00 */
[----:B--2---:R-:W-:Y:S01]  /*f780*/  IADD3 R12, P2, PT, R24, R28, RZ ;  /* 0x0000001c180c7210 */ /* 0x004fe20007f5e0ff */
[----:B-1----:R-:W-:-:S02]  /*f790*/  IMAD R24, R3, 0x34, RZ ;  /* 0x0000003403187824 */ /* 0x002fc400078e02ff */
[----:B------:R-:W1:Y:S01]  /*f7a0*/  LDC R3, c[0x0][0x3d8] ;  /* 0x0000f600ff037b82 */ /* 0x000e620000000800 */
[----:B------:R-:W-:Y:S02]  /*f7b0*/  IADD3 R20, P4, PT, R21, R28, RZ ;  /* 0x0000001c15147210 */ /* 0x000fe40007f9e0ff */
[-C--:B------:R-:W-:Y:S02]  /*f7c0*/  LEA.HI.X.SX32 R15, R2, R29.reuse, 0x1, P3 ;  /* 0x0000001d020f7211 */ /* 0x080fe400018f0eff */
[----:B------:R-:W-:-:S03]  /*f7d0*/  LEA.HI.X.SX32 R21, R26, R29, 0x1, P4 ;  /* 0x0000001d1a157211 */ /* 0x000fc600020f0eff */
[----:B------:R-:W-:Y:S01]  /*f7e0*/  STL.64 [R1+0x13a8], R14 ;  /* 0x0013a80e01007387 */ /* 0x000fe20000100a00 */
[----:B------:R-:W2:Y:S03]  /*f7f0*/  LDC R26, c[0x0][0x3d8] ;  /* 0x0000f600ff1a7b82 */ /* 0x000ea60000000800 */
[----:B------:R1:W-:Y:S01]  /*f800*/  STL.64 [R1+0xe08], R20 ;  /* 0x000e081401007387 */ /* 0x0003e20000100a00 */
[----:B------:R-:W-:Y:S01]  /*f810*/  IADD3 R8, P6, PT, R25, R28, RZ ;  /* 0x0000001c19087210 */ /* 0x000fe20007fde0ff */
[----:B0-----:R-:W-:-:S03]  /*f820*/  IMAD R27, R27, 0x33c, RZ ;  /* 0x0000033c1b1b7824 */ /* 0x001fc600078e02ff */
[----:B------:R-:W0:Y:S01]  /*f830*/  LDC R2, c[0x0][0x3d8] ;  /* 0x0000f600ff027b82 */ /* 0x000e220000000800 */
[----:B-1----:R-:W-:Y:S01]  /*f840*/  IMAD R21, R3, 0x19d, RZ ;  /* 0x0000019d03157824 */ /* 0x002fe200078e02ff */
[----:B------:R-:W-:-:S06]  /*f850*/  IADD3 R22, P4, PT, R24, R28, RZ ;  /* 0x0000001c18167210 */ /* 0x000fcc0007f9e0ff */
[----:B------:R-:W1:Y:S01]  /*f860*/  LDC R3, c[0x0][0x3d8] ;  /* 0x0000f600ff037b82 */ /* 0x000e620000000800 */
[----:B------:R-:W-:Y:S01]  /*f870*/  LEA.HI.X.SX32 R5, R21, R29, 0x1, P5 ;  /* 0x0000001d15057211 */ /* 0x000fe200028f0eff */
[----:B--2---:R-:W-:-:S06]  /*f880*/  IMAD R21, R26, 0xd0, RZ ;  /* 0x000000d01a157824 */ /* 0x004fcc00078e02ff */
[----:B------:R-:W2:Y:S01]  /*f890*/  LDC R20, c[0x0][0x3d8] ;  /* 0x0000f600ff147b82 */ /* 0x000ea20000000800 */
[----:B-1----:R-:W-:-:S07]  /*f8a0*/  IMAD R26, R3, 0xcf, RZ ;  /* 0x000000cf031a7824 */ /* 0x002fce00078e02ff */
[----:B------:R-:W1:Y:S01]  /*f8b0*/  LDC R3, c[0x0][0x3d8] ;  /* 0x0000f600ff037b82 */ /* 0x000e620000000800 */
[----:B------:R-:W-:Y:S02]  /*f8c0*/  LEA.HI.X.SX32 R9, R26, R29, 0x1, P6 ;  /* 0x0000001d1a097211 */ /* 0x000fe400030f0eff */
[----:B------:R-:W-:Y:S01]  /*f8d0*/  IADD3 R10, P1, PT, R27, R28, RZ ;  /* 0x0000001c1b0a7210 */ /* 0x000fe20007f3e0ff */
[----:B------:R-:W-:Y:S04]  /*f8e0*/  STL.64 [R1+0xe00], R4 ;  /* 0x000e000401007387 */ /* 0x000fe80000100a00 */
[----:B------:R-:W3:Y:S01]  /*f8f0*/  LDC R27, c[0x0][0x3d8] ;  /* 0x0000f600ff1b7b82 */ /* 0x000ee20000000800 */
[----:B-1----:R-:W-:-:S07]  /*f900*/  IMAD R26, R3, 0x19f, RZ ;  /* 0x0000019f031a7824 */ /* 0x002fce00078e02ff */
[----:B------:R-:W1:Y:S01]  /*f910*/  LDC R3, c[0x0][0x3d8] ;  /* 0x0000f600ff037b82 */ /* 0x000e620000000800 */
[-C--:B------:R-:W-:Y:S02]  /*f920*/  LEA.HI.X.SX32 R11, R25, R29.reuse, 0x1, P1 ;  /* 0x0000001d190b7211 */ /* 0x080fe400008f0eff */
[----:B------:R-:W-:-:S05]  /*f930*/  LEA.HI.X.SX32 R13, R26, R29, 0x1, P2 ;  /* 0x0000001d1a0d7211 */ /* 0x000fca00010f0eff */
[----:B------:R-:W4:Y:S08]  /*f940*/  LDC R25, c[0x0][0x3d8] ;  /* 0x0000f600ff197b82 */ /* 0x000f300000000800 */
[----:B------:R-:W0:Y:S01]  /*f950*/  LDC R26, c[0x0][0x3d8] ;  /* 0x0000f600ff1a7b82 */ /* 0x000e220000000800 */
[----:B-1----:R-:W-:-:S07]  /*f960*/  IMAD R18, R3, 0x340, RZ ;  /* 0x0000034003127824 */ /* 0x002fce00078e02ff */
[----:B------:R-:W1:Y:S01]  /*f970*/  LDC R3, c[0x0][0x3d8] ;  /* 0x0000f600ff037b82 */ /* 0x000e620000000800 */
[----:B------:R-:W-:Y:S04]  /*f980*/  STL.64 [R1+0x13a0], R8 ;  /* 0x0013a00801007387 */ /* 0x000fe80000100a00 */
[----:B------:R-:W-:Y:S04]  /*f990*/  STL.64 [R1+0xdf8], R10 ;  /* 0x000df80a01007387 */ /* 0x000fe80000100a00 */
[----:B------:R0:W-:Y:S02]  /*f9a0*/  STL.64 [R1+0xdf0], R12 ;  /* 0x000df00c01007387 */ /* 0x0001e40000100a00 */
[----:B0-----:R-:W-:Y:S01]  /*f9b0*/  IADD3 R12, P2, PT, R18, R28, RZ ;  /* 0x0000001c120c7210 */ /* 0x001fe20007f5e0ff */
[----:B----4-:R-:W-:-:S02]  /*f9c0*/  IMAD R18, R25, 0xd, RZ ;  /* 0x0000000d19127824 */ /* 0x010fc400078e02ff */
[----:B------:R-:W-:Y:S02]  /*f9d0*/  IMAD R25, R26, 0x342, RZ ;  /* 0x000003421a197824 */ /* 0x000fe400078e02ff */
[----:B-1----:R-:W-:Y:S02]  /*f9e0*/  IMAD R26, R3, 0x1a2, RZ ;  /* 0x000001a2031a7824 */ /* 0x002fe400078e02ff */
[----:B------:R-:W0:Y:S01]  /*f9f0*/  LDC R3, c[0x0][0x3d8] ;  /* 0x0000f600ff037b82 */ /* 0x000e220000000800 */
[----:B---3--:R-:W-:-:S05]  /*fa00*/  IMAD R27, R27, 0x1a, RZ ;  /* 0x0000001a1b1b7824 */ /* 0x008fca00078e02ff */
        /* <DEDUP_REMOVED lines=11> */
[----:B--2---:R-:W-:Y:S01]  /*fac0*/  IMAD R20, R20, 0x1a0, RZ ;  /* 0x000001a014147824 */ /* 0x004fe200078e02ff */
        /* <DEDUP_REMOVED lines=21> */
[----:B----4-:R-:W-:Y:S01]  /*fc20*/  IADD3 R14, P3, PT, R24, R28, RZ ;  /* 0x0000001c180e7210 */ /* 0x010fe20007f7e0ff */
[----:B0-----:R-:W-:-:S03]  /*fc30*/  IMAD R24, R3, 0x1a6, RZ ;  /* 0x000001a603187824 */ /* 0x001fc600078e02ff */
[----:B------:R-:W0:Y:S01]  /*fc40*/  LDC R3, c[0x0][0x3d8] ;  /* 0x0000f600ff037b82 */ /* 0x000e220000000800 */
[----:B--2---:R-:W-:Y:S01]  /*fc50*/  IMAD R20, R20, 0xd1, RZ ;  /* 0x000000d114147824 */ /* 0x004fe200078e02ff */
[----:B------:R-:W-:-:S04]  /*fc60*/  IADD3 R22, P4, PT, R26, R28, RZ ;  /* 0x0000001c1a167210 */ /* 0x000fc80007f9e0ff */
[----:B------:R-:W-:Y:S01]  /*fc70*/  LEA.HI.X.SX32 R23, R20, R29, 0x1, P4 ;  /* 0x0000001d14177211 */ /* 0x000fe200020f0eff */
[----:B---3--:R-:W-:-:S04]  /*fc80*/  IMAD R21, R21, 0x34a, RZ ;  /* 0x0000034a15157824 */ /* 0x008fc800078e02ff */
[----:B------:R2:W-:Y:S02]  /*fc90*/  STL.64 [R1+0x1390], R22 ;  /* 0x0013901601007387 */ /* 0x0005e40000100a00 */
[-C--:B--2---:R-:W-:Y:S01]  /*fca0*/  IADD3 R22, P4, PT, R21, R28.reuse, RZ ;  /* 0x0000001c15167210 */ /* 0x084fe20007f9e0ff */
[----:B0-----:R-:W-:Y:S02]  /*fcb0*/  IMAD R21, R3, 0x1a3, RZ ;  /* 0x000001a303157824 */ /* 0x001fe400078e02ff */
[----:B------:R-:W0:Y:S01]  /*fcc0*/  LDC R3, c[0x0][0x3d8] ;  /* 0x0000f600ff037b82 */ /* 0x000e220000000800 */
[----:B------:R-:W-:-:S04]  /*fcd0*/  IADD3 R4, P5, PT, R27, R28, RZ ;  /* 0x0000001c1b047210 */ /* 0x000fc80007fbe0ff */
[----:B------:R-:W-:-:S03]  /*fce0*/  LEA.HI.X.SX32 R5, R26, R29, 0x1, P5 ;  /* 0x0000001d1a057211 */ /* 0x000fc600028f0eff */
[----:B------:R-:W2:Y:S01]  /*fcf0*/  LDC R26, c[0x0][0x3d8] ;  /* 0x0000f600ff1a7b82 */ /* 0x000ea20000000800 */
[----:B------:R-:W-:-:S07]  /*fd00*/  LEA.HI.X.SX32 R9, R21, R29, 0x1, P6 ;  /* 0x0000001d15097211 */ /* 0x000fce00030f0eff */
[----:B------:R-:W3:Y:S01]  /*fd10*/  LDC R27, c[0x0][0x3d8] ;  /* 0x0000f600ff1b7b82 */ /* 0x000ee20000000800 */
[----:B0-----:R-:W-:-:S07]  /*fd20*/  IMAD R21, R3, 0x69, RZ ;  /* 0x0000006903157824 */ /* 0x001fce00078e02ff */
[----:B------:R-:W0:Y:S01]  /*fd30*/  LDC R3, c[0x0][0x3d8] ;  /* 0x0000f600ff037b82 */ /* 0x000e220000000800 */
[----:B------:R-:W-:Y:S01]  /*fd40*/  STL.64 [R1+0xdd8], R4 ;  /* 0x000dd80401007387 */ /* 0x000fe20000100a00 */
[----:B--2---:R-:W-:-:S06]  /*fd50*/  IMAD R20, R26, 0x34c, RZ ;  /* 0x0000034c1a147824 */ /* 0x004fcc00078e02ff */
[----:B------:R-:W2:Y:S01]  /*fd60*/  LDC R26, c[0x0][0x3d8] ;  /* 0x0000f600ff1a7b82 */ /* 0x000ea20000000800 */
[----:B------:R4:W-:Y:S02]  /*fd70*/  STL.64 [R1+0xdd0], R8 ;  /* 0x000dd00801007387 */ /* 0x0009e40000100a00 */
[----:B----4-:R-:W-:Y:S01]  /*fd80*/  IADD3 R8, P6, PT, R20, R28, RZ ;  /* 0x0000001c14087210 */ /* 0x010fe20007fde0ff */
[----:B0-----:R-:W-:-:S04]  /*fd90*/  IMAD R20, R3, 0x6a, RZ ;  /* 0x0000006a03147824 */ /* 0x001fc800078e02ff */
[----:B------:R-:W0:Y:S01]  /*fda0*/  LDC R3, c[0x0][0x3d8] ;  /* 0x0000f600ff037b82 */ /* 0x000e220000000800 */
[----:B---3--:R-:W-:Y:S02]  /*fdb0*/  IMAD R27, R27, 0xd2, RZ ;  /* 0x000000d21b1b7824 */ /* 0x008fe400078e02ff */
[----:B-1----:R-:W-:-:S03]  /*fdc0*/  IMAD R2, R2, 0x1a4, RZ ;  /* 0x000001a402027824 */ /* 0x002fc600078e02ff */
[-C--:B------:R-:W-:Y:S01]  /*fdd0*/  IADD3 R10, P1, PT, R27, R28.reuse, RZ ;  /* 0x0000001c1b0a7210 */ /* 0x080fe20007f3e0ff */
[----:B--2---:R-:W-:Y:S01]  /*fde0*/  IMAD R26, R26, 0x34e, RZ ;  /* 0x0000034e1a1a7824 */ /* 0x004fe200078e02ff */
[----:B------:R-:W-:Y:S02]  /*fdf0*/  IADD3 R12, P2, PT, R2, R28, RZ ;  /* 0x0000001c020c7210 */ /* 0x000fe40007f5e0ff */
[-C--:B------:R-:W-:Y:S02]  /*fe00*/  LEA.HI.X.SX32 R11, R21, R29.reuse, 0x1, P1 ;  /* 0x0000001d150b7211 */ /* 0x080fe400008f0eff */
[----:B------:R-:W-:-:S03]  /*fe10*/  LEA.HI.X.SX32 R13, R27, R29, 0x1, P2 ;  /* 0x0000001d1b0d7211 */ /* 0x000fc600010f0eff */
[----:B------:R1:W-:Y:S01]  /*fe20*/  STL.64 [R1+0x1678], R10 ;  /* 0x0016780a01007387 */ /* 0x0003e20000100a00 */
[----:B0-----:R-:W-:Y:S02]  /*fe30*/  IMAD R27, R3, 0xd4, RZ ;  /* 0x000000d4031b7824 */ /* 0x001fe400078e02ff */
[----:B------:R-:W0:Y:S01]  /*fe40*/  LDC R3, c[0x0][0x3d8] ;  /* 0x0000f600ff037b82 */ /* 0x000e220000000800 */
[----:B-1----:R-:W-:-:S07]  /*fe50*/  IADD3 R10, P1, PT, R26, R28, RZ ;  /* 0x0000001c1a0a7210 */ /* 0x002fce0007f3e0ff */
[----:B------:R-:W1:Y:S01]  /*fe60*/  LDC R26, c[0x0][0x3d8] ;  /* 0x0000f600ff1a7b82 */ /* 0x000e620000000800 */
[----:B------:R-:W-:-:S07]  /*fe70*/  LEA.HI.X.SX32 R15, R2, R29, 0x1, P3 ;  /* 0x0000001d020f7211 */ /* 0x000fce00018f0eff */
[----:B------:R-:W2:Y:S01]  /*fe80*/  LDC R2, c[0x0][0x3d8] ;  /* 0x0000f600ff027b82 */ /* 0x000ea20000000800 */
[----:B-1----:R-:W-:Y:S02]  /*fe90*/  IMAD R21, R26, 0x1a8, RZ ;  /* 0x000001a81a157824 */ /* 0x002fe400078e02ff */
[----:B0-----:R-:W-:-:S05]  /*fea0*/  IMAD R26, R3, 0x1a5, RZ ;  /* 0x000001a5031a7824 */ /* 0x001fca00078e02ff */
[----:B------:R-:W0:Y:S01]  /*feb0*/  LDC R3, c[0x0][0x3d8] ;  /* 0x0000f600ff037b82 */ /* 0x000e220000000800 */
[----:B------:R-:W-:Y:S01]  /*fec0*/  IADD3 R4, P5, PT, R24, R28, RZ ;  /* 0x0000001c18047210 */ /* 0x000fe20007fbe0ff */
[----:B--2---:R-:W-:Y:S01]  /*fed0*/  IMAD R2, R2, 0xd3, RZ ;  /* 0x000000d302027824 */ /* 0x004fe200078e02ff */
[-C--:B------:R-:W-:Y:S01]  /*fee0*/  LEA.HI.X.SX32 R23, R26, R29.reuse, 0x1, P4 ;  /* 0x0000001d1a177211 */ /* 0x080fe200020f0eff */
[----:B------:R-:W-:Y:S04]  /*fef0*/  STL.64 [R1+0x1388], R12 ;  /* 0x0013880c01007387 */ /* 0x000fe80000100a00 */
[----:B------:R-:W1:Y:S01]  /*ff00*/  LDC R26, c[0x0][0x3d8] ;  /* 0x0000f600ff1a7b82 */ /* 0x000e620000000800 */
[-C--:B------:R-:W-:Y:S01]  /*ff10*/  LEA.HI.X.SX32 R5, R2, R29.reuse, 0x1, P5 ;  /* 0x0000001d02057211 */ /* 0x080fe200028f0eff */
[----:B------:R-:W-:Y:S04]  /*ff20*/  STL.64 [R1+0xdc8], R14 ;  /* 0x000dc80e01007387 */ /* 0x000fe80000100a00 */
[----:B------:R-:W-:Y:S01]  /*ff30*/  STL.64 [R1+0xdc0], R22 ;  /* 0x000dc01601007387 */ /* 0x000fe20000100a00 */
[----:B------:R-:W-:Y:S01]  /*ff40*/  LEA.HI.X.SX32 R9, R24, R29, 0x1, P6 ;  /* 0x0000001d18097211 */ /* 0x000fe200030f0eff */
[----:B------:R-:W2:Y:S02]  /*ff50*/  LDC R2, c[0x0][0x3d8] ;  /* 0x0000f600ff027b82 */ /* 0x000ea40000000800 */
[----:B------:R3:W-:Y:S01]  /*ff60*/  STL.64 [R1+0x1380], R4 ;  /* 0x0013800401007387 */ /* 0x0007e20000100a00 */
[----:B0-----:R-:W-:-:S05]  /*ff70*/  IMAD R3, R3, 0x350, RZ ;  /* 0x0000035003037824 */ /* 0x001fca00078e02ff */
[----:B---3--:R-:W-:Y:S02]  /*ff80*/  IADD3 R4, P5, PT, R3, R28, RZ ;  /* 0x0000001c03047210 */ /* 0x008fe40007fbe0ff */
[----:B------:R-:W0:Y:S01]  /*ff90*/  LDC R3, c[0x0][0x3d8] ;  /* 0x0000f600ff037b82 */ /* 0x000e220000000800 */
[----:B-1----:R-:W-:-:S07]  /*ffa0*/  IMAD R25, R26, 0x352, RZ ;  /* 0x000003521a197824 */ /* 0x002fce00078e02ff */
[----:B------:R-:W1:Y:S01]  /*ffb0*/  LDC R26, c[0x0][0x3d8] ;  /* 0x0000f600ff1a7b82 */ /* 0x000e620000000800 */
[----:B0-----:R-:W-:-:S07]  /*ffc0*/  IMAD R24, R3, 0x1a7, RZ ;  /* 0x000001a703187824 */ /* 0x001fce00078e02ff */
        /* <DEDUP_REMOVED lines=8> */
[----:B------:R-:W-:Y:S01]  /*10050*/  LEA.HI.X.SX32 R15, R20, R29, 0x1, P3 ;  /* 0x0000001d140f7211 */ /* 0x000fe200018f0eff */
[----:B------:R-:W-:Y:S01]  /*10060*/  STL.64 [R1+0xdb8], R8 ;  /* 0x000db80801007387 */ /* 0x000fe20000100a00 */
[----:B------:R-:W-:Y:S01]  /*10070*/  IADD3 R22, P4, PT, R21, R28, RZ ;  /* 0x0000001c15167210 */ /* 0x000fe20007f9e0ff */
[----:B------:R-:W1:Y:S02]  /*10080*/  LDC R20, c[0x0][0x3d8] ;  /* 0x0000f600ff147b82 */ /* 0x000e640000000800 */
[----:B------:R-:W-:Y:S04]  /*10090*/  STL.64 [R1+0xdb0], R10 ;  /* 0x000db00a01007387 */ /* 0x000fe80000100a00 */
[----:B------:R-:W-:Y:S04]  /*100a0*/  STL.64 [R1+0x17e8], R12 ;  /* 0x0017e80c01007387 */ /* 0x000fe80000100a00 */
[----:B------:R3:W-:Y:S01]  /*100b0*/  STL.64 [R1+0x1670], R14 ;  /* 0x0016700e01007387 */ /* 0x0007e20000100a00 */
[----:B0-----:R-:W-:-:S05]  /*100c0*/  IMAD R3, R3, 0x356, RZ ;  /* 0x0000035603037824 */ /* 0x001fca00078e02ff */
[----:B---3--:R-:W-:Y:S02]  /*100d0*/  IADD3 R14, P3, PT, R3, R28, RZ ;  /* 0x0000001c030e7210 */ /* 0x008fe40007f7e0ff */
[----:B------:R-:W0:Y:S01]  /*100e0*/  LDC R3, c[0x0][0x3d8] ;  /* 0x0000f600ff037b82 */ /* 0x000e220000000800 */
[----:B------:R-:W-:Y:S01]  /*100f0*/  LEA.HI.X.SX32 R23, R27, R29, 0x1, P4 ;  /* 0x0000001d1b177211 */ /* 0x000fe200020f0eff */
[----:B0-----:R-:W-:-:S06]  /*10100*/  IMAD R27, R3, 0x1a9, RZ ;  /* 0x000001a9031b7824 */ /* 0x001fcc00078e02ff */
[----:B------:R-:W0:Y:S01]  /*10110*/  LDC R3, c[0x0][0x3d8] ;  /* 0x0000f600ff037b82 */ /* 0x000e220000000800 */
[----:B------:R-:W-:-:S07]  /*10120*/  LEA.HI.X.SX32 R5, R21, R29, 0x1, P5 ;  /* 0x0000001d15057211 */ /* 0x000fce00028f0eff */
[----:B------:R-:W3:Y:S01]  /*10130*/  LDC R21, c[0x0][0x3d8] ;  /* 0x0000f600ff157b82 */ /* 0x000ee20000000800 */
[-C--:B------:R-:W-:Y:S01]  /*10140*/  IADD3 R8, P6, PT, R25, R28.reuse, RZ ;  /* 0x0000001c19087210 */ /* 0x080fe20007fde0ff */
[----:B0-----:R-:W-:Y:S01]  /*10150*/  IMAD R24, R3, 0x358, RZ ;  /* 0x0000035803187824 */ /* 0x001fe200078e02ff */
[----:B------:R-:W-:Y:S05]  /*10160*/  STL.64 [R1+0x1378], R22 ;  /* 0x0013781601007387 */ /* 0x000fea0000100a00 */
[----:B------:R-:W0:Y:S01]  /*10170*/  LDC R3, c[0x0][0x3d8] ;  /* 0x0000f600ff037b82 */ /* 0x000e220000000800 */
[----:B------:R-:W-:Y:S01]  /*10180*/  LEA.HI.X.SX32 R9, R27, R29, 0x1, P6 ;  /* 0x0000001d1b097211 */ /* 0x000fe200030f0eff */
[----:B------:R-:W-:Y:S06]  /*10190*/  STL.64 [R1+0xda8], R4 ;  /* 0x000da80401007387 */ /* 0x000fec0000100a00 */
[----:B------:R-:W4:Y:S01]  /*101a0*/  LDC R27, c[0x0][0x3d8] ;  /* 0x0000f600ff1b7b82 */ /* 0x000f220000000800 */
[----:B------:R1:W-:Y:S01]  /*101b0*/  STL.64 [R1+0xda0], R8 ;  /* 0x000da00801007387 */ /* 0x0003e20000100a00 */
[----:B------:R-:W-:-:S06]  /*101c0*/  IADD3 R12, P2, PT, R26, R28, RZ ;  /* 0x0000001c1a0c7210 */ /* 0x000fcc0007f5e0ff */
[----:B------:R-:W4:Y:S01]  /*101d0*/  LDC R26, c[0x0][0x3d8] ;  /* 0x0000f600ff1a7b82 */ /* 0x000f220000000800 */
[----:B-1----:R-:W-:Y:S01]  /*101e0*/  IADD3 R8, P6, PT, R24, R28, RZ ;  /* 0x0000001c18087210 */ /* 0x002fe20007fde0ff */
[----:B---3--:R-:W-:Y:S02]  /*101f0*/  IMAD R24, R21, 0xd5, RZ ;  /* 0x000000d515187824 */ /* 0x008fe400078e02ff */
[----:B0-----:R-:W-:-:S04]  /*10200*/  IMAD R21, R3, 0x1ae, RZ ;  /* 0x000001ae03157824 */ /* 0x001fc800078e02ff */
[----:B------:R-:W0:Y:S08]  /*10210*/  LDC R25, c[0x0][0x3d8] ;  /* 0x0000f600ff197b82 */ /* 0x000e300000000800 */
[----:B------:R-:W1:Y:S01]  /*10220*/  LDC R3, c[0x0][0x3d8] ;  /* 0x0000f600ff037b82 */ /* 0x000e620000000800 */
[----:B--2---:R-:W-:-:S05]  /*10230*/  IMAD R2, R2, 0x1aa, RZ ;  /* 0x000001aa02027824 */ /* 0x004fca00078e02ff */
[----:B------:R-:W-:Y:S01]  /*10240*/  IADD3 R10, P1, PT, R2, R28, RZ ;  /* 0x0000001c020a7210 */ /* 0x000fe20007f3e0ff */
[----:B----4-:R-:W-:-:S03]  /*10250*/  IMAD R27, R27, 0x35a, RZ ;  /* 0x0000035a1b1b7824 */ /* 0x010fc600078e02ff */
[----:B------:R-:W-:Y:S01]  /*10260*/  LEA.HI.X.SX32 R11, R24, R29, 0x1, P1 ;  /* 0x0000001d180b7211 */ /* 0x000fe200008f0eff */
[----:B------:R-:W-:-:S04]  /*10270*/  IMAD R20, R20, 0x1ac, RZ ;  /* 0x000001ac14147824 */ /* 0x000fc800078e02ff */
[----:B------:R2:W-:Y:S01]  /*10280*/  STL.64 [R1+0x1370], R10 ;  /* 0x0013700a01007387 */ /* 0x0005e20000100a00 */
[----:B------:R-:W-:Y:S01]  /*10290*/  IMAD R26, R26, 0xd6, RZ ;  /* 0x000000d61a1a7824 */ /* 0x000fe200078e02ff */
[-C--:B------:R-:W-:Y:S02]  /*102a0*/  IADD3 R4, P5, PT, R20, R28.reuse, RZ ;  /* 0x0000001c14047210 */ /* 0x080fe40007fbe0ff */
[-C--:B--2---:R-:W-:Y:S01]  /*102b0*/  IADD3 R10, P1, PT, R27, R28.reuse, RZ ;  /* 0x0000001c1b0a7210 */ /* 0x084fe20007f3e0ff */
[----:B-1----:R-:W-:Y:S02]  /*102c0*/  IMAD R27, R3, 0x1ab, RZ ;  /* 0x000001ab031b7824 */ /* 0x002fe400078e02ff */
[----:B------:R-:W1:Y:S01]  /*102d0*/  LDC R3, c[0x0][0x3d8] ;  /* 0x0000f600ff037b82 */ /* 0x000e620000000800 */
[C---:B------:R-:W-:Y:S02]  /*102e0*/  IADD3 R22, P4, PT, R26.reuse, R28, RZ ;  /* 0x0000001c1a167210 */ /* 0x040fe40007f9e0ff */
[----:B------:R-:W-:-:S05]  /*102f0*/  LEA.HI.X.SX32 R5, R26, R29, 0x1, P5 ;  /* 0x0000001d1a057211 */ /* 0x000fca00028f0eff */
[----:B------:R-:W2:Y:S01]  /*10300*/  LDC R26, c[0x0][0x3d8] ;  /* 0x0000f600ff1a7b82 */ /* 0x000ea20000000800 */
[-C--:B------:R-:W-:Y:S02]  /*10310*/  LEA.HI.X.SX32 R13, R2, R29.reuse, 0x1, P2 ;  /* 0x0000001d020d7211 */ /* 0x080fe400010f0eff */
[----:B------:R-:W-:-:S05]  /*10320*/  LEA.HI.X.SX32 R15, R27, R29, 0x1, P3 ;  /* 0x0000001d1b0f7211 */ /* 0x000fca00018f0eff */
[----:B------:R-:W3:Y:S01]  /*10330*/  LDC R2, c[0x0][0x3d8] ;  /* 0x0000f600ff027b82 */ /* 0x000ee20000000800 */
[----:B------:R-:W-:Y:S01]  /*10340*/  STL.64 [R1+0xd98], R12 ;  /* 0x000d980c01007387 */ /* 0x000fe20000100a00 */
[----:B-1----:R-:W-:-:S03]  /*10350*/  IMAD R24, R3, 0x35c, RZ ;  /* 0x0000035c03187824 */ /* 0x002fc600078e02ff */
[----:B------:R1:W-:Y:S01]  /*10360*/  STL.64 [R1+0xd90], R14 ;  /* 0x000d900e01007387 */ /* 0x0003e20000100a00 */
[----:B------:R-:W-:Y:S02]  /*10370*/  LEA.HI.X.SX32 R9, R20, R29, 0x1, P6 ;  /* 0x0000001d14097211 */ /* 0x000fe400030f0eff */
[----:B------:R-:W4:Y:S08]  /*10380*/  LDC R3, c[0x0][0x3d8] ;  /* 0x0000f600ff037b82 */ /* 0x000f300000000800 */
[----:B------:R-:W0:Y:S01]  /*10390*/  LDC R20, c[0x0][0x3d8] ;  /* 0x0000f600ff147b82 */ /* 0x000e220000000800 */
[----:B-1----:R-:W-:Y:S01]  /*103a0*/  IADD3 R14, P3, PT, R24, R28, RZ ;  /* 0x0000001c180e7210 */ /* 0x002fe20007f7e0ff */
[----:B--2---:R-:W-:-:S06]  /*103b0*/  IMAD R24, R26, 0xd8, RZ ;  /* 0x000000d81a187824 */ /* 0x004fcc00078e02ff */
[----:B------:R-:W1:Y:S01]  /*103c0*/  LDC R26, c[0x0][0x3d8] ;  /* 0x0000f600ff1a7b82 */ /* 0x000e620000000800 */
[----:B---3--:R-:W-:-:S05]  /*103d0*/  IMAD R27, R2, 0x6b, RZ ;  /* 0x0000006b021b7824 */ /* 0x008fca00078e02ff */
[-C--:B------:R-:W-:Y:S02]  /*103e0*/  LEA.HI.X.SX32 R23, R27, R29.reuse, 0x1, P4 ;  /* 0x0000001d1b177211 */ /* 0x080fe400020f0eff */
[C---:B------:R-:W-:Y:S01]  /*103f0*/  IADD3 R12, P2, PT, R21.reuse, R28, RZ ;  /* 0x0000001c150c7210 */ /* 0x040fe20007f5e0ff */
[----:B------:R-:W2:Y:S02]  /*10400*/  LDC R2, c[0x0][0x3d8] ;  /* 0x0000f600ff027b82 */ /* 0x000ea40000000800 */
[----:B------:R3:W-:Y:S01]  /*10410*/  STL.64 [R1+0x1668], R22 ;  /* 0x0016681601007387 */ /* 0x0007e20000100a00 */
[----:B0-----:R-:W-:Y:S01]  /*10420*/  IMAD R20, R20, 0xd7, RZ ;  /* 0x000000d714147824 */ /* 0x001fe200078e02ff */
[----:B------:R-:W-:-:S04]  /*10430*/  LEA.HI.X.SX32 R15, R21, R29, 0x1, P3 ;  /* 0x0000001d150f7211 */ /* 0x000fc800018f0eff */
[----:B------:R-:W0:Y:S01]  /*10440*/  LDC R27, c[0x0][0x3d8] ;  /* 0x0000f600ff1b7b82 */ /* 0x000e220000000800 */
[----:B---3--:R-:W-:Y:S02]  /*10450*/  IMAD R22, R25, 0x1ad, RZ ;  /* 0x000001ad19167824 */ /* 0x008fe400078e02ff */
[----:B-1----:R-:W-:Y:S01]  /*10460*/  IMAD R25, R26, 0x1b0, RZ ;  /* 0x000001b01a197824 */ /* 0x002fe200078e02ff */
[----:B------:R-:W-:-:S04]  /*10470*/  LEA.HI.X.SX32 R13, R20, R29, 0x1, P2 ;  /* 0x0000001d140d7211 */ /* 0x000fc800010f0eff */
[----:B------:R-:W1:Y:S01]  /*10480*/  LDC R26, c[0x0][0x3d8] ;  /* 0x0000f600ff1a7b82 */ /* 0x000e620000000800 */
[----:B------:R-:W-:Y:S01]  /*10490*/  LEA.HI.X.SX32 R11, R22, R29, 0x1, P1 ;  /* 0x0000001d160b7211 */ /* 0x000fe200008f0eff */
[----:B------:R-:W-:Y:S04]  /*104a0*/  STL.64 [R1+0x1368], R4 ;  /* 0x0013680401007387 */ /* 0x000fe80000100a00 */
[----:B------:R-:W-:Y:S02]  /*104b0*/  STL.64 [R1+0xd88], R8 ;  /* 0x000d880801007387 */ /* 0x000fe40000100a00 */
[----:B------:R-:W3:Y:S02]  /*104c0*/  LDC R22, c[0x0][0x3d8] ;  /* 0x0000f600ff167b82 */ /* 0x000ee40000000800 */
[----:B------:R-:W-:Y:S04]  /*104d0*/  STL.64 [R1+0xd80], R10 ;  /* 0x000d800a01007387 */ /* 0x000fe80000100a00 */
[----:B------:R-:W-:Y:S02]  /*104e0*/  STL.64 [R1+0x1360], R12 ;  /* 0x0013600c01007387 */ /* 0x000fe40000100a00 */
[----:B------:R-:W0:Y:S02]  /*104f0*/  LDC R21, c[0x0][0x3d8] ;  /* 0x0000f600ff157b82 */ /* 0x000e240000000800 */
[----:B------:R1:W-:Y:S02]  /*10500*/  STL.64 [R1+0xd78], R14 ;  /* 0x000d780e01007387 */ /* 0x0003e40000100a00 */
[----:B-1----:R-:W-:-:S04]  /*10510*/  IMAD R26, R26, 0x360, RZ ;  /* 0x000003601a1a7824 */ /* 0x002fc800078e02ff */
[----:B------:R-:W1:Y:S01]  /*10520*/  LDC R20, c[0x0][0x3d8] ;  /* 0x0000f600ff147b82 */ /* 0x000e620000000800 */
[----:B------:R-:W-:-:S07]  /*10530*/  IADD3 R14, P3, PT, R26, R28, RZ ;  /* 0x0000001c1a0e7210 */ /* 0x000fce0007f7e0ff */
[----:B------:R-:W1:Y:S01]  /*10540*/  LDC R26, c[0x0][0x3d8] ;  /* 0x0000f600ff1a7b82 */ /* 0x000e620000000800 */
[----:B---3--:R-:W-:Y:S02]  /*10550*/  IMAD R23, R22, 0x1af, RZ ;  /* 0x000001af16177824 */ /* 0x008fe400078e02ff */
[----:B0-----:R-:W-:Y:S02]  /*10560*/  IMAD R22, R21, 0x362, RZ ;  /* 0x0000036215167824 */ /* 0x001fe400078e02ff */
[----:B--2---:R-:W-:Y:S02]  /*10570*/  IMAD R18, R2, 0x36, RZ ;  /* 0x0000003602127824 */ /* 0x004fe400078e02ff */
[----:B-1----:R-:W-:Y:S02]  /*10580*/  IMAD R21, R26, 0x1b, RZ ;  /* 0x0000001b1a157824 */ /* 0x002fe400078e02ff */
[----:B------:R-:W0:Y:S01]  /*10590*/  LDC R26, c[0x0][0x3d8] ;  /* 0x0000f600ff1a7b82 */ /* 0x000e220000000800 */
[----:B------:R-:W-:-:S04]  /*105a0*/  IADD3 R4, P5, PT, R18, R28, RZ ;  /* 0x0000001c12047210 */ /* 0x000fc80007fbe0ff */
[----:B------:R-:W-:Y:S01]  /*105b0*/  LEA.HI.X.SX32 R5, R21, R29, 0x1, P5 ;  /* 0x0000001d15057211 */ /* 0x000fe200028f0eff */
[----:B----4-:R-:W-:Y:S02]  /*105c0*/  IMAD R3, R3, 0x35e, RZ ;  /* 0x0000035e03037824 */ /* 0x010fe400078e02ff */
[----:B------:R-:W-:Y:S02]  /*105d0*/  IMAD R27, R27, 0x6c, RZ ;  /* 0x0000006c1b1b7824 */ /* 0x000fe400078e02ff */
[----:B0-----:R-:W-:Y:S02]  /*105e0*/  IMAD R21, R26, 0x364, RZ ;  /* 0x000003641a157824 */ /* 0x001fe400078e02ff */
[----:B------:R-:W0:Y:S01]  /*105f0*/  LDC R26, c[0x0][0x3d8] ;  /* 0x0000f600ff1a7b82 */ /* 0x000e220000000800 */
[-C--:B------:R-:W-:Y:S02]  /*10600*/  IADD3 R2, P4, PT, R3, R28.reuse, RZ ;  /* 0x0000001c03027210 */ /* 0x080fe40007f9e0ff */
[----:B------:R-:W-:-:S02]  /*10610*/  IADD3 R8, P6, PT, R27, R28, RZ ;  /* 0x0000001c1b087210 */ /* 0x000fc40007fde0ff */
[----:B------:R-:W-:Y:S02]  /*10620*/  IADD3 R10, P1, PT, R24, R28, RZ ;  /* 0x0000001c180a7210 */ /* 0x000fe40007f3e0ff */
[-C--:B------:R-:W-:Y:S02]  /*10630*/  LEA.HI.X.SX32 R3, R23, R29.reuse, 0x1, P4 ;  /* 0x0000001d17037211 */ /* 0x080fe400020f0eff */
[-C--:B------:R-:W-:Y:S02]  /*10640*/  LEA.HI.X.SX32 R9, R18, R29.reuse, 0x1, P6 ;  /* 0x0000001d12097211 */ /* 0x080fe400030f0eff */
[----:B------:R-:W-:Y:S01]  /*10650*/  LEA.HI.X.SX32 R11, R27, R29, 0x1, P1 ;  /* 0x0000001d1b0b7211 */ /* 0x000fe200008f0eff */
[----:B------:R1:W-:Y:S01]  /*10660*/  STL.64 [R1+0xd70], R2 ;  /* 0x000d700201007387 */ /* 0x0003e20000100a00 */
[----:B0-----:R-:W-:-:S03]  /*10670*/  IMAD R26, R26, 0x366, RZ ;  /* 0x000003661a1a7824 */ /* 0x001fc600078e02ff */
[----:B-1----:R-:W2:Y:S01]  /*10680*/  LDL.LU.64 R2, [R1+0x2c30] ;  /* 0x002c300001027983 */ /* 0x002ea20000300a00 */
[CC--:B------:R-:W-:Y:S01]  /*10690*/  IADD3 R12, P2, PT, R25.reuse, R28.reuse, RZ ;  /* 0x0000001c190c7210 */ /* 0x0c0fe20007f5e0ff */
[----:B------:R-:W-:Y:S01]  /*106a0*/  IMAD R20, R20, 0x1b2, RZ ;  /* 0x000001b214147824 */ /* 0x000fe200078e02ff */
[-C--:B------:R-:W-:Y:S01]  /*106b0*/  IADD3 R22, P4, PT, R22, R28.reuse, RZ ;  /* 0x0000001c16167210 */ /* 0x080fe20007f9e0ff */
[----:B------:R-:W-:Y:S01]  /*106c0*/  STL.64 [R1+0x18a0], R4 ;  /* 0x0018a00401007387 */ /* 0x000fe20000100a00 */
[-C--:B------:R-:W-:Y:S01]  /*106d0*/  LEA.HI.X.SX32 R15, R25, R29.reuse, 0x1, P3 ;  /* 0x0000001d190f7211 */ /* 0x080fe200018f0eff */
[----:B------:R-:W0:Y:S02]  /*106e0*/  LDC R27, c[0x0][0x3d8] ;  /* 0x0000f600ff1b7b82 */ /* 0x000e240000000800 */
[----:B------:R-:W-:Y:S04]  /*106f0*/  STL.64 [R1+0x17e0], R8 ;  /* 0x0017e00801007387 */ /* 0x000fe80000100a00 */
[----:B------:R1:W-:Y:S01]  /*10700*/  STL.64 [R1+0x1660], R10 ;  /* 0x0016600a01007387 */ /* 0x0003e20000100a00 */
[----:B------:R-:W-:Y:S01]  /*10710*/  LEA.HI.X.SX32 R13, R24, R29, 0x1, P2 ;  /* 0x0000001d180d7211 */ /* 0x000fe200010f0eff */
[----:B------:R-:W3:Y:S01]  /*10720*/  LDC R25, c[0x0][0x3d8] ;  /* 0x0000f600ff197b82 */ /* 0x000ee20000000800 */
[----:B-1----:R-:W-:-:S07]  /*10730*/  IADD3 R10, P1, PT, R26, R28, RZ ;  /* 0x0000001c1a0a7210 */ /* 0x002fce0007f3e0ff */
[----:B------:R-:W1:Y:S01]  /*10740*/  LDC R26, c[0x0][0x3d8] ;  /* 0x0000f600ff1a7b82 */ /* 0x000e620000000800 */
[----:B------:R-:W-:Y:S01]  /*10750*/  STL.64 [R1+0x1358], R12 ;  /* 0x0013580c01007387 */ /* 0x000fe20000100a00 */
[----:B-1----:R-:W-:-:S06]  /*10760*/  IMAD R24, R26, 0x1b1, RZ ;  /* 0x000001b11a187824 */ /* 0x002fcc00078e02ff */
[----:B------:R-:W1:Y:S01]  /*10770*/  LDC R26, c[0x0][0x3d8] ;  /* 0x0000f600ff1a7b82 */ /* 0x000e620000000800 */
[----:B------:R-:W-:Y:S01]  /*10780*/  LEA.HI.X.SX32 R23, R24, R29, 0x1, P4 ;  /* 0x0000001d18177211 */ /* 0x000fe200020f0eff */
[----:B------:R-:W-:Y:S04]  /*10790*/  STL.64 [R1+0xd68], R14 ;  /* 0x000d680e01007387 */ /* 0x000fe80000100a00 */
[----:B------:R1:W-:Y:S02]  /*107a0*/  STL.64 [R1+0xd60], R22 ;  /* 0x000d601601007387 */ /* 0x0003e40000100a00 */
[----:B------:R-:W4:Y:S01]  /*107b0*/  LDC R24, c[0x0][0x3d8] ;  /* 0x0000f600ff187b82 */ /* 0x000f220000000800 */
[----:B-1----:R-:W-:-:S07]  /*107c0*/  IMAD R22, R26, 0x368, RZ ;  /* 0x000003681a167824 */ /* 0x002fce00078e02ff */
[----:B------:R-:W1:Y:S01]  /*107d0*/  LDC R26, c[0x0][0x3d8] ;  /* 0x0000f600ff1a7b82 */ /* 0x000e620000000800 */
[----:B---3--:R-:W-:Y:S01]  /*107e0*/  IMAD R25, R25, 0xd9, RZ ;  /* 0x000000d919197824 */ /* 0x008fe200078e02ff */
[-C--:B------:R-:W-:Y:S02]  /*107f0*/  IADD3 R4, P5, PT, R20, R28.reuse, RZ ;  /* 0x0000001c14047210 */ /* 0x080fe40007fbe0ff */
[----:B------:R-:W-:Y:S02]  /*10800*/  IADD3 R8, P6, PT, R21, R28, RZ ;  /* 0x0000001c15087210 */ /* 0x000fe40007fde0ff */
[-C--:B------:R-:W-:Y:S01]  /*10810*/  LEA.HI.X.SX32 R5, R25, R29.reuse, 0x1, P5 ;  /* 0x0000001d19057211 */ /* 0x080fe200028f0eff */
[----:B-1----:R-:W-:Y:S01]  /*10820*/  IMAD R18, R26, 0x1b6, RZ ;  /* 0x000001b61a127824 */ /* 0x002fe200078e02ff */
[----:B------:R-:W1:Y:S08]  /*10830*/  LDC R21, c[0x0][0x3d8] ;  /* 0x0000f600ff157b82 */ /* 0x000e700000000800 */
[----:B------:R-:W3:Y:S01]  /*10840*/  LDC R26, c[0x0][0x3d8] ;  /* 0x0000f600ff1a7b82 */ /* 0x000ee20000000800 */
[----:B----4-:R-:W-:Y:S01]  /*10850*/  IMAD R24, R24, 0x36a, RZ ;  /* 0x0000036a18187824 */ /* 0x010fe200078e02ff */
[----:B------:R4:W-:Y:S01]  /*10860*/  STL.64 [R1+0x1350], R4 ;  /* 0x0013500401007387 */ /* 0x0009e20000100a00 */
[----:B------:R-:W-:-:S05]  /*10870*/  LEA.HI.X.SX32 R9, R20, R29, 0x1, P6 ;  /* 0x0000001d14097211 */ /* 0x000fca00030f0eff */
[----:B------:R-:W0:Y:S01]  /*10880*/  LDC R20, c[0x0][0x3d8] ;  /* 0x0000f600ff147b82 */ /* 0x000e220000000800 */
[----:B----4-:R-:W-:Y:S01]  /*10890*/  IADD3 R4, P5, PT, R24, R28, RZ ;  /* 0x0000001c18047210 */ /* 0x010fe20007fbe0ff */
[----:B---3--:R-:W-:-:S06]  /*108a0*/  IMAD R24, R26, 0x1b3, RZ ;  /* 0x000001b31a187824 */ /* 0x008fcc00078e02ff */
[----:B------:R-:W3:Y:S01]  /*108b0*/  LDC R26, c[0x0][0x3d8] ;  /* 0x0000f600ff1a7b82 */ /* 0x000ee20000000800 */
[----:B0-----:R-:W-:Y:S02]  /*108c0*/  IMAD R25, R20, 0x36c, RZ ;  /* 0x0000036c14197824 */ /* 0x001fe400078e02ff */
[----:B-1----:R-:W-:Y:S02]  /*108d0*/  IMAD R21, R21, 0xda, RZ ;  /* 0x000000da15157824 */ /* 0x002fe400078e02ff */
[----:B---3--:R-:W-:-:S03]  /*108e0*/  IMAD R20, R26, 0x6d, RZ ;  /* 0x0000006d1a147824 */ /* 0x008fc600078e02ff */
[----:B------:R-:W0:Y:S01]  /*108f0*/  LDC R26, c[0x0][0x3d8] ;  /* 0x0000f600ff1a7b82 */ /* 0x000e220000000800 */
[----:B------:R-:W-:-:S04]  /*10900*/  IADD3 R12, P2, PT, R21, R28, RZ ;  /* 0x0000001c150c7210 */ /* 0x000fc80007f5e0ff */
[-C--:B------:R-:W-:Y:S01]  /*10910*/  LEA.HI.X.SX32 R13, R20, R29.reuse, 0x1, P2 ;  /* 0x0000001d140d7211 */ /* 0x080fe200010f0eff */
[----:B------:R-:W-:Y:S02]  /*10920*/  IMAD R27, R27, 0x1b4, RZ ;  /* 0x000001b41b1b7824 */ /* 0x000fe400078e02ff */
[----:B0-----:R-:W-:Y:S02]  /*10930*/  IMAD R20, R26, 0x6e, RZ ;  /* 0x0000006e1a147824 */ /* 0x001fe400078e02ff */
[----:B------:R-:W0:Y:S01]  /*10940*/  LDC R26, c[0x0][0x3d8] ;  /* 0x0000f600ff1a7b82 */ /* 0x000e220000000800 */
[-C--:B------:R-:W-:Y:S02]  /*10950*/  LEA.HI.X.SX32 R11, R24, R29.reuse, 0x1, P1 ;  /* 0x0000001d180b7211 */ /* 0x080fe400008f0eff */
[----:B------:R-:W-:Y:S01]  /*10960*/  IADD3 R14, P3, PT, R27, R28, RZ ;  /* 0x0000001c1b0e7210 */ /* 0x000fe20007f7e0ff */
[----:B------:R-:W-:Y:S04]  /*10970*/  STL.64 [R1+0xd58], R8 ;  /* 0x000d580801007387 */ /* 0x000fe80000100a00 */
[----:B------:R-:W1:Y:S01]  /*10980*/  LDC R24, c[0x0][0x3d8] ;  /* 0x0000f600ff187b82 */ /* 0x000e620000000800 */
[----:B------:R3:W-:Y:S01]  /*10990*/  STL.64 [R1+0xd50], R10 ;  /* 0x000d500a01007387 */ /* 0x0007e20000100a00 */
[----:B------:R-:W-:-:S06]  /*109a0*/  LEA.HI.X.SX32 R15, R21, R29, 0x1, P3 ;  /* 0x0000001d150f7211 */ /* 0x000fcc00018f0eff */
[----:B------:R-:W4:Y:S01]  /*109b0*/  LDC R21, c[0x0][0x3d8] ;  /* 0x0000f600ff157b82 */ /* 0x000f220000000800 */
[----:B---3--:R-:W-:Y:S01]  /*109c0*/  IADD3 R10, P1, PT, R25, R28, RZ ;  /* 0x0000001c190a7210 */ /* 0x008fe20007f3e0ff */
[----:B0-----:R-:W-:-:S06]  /*109d0*/  IMAD R25, R26, 0xdc, RZ ;  /* 0x000000dc1a197824 */ /* 0x001fcc00078e02ff */
[----:B------:R-:W0:Y:S01]  /*109e0*/  LDC R26, c[0x0][0x3d8] ;  /* 0x0000f600ff1a7b82 */ /* 0x000e220000000800 */
[-C--:B------:R-:W-:Y:S01]  /*109f0*/  IADD3 R22, P4, PT, R22, R28.reuse, RZ ;  /* 0x0000001c16167210 */ /* 0x080fe20007f9e0ff */
[----:B------:R3:W-:Y:S03]  /*10a00*/  STL.64 [R1+0x1658], R12 ;  /* 0x0016580c01007387 */ /* 0x0007e60000100a00 */
[----:B------:R-:W-:Y:S01]  /*10a10*/  LEA.HI.X.SX32 R23, R27, R29, 0x1, P4 ;  /* 0x0000001d1b177211 */ /* 0x000fe200020f0eff */
[----:B-1----:R-:W-:Y:S02]  /*10a20*/  IMAD R24, R24, 0x36e, RZ ;  /* 0x0000036e18187824 */ /* 0x002fe400078e02ff */
[----:B------:R-:W1:Y:S03]  /*10a30*/  LDC R27, c[0x0][0x3d8] ;  /* 0x0000f600ff1b7b82 */ /* 0x000e660000000800 */
[----:B---3--:R-:W-:Y:S01]  /*10a40*/  IADD3 R12, P2, PT, R24, R28, RZ ;  /* 0x0000001c180c7210 */ /* 0x008fe20007f5e0ff */
[----:B----4-:R-:W-:-:S02]  /*10a50*/  IMAD R24, R21, 0x1b8, RZ ;  /* 0x000001b815187824 */ /* 0x010fc400078e02ff */
[----:B0-----:R-:W-:Y:S02]  /*10a60*/  IMAD R21, R26, 0x1b5, RZ ;  /* 0x000001b51a157824 */ /* 0x001fe400078e02ff */
[----:B------:R-:W0:Y:S01]  /*10a70*/  LDC R26, c[0x0][0x3d8] ;  /* 0x0000f600ff1a7b82 */ /* 0x000e220000000800 */
[C---:B------:R-:W-:Y:S01]  /*10a80*/  IADD3 R8, P6, PT, R18.reuse, R28, RZ ;  /* 0x0000001c12087210 */ /* 0x040fe20007fde0ff */
[----:B-1----:R-:W-:Y:S01]  /*10a90*/  IMAD R27, R27, 0xdb, RZ ;  /* 0x000000db1b1b7824 */ /* 0x002fe200078e02ff */
[-C--:B------:R-:W-:Y:S01]  /*10aa0*/  LEA.HI.X.SX32 R5, R21, R29.reuse, 0x1, P5 ;  /* 0x0000001d15057211 */ /* 0x080fe200028f0eff */
[----:B------:R-:W-:Y:S04]  /*10ab0*/  STL.64 [R1+0x1348], R14 ;  /* 0x0013480e01007387 */ /* 0x000fe80000100a00 */
[----:B------:R-:W1:Y:S01]  /*10ac0*/  LDC R21, c[0x0][0x3d8] ;  /* 0x0000f600ff157b82 */ /* 0x000e620000000800 */
[-C--:B------:R-:W-:Y:S01]  /*10ad0*/  LEA.HI.X.SX32 R9, R27, R29.reuse, 0x1, P6 ;  /* 0x0000001d1b097211 */ /* 0x080fe200030f0eff */
[----:B------:R-:W-:Y:S04]  /*10ae0*/  STL.64 [R1+0xd48], R22 ;  /* 0x000d481601007387 */ /* 0x000fe80000100a00 */
[----:B------:R-:W-:Y:S01]  /*10af0*/  STL.64 [R1+0xd40], R4 ;  /* 0x000d400401007387 */ /* 0x000fe20000100a00 */
[----:B------:R-:W-:Y:S01]  /*10b00*/  LEA.HI.X.SX32 R11, R18, R29, 0x1, P1 ;  /* 0x0000001d120b7211 */ /* 0x000fe200008f0eff */
[----:B------:R-:W3:Y:S02]  /*10b10*/  LDC R27, c[0x0][0x3d8] ;  /* 0x0000f600ff1b7b82 */ /* 0x000ee40000000800 */
[----:B------:R4:W-:Y:S01]  /*10b20*/  STL.64 [R1+0x1340], R8 ;  /* 0x0013400801007387 */ /* 0x0009e20000100a00 */
[----:B0-----:R-:W-:-:S05]  /*10b30*/  IMAD R26, R26, 0x370, RZ ;  /* 0x000003701a1a7824 */ /* 0x001fca00078e02ff */
[----:B----4-:R-:W-:Y:S02]  /*10b40*/  IADD3 R8, P6, PT, R26, R28, RZ ;  /* 0x0000001c1a087210 */ /* 0x010fe40007fde0ff */
        /* <DEDUP_REMOVED lines=15> */
[----:B---3--:R-:W-:Y:S01]  /*10c40*/  IMAD R27, R27, 0x1ba, RZ ;  /* 0x000001ba1b1b7824 */ /* 0x008fe200078e02ff */
[----:B------:R-:W-:Y:S01]  /*10c50*/  LEA.HI.X.SX32 R9, R24, R29, 0x1, P6 ;  /* 0x0000001d18097211 */ /* 0x000fe200030f0eff */
[----:B------:R-:W-:Y:S01]  /*10c60*/  STL.64 [R1+0xd30], R12 ;  /* 0x000d300c01007387 */ /* 0x000fe20000100a00 */
[----:B------:R-:W1:Y:S03]  /*10c70*/  LDC R24, c[0x0][0x3d8] ;  /* 0x0000f600ff187b82 */ /* 0x000e660000000800 */
[----:B------:R-:W-:Y:S04]  /*10c80*/  STL.64 [R1+0x17d8], R14 ;  /* 0x0017d80e01007387 */ /* 0x000fe80000100a00 */
[----:B------:R3:W-:Y:S01]  /*10c90*/  STL.64 [R1+0x1650], R22 ;  /* 0x0016501601007387 */ /* 0x0007e20000100a00 */
[----:B0-----:R-:W-:Y:S01]  /*10ca0*/  IMAD R26, R26, 0x376, RZ ;  /* 0x000003761a1a7824 */ /* 0x001fe200078e02ff */
[----:B------:R-:W0:Y:S04]  /*10cb0*/  LDC R20, c[0x0][0x3d8] ;  /* 0x0000f600ff147b82 */ /* 0x000e280000000800 */
[----:B---3--:R-:W-:-:S04]  /*10cc0*/  IADD3 R22, P4, PT, R26, R28, RZ ;  /* 0x0000001c1a167210 */ /* 0x008fc80007f9e0ff */
[----:B------:R-:W3:Y:S01]  /*10cd0*/  LDC R26, c[0x0][0x3d8] ;  /* 0x0000f600ff1a7b82 */ /* 0x000ee20000000800 */
[----:B------:R-:W-:Y:S02]  /*10ce0*/  IADD3 R10, P1, PT, R16, R28, RZ ;  /* 0x0000001c100a7210 */ /* 0x000fe40007f3e0ff */
[----:B------:R-:W-:-:S05]  /*10cf0*/  LEA.HI.X.SX32 R5, R25, R29, 0x1, P5 ;  /* 0x0000001d19057211 */ /* 0x000fca00028f0eff */
[----:B------:R-:W4:Y:S01]  /*10d00*/  LDC R25, c[0x0][0x3d8] ;  /* 0x0000f600ff197b82 */ /* 0x000f220000000800 */
[----:B---3--:R-:W-:-:S05]  /*10d10*/  IMAD R26, R26, 0x1b9, RZ ;  /* 0x000001b91a1a7824 */ /* 0x008fca00078e02ff */
[-C--:B------:R-:W-:Y:S02]  /*10d20*/  LEA.HI.X.SX32 R11, R26, R29.reuse, 0x1, P1 ;  /* 0x0000001d1a0b7211 */ /* 0x080fe400008f0eff */
[----:B------:R-:W3:Y:S01]  /*10d30*/  LDC R26, c[0x0][0x3d8] ;  /* 0x0000f600ff1a7b82 */ /* 0x000ee20000000800 */
[----:B-1----:R-:W-:Y:S01]  /*10d40*/  IMAD R24, R24, 0xdd, RZ ;  /* 0x000000dd18187824 */ /* 0x002fe200078e02ff */
[----:B------:R-:W-:Y:S01]  /*10d50*/  IADD3 R12, P2, PT, R27, R28, RZ ;  /* 0x0000001c1b0c7210 */ /* 0x000fe20007f5e0ff */
[----:B------:R-:W-:Y:S03]  /*10d60*/  STL.64 [R1+0x1338], R4 ;  /* 0x0013380401007387 */ /* 0x000fe60000100a00 */
[----:B------:R-:W-:Y:S01]  /*10d70*/  LEA.HI.X.SX32 R13, R24, R29, 0x1, P2 ;  /* 0x0000001d180d7211 */ /* 0x000fe200010f0eff */
[----:B------:R-:W-:Y:S01]  /*10d80*/  STL.64 [R1+0xd28], R8 ;  /* 0x000d280801007387 */ /* 0x000fe20000100a00 */
[----:B----4-:R-:W-:Y:S01]  /*10d90*/  IMAD R18, R25, 0x378, RZ ;  /* 0x0000037819127824 */ /* 0x010fe200078e02ff */
[----:B------:R-:W1:Y:S02]  /*10da0*/  LDC R24, c[0x0][0x3d8] ;  /* 0x0000f600ff187b82 */ /* 0x000e640000000800 */
[----:B------:R-:W-:Y:S04]  /*10db0*/  STL.64 [R1+0xd20], R10 ;  /* 0x000d200a01007387 */ /* 0x000fe80000100a00 */
[----:B------:R4:W-:Y:S02]  /*10dc0*/  STL.64 [R1+0x1330], R12 ;  /* 0x0013300c01007387 */ /* 0x0009e40000100a00 */
[----:B------:R-:W0:Y:S01]  /*10dd0*/  LDC R25, c[0x0][0x3d8] ;  /* 0x0000f600ff197b82 */ /* 0x000e220000000800 */
[----:B---3--:R-:W-:-:S05]  /*10de0*/  IMAD R26, R26, 0x37a, RZ ;  /* 0x0000037a1a1a7824 */ /* 0x008fca00078e02ff */
[-C--:B----4-:R-:W-:Y:S02]  /*10df0*/  IADD3 R12, P2, PT, R26, R28.reuse, RZ ;  /* 0x0000001c1a0c7210 */ /* 0x090fe40007f5e0ff */
[----:B------:R-:W3:Y:S01]  /*10e00*/  LDC R26, c[0x0][0x3d8] ;  /* 0x0000f600ff1a7b82 */ /* 0x000ee20000000800 */
[----:B0-----:R-:W-:Y:S02]  /*10e10*/  IMAD R16, R25, 0x1be, RZ ;  /* 0x000001be19107824 */ /* 0x001fe400078e02ff */
[----:B-1----:R-:W-:Y:S01]  /*10e20*/  IMAD R25, R24, 0x1bb, RZ ;  /* 0x000001bb18197824 */ /* 0x002fe200078e02ff */
[----:B------:R-:W-:-:S04]  /*10e30*/  IADD3 R14, P3, PT, R21, R28, RZ ;  /* 0x0000001c150e7210 */ /* 0x000fc80007f7e0ff */
[----:B------:R-:W0:Y:S01]  /*10e40*/  LDC R21, c[0x0][0x3d8] ;  /* 0x0000f600ff157b82 */ /* 0x000e220000000800 */
[----:B---3--:R-:W-:-:S07]  /*10e50*/  IMAD R24, R26, 0x37c, RZ ;  /* 0x0000037c1a187824 */ /* 0x008fce00078e02ff */
[----:B------:R-:W1:Y:S01]  /*10e60*/  LDC R26, c[0x0][0x3d8] ;  /* 0x0000f600ff1a7b82 */ /* 0x000e620000000800 */
[-C--:B------:R-:W-:Y:S02]  /*10e70*/  LEA.HI.X.SX32 R15, R27, R29.reuse, 0x1, P3 ;  /* 0x0000001d1b0f7211 */ /* 0x080fe400018f0eff */
[----:B------:R-:W-:-:S05]  /*10e80*/  LEA.HI.X.SX32 R23, R25, R29, 0x1, P4 ;  /* 0x0000001d19177211 */ /* 0x000fca00020f0eff */
[----:B------:R-:W3:Y:S01]  /*10e90*/  LDC R27, c[0x0][0x3d8] ;  /* 0x0000f600ff1b7b82 */ /* 0x000ee20000000800 */
[----:B------:R-:W-:Y:S04]  /*10ea0*/  STL.64 [R1+0xd18], R14 ;  /* 0x000d180e01007387 */ /* 0x000fe80000100a00 */
[----:B------:R4:W-:Y:S01]  /*10eb0*/  STL.64 [R1+0xd10], R22 ;  /* 0x000d101601007387 */ /* 0x0009e20000100a00 */
[----:B0-----:R-:W-:Y:S01]  /*10ec0*/  IMAD R21, R21, 0xde, RZ ;  /* 0x000000de15157824 */ /* 0x001fe200078e02ff */
[-C--:B----4-:R-:W-:Y:S01]  /*10ed0*/  IADD3 R22, P4, PT, R24, R28.reuse, RZ ;  /* 0x0000001c18167210 */ /* 0x090fe20007f9e0ff */
[----:B-1----:R-:W-:Y:S02]  /*10ee0*/  IMAD R24, R26, 0x37e, RZ ;  /* 0x0000037e1a187824 */ /* 0x002fe400078e02ff */
[----:B------:R-:W0:Y:S01]  /*10ef0*/  LDC R26, c[0x0][0x3d8] ;  /* 0x0000f600ff1a7b82 */ /* 0x000e220000000800 */
[----:B------:R-:W-:Y:S01]  /*10f00*/  IADD3 R4, P5, PT, R21, R28, RZ ;  /* 0x0000001c15047210 */ /* 0x000fe20007fbe0ff */
[----:B---3--:R-:W-:-:S05]  /*10f10*/  IMAD R27, R27, 0x6f, RZ ;  /* 0x0000006f1b1b7824 */ /* 0x008fca00078e02ff */
[----:B------:R-:W-:Y:S02]  /*10f20*/  LEA.HI.X.SX32 R5, R27, R29, 0x1, P5 ;  /* 0x0000001d1b057211 */ /* 0x000fe400028f0eff */
[-C--:B------:R-:W-:Y:S01]  /*10f30*/  IADD3 R10, P1, PT, R18, R28.reuse, RZ ;  /* 0x0000001c120a7210 */ /* 0x080fe20007f3e0ff */
[----:B------:R-:W-:Y:S01]  /*10f40*/  IMAD R20, R20, 0x1bc, RZ ;  /* 0x000001bc14147824 */ /* 0x000fe200078e02ff */
[-C--:B------:R-:W-:Y:S01]  /*10f50*/  IADD3 R14, P3, PT, R16, R28.reuse, RZ ;  /* 0x0000001c100e7210 */ /* 0x080fe20007f7e0ff */
[----:B------:R1:W-:Y:S01]  /*10f60*/  STL.64 [R1+0x1648], R4 ;  /* 0x0016480401007387 */ /* 0x0003e20000100a00 */
[----:B------:R-:W3:Y:S01]  /*10f70*/  LDC R27, c[0x0][0x3d8] ;  /* 0x0000f600ff1b7b82 */ /* 0x000ee20000000800 */
[----:B-1----:R-:W-:Y:S01]  /*10f80*/  IADD3 R4, P5, PT, R24, R28, RZ ;  /* 0x0000001c18047210 */ /* 0x002fe20007fbe0ff */
[----:B0-----:R-:W-:-:S06]  /*10f90*/  IMAD R24, R26, 0xe, RZ ;  /* 0x0000000e1a187824 */ /* 0x001fcc00078e02ff */
[----:B------:R-:W0:Y:S02]  /*10fa0*/  LDC R26, c[0x0][0x3d8] ;  /* 0x0000f600ff1a7b82 */ /* 0x000e240000000800 */
[----:B0-----:R-:W-:-:S06]  /*10fb0*/  IMAD R18, R26, 0x38, RZ ;  /* 0x000000381a127824 */ /* 0x001fcc00078e02ff */
[----:B------:R-:W0:Y:S01]  /*10fc0*/  LDC R26, c[0x0][0x3d8] ;  /* 0x0000f600ff1a7b82 */ /* 0x000e220000000800 */
[----:B------:R-:W-:Y:S01]  /*10fd0*/  IADD3 R8, P6, PT, R20, R28, RZ ;  /* 0x0000001c14087210 */ /* 0x000fe20007fde0ff */
[----:B0-----:R-:W-:-:S05]  /*10fe0*/  IMAD R26, R26, 0xdf, RZ ;  /* 0x000000df1a1a7824 */ /* 0x001fca00078e02ff */
[-C--:B------:R-:W-:Y:S02]  /*10ff0*/  LEA.HI.X.SX32 R15, R26, R29.reuse, 0x1, P3 ;  /* 0x0000001d1a0f7211 */ /* 0x080fe400018f0eff */
[----:B------:R-:W0:Y:S01]  /*11000*/  LDC R26, c[0x0][0x3d8] ;  /* 0x0000f600ff1a7b82 */ /* 0x000e220000000800 */
[----:B------:R-:W-:-:S05]  /*11010*/  LEA.HI.X.SX32 R9, R21, R29, 0x1, P6 ;  /* 0x0000001d15097211 */ /* 0x000fca00030f0eff */
[----:B------:R1:W-:Y:S01]  /*11020*/  STL.64 [R1+0x1328], R8 ;  /* 0x0013280801007387 */ /* 0x0003e20000100a00 */
[----:B---3--:R-:W-:Y:S02]  /*11030*/  IMAD R21, R27, 0x1c, RZ ;  /* 0x0000001c1b157824 */ /* 0x008fe400078e02ff */
[----:B------:R-:W3:Y:S01]  /*11040*/  LDC R27, c[0x0][0x3d8] ;  /* 0x0000f600ff1b7b82 */ /* 0x000ee20000000800 */
[----:B-1----:R-:W-:-:S07]  /*11050*/  IADD3 R8, P6, PT, R24, R28, RZ ;  /* 0x0000001c18087210 */ /* 0x002fce0007fde0ff */
[----:B------:R-:W1:Y:S01]  /*11060*/  LDC R24, c[0x0][0x3d8] ;  /* 0x0000f600ff187b82 */ /* 0x000e620000000800 */
[----:B0-----:R-:W-:-:S07]  /*11070*/  IMAD R25, R26, 0x1c0, RZ ;  /* 0x000001c01a197824 */ /* 0x001fce00078e02ff */
[----:B------:R-:W0:Y:S01]  /*11080*/  LDC R26, c[0x0][0x3d8] ;  /* 0x0000f600ff1a7b82 */ /* 0x000e220000000800 */
[-C--:B------:R-:W-:Y:S02]  /*11090*/  LEA.HI.X.SX32 R23, R16, R29.reuse, 0x1, P4 ;  /* 0x0000001d10177211 */ /* 0x080fe400020f0eff */
[----:B------:R-:W-:Y:S01]  /*110a0*/  LEA.HI.X.SX32 R11, R20, R29, 0x1, P1 ;  /* 0x0000001d140b7211 */ /* 0x000fe200008f0eff */
[----:B---3--:R-:W-:Y:S02]  /*110b0*/  IMAD R20, R27, 0x1bd, RZ ;  /* 0x000001bd1b147824 */ /* 0x008fe400078e02ff */
[----:B-1----:R-:W-:Y:S02]  /*110c0*/  IMAD R16, R24, 0x1bf, RZ ;  /* 0x000001bf18107824 */ /* 0x002fe400078e02ff */
[----:B------:R-:W-:Y:S01]  /*110d0*/  STL.64 [R1+0xd08], R10 ;  /* 0x000d080a01007387 */ /* 0x000fe20000100a00 */
[----:B------:R-:W1:Y:S01]  /*110e0*/  LDC R27, c[0x0][0x3d8] ;  /* 0x0000f600ff1b7b82 */ /* 0x000e620000000800 */
[----:B0-----:R-:W-:-:S07]  /*110f0*/  IMAD R24, R26, 0x7, RZ ;  /* 0x000000071a187824 */ /* 0x001fce00078e02ff */
[----:B------:R-:W0:Y:S01]  /*11100*/  LDC R26, c[0x0][0x3d8] ;  /* 0x0000f600ff1a7b82 */ /* 0x000e220000000800 */
[-C--:B------:R-:W-:Y:S02]  /*11110*/  LEA.HI.X.SX32 R13, R20, R29.reuse, 0x1, P2 ;  /* 0x0000001d140d7211 */ /* 0x080fe400010f0eff */
[-C--:B------:R-:W-:Y:S02]  /*11120*/  LEA.HI.X.SX32 R5, R16, R29.reuse, 0x1, P5 ;  /* 0x0000001d10057211 */ /* 0x080fe400028f0eff */
[----:B------:R-:W-:Y:S01]  /*11130*/  LEA.HI.X.SX32 R9, R24, R29, 0x1, P6 ;  /* 0x0000001d18097211 */ /* 0x000fe200030f0eff */
[----:B------:R-:W-:Y:S02]  /*11140*/  STL.64 [R1+0xd00], R12 ;  /* 0x000d000c01007387 */ /* 0x000fe40000100a00 */
[----:B------:R-:W3:Y:S02]  /*11150*/  LDC R16, c[0x0][0x3d8] ;  /* 0x0000f600ff107b82 */ /* 0x000ee40000000800 */
[----:B------:R-:W-:Y:S04]  /*11160*/  STL.64 [R1+0x1320], R14 ;  /* 0x0013200e01007387 */ /* 0x000fe80000100a00 */
[----:B------:R-:W-:Y:S02]  /*11170*/  STL.64 [R1+0xcf8], R22 ;  /* 0x000cf81601007387 */ /* 0x000fe40000100a00 */
[----:B------:R-:W4:Y:S02]  /*11180*/  LDC R24, c[0x0][0x3d8] ;  /* 0x0000f600ff187b82 */ /* 0x000f240000000800 */
[----:B------:R-:W-:Y:S04]  /*11190*/  STL.64 [R1+0xcf0], R4 ;  /* 0x000cf00401007387 */ /* 0x000fe80000100a00 */
[----:B------:R0:W-:Y:S02]  /*111a0*/  STL.64 [R1+0x1928], R8 ;  /* 0x0019280801007387 */ /* 0x0001e40000100a00 */
[----:B------:R-:W1:Y:S01]  /*111b0*/  LDC R20, c[0x0][0x3d8] ;  /* 0x0000f600ff147b82 */ /* 0x000e620000000800 */
[----:B0-----:R-:W-:-:S07]  /*111c0*/  IMAD R9, R26, 0x380, RZ ;  /* 0x000003801a097824 */ /* 0x001fce00078e02ff */
[----:B------:R-:W0:Y:S01]  /*111d0*/  LDC R26, c[0x0][0x3d8] ;  /* 0x0000f600ff1a7b82 */ /* 0x000e220000000800 */
[----:B---3--:R-:W-:Y:S02]  /*111e0*/  IMAD R11, R16, 0xe, RZ ;  /* 0x0000000e100b7824 */ /* 0x008fe400078e02ff */
[----:B----4-:R-:W-:Y:S02]  /*111f0*/  IMAD R16, R24, 0x382, RZ ;  /* 0x0000038218107824 */ /* 0x010fe400078e02ff */
[----:B0-----:R-:W-:-:S03]  /*11200*/  IMAD R24, R26, 0x1c2, RZ ;  /* 0x000001c21a187824 */ /* 0x001fc600078e02ff */
[----:B------:R-:W0:Y:S01]  /*11210*/  LDC R26, c[0x0][0x3d8] ;  /* 0x0000f600ff1a7b82 */ /* 0x000e220000000800 */
[-C--:B------:R-:W-:Y:S02]  /*11220*/  IADD3 R12, P2, PT, R18, R28.reuse, RZ ;  /* 0x0000001c120c7210 */ /* 0x080fe40007f5e0ff */
[C---:B------:R-:W-:Y:S02]  /*11230*/  IADD3 R10, P1, PT, R21.reuse, R28, RZ ;  /* 0x0000001c150a7210 */ /* 0x040fe40007f3e0ff */
[----:B------:R-:W-:Y:S01]  /*11240*/  LEA.HI.X.SX32 R13, R21, R29, 0x1, P2 ;  /* 0x0000001d150d7211 */ /* 0x000fe200010f0eff */
[----:B-1----:R-:W-:Y:S02]  /*11250*/  IMAD R27, R27, 0x70, RZ ;  /* 0x000000701b1b7824 */ /* 0x002fe400078e02ff */
[----:B------:R-:W-:Y:S02]  /*11260*/  IMAD R20, R20, 0xe0, RZ ;  /* 0x000000e014147824 */ /* 0x000fe400078e02ff */
[----:B0-----:R-:W-:-:S02]  /*11270*/  IMAD R21, R26, 0x384, RZ ;  /* 0x000003841a157824 */ /* 0x001fc400078e02ff */
[----:B------:R-:W0:Y:S01]  /*11280*/  LDC R26, c[0x0][0x3d8] ;  /* 0x0000f600ff1a7b82 */ /* 0x000e220000000800 */
[-C--:B------:R-:W-:Y:S02]  /*11290*/  IADD3 R14, P3, PT, R27, R28.reuse, RZ ;  /* 0x0000001c1b0e7210 */ /* 0x080fe40007f7e0ff */
[-C--:B------:R-:W-:Y:S02]  /*112a0*/  IADD3 R22, P4, PT, R20, R28.reuse, RZ ;  /* 0x0000001c14167210 */ /* 0x080fe40007f9e0ff */
[-C--:B------:R-:W-:Y:S02]  /*112b0*/  LEA.HI.X.SX32 R11, R11, R29.reuse, 0x1, P1 ;  /* 0x0000001d0b0b7211 */ /* 0x080fe400008f0eff */
[-C--:B------:R-:W-:Y:S02]  /*112c0*/  LEA.HI.X.SX32 R15, R18, R29.reuse, 0x1, P3 ;  /* 0x0000001d120f7211 */ /* 0x080fe400018f0eff */
[----:B------:R-:W-:Y:S01]  /*112d0*/  LEA.HI.X.SX32 R23, R27, R29, 0x1, P4 ;  /* 0x0000001d1b177211 */ /* 0x000fe200020f0eff */
[----:B------:R-:W-:Y:S01]  /*112e0*/  STL.64 [R1+0x18f8], R10 ;  /* 0x0018f80a01007387 */ /* 0x000fe20000100a00 */
[----:B------:R-:W-:Y:S01]  /*112f0*/  IADD3 R4, P5, PT, R25, R28, RZ ;  /* 0x0000001c19047210 */ /* 0x000fe20007fbe0ff */
[----:B------:R-:W1:Y:S02]  /*11300*/  LDC R27, c[0x0][0x3d8] ;  /* 0x0000f600ff1b7b82 */ /* 0x000e640000000800 */
[----:B------:R-:W-:Y:S04]  /*11310*/  STL.64 [R1+0x1898], R12 ;  /* 0x0018980c01007387 */ /* 0x000fe80000100a00 */
[----:B------:R-:W-:Y:S01]  /*11320*/  STL.64 [R1+0x17d0], R14 ;  /* 0x0017d00e01007387 */ /* 0x000fe20000100a00 */
[----:B0-----:R-:W-:-:S03]  /*11330*/  IMAD R26, R26, 0x386, RZ ;  /* 0x000003861a1a7824 */ /* 0x001fc600078e02ff */
[----:B------:R0:W-:Y:S02]  /*11340*/  STL.64 [R1+0x1640], R22 ;  /* 0x0016401601007387 */ /* 0x0001e40000100a00 */
[-C--:B0-----:R-:W-:Y:S02]  /*11350*/  IADD3 R22, P4, PT, R26, R28.reuse, RZ ;  /* 0x0000001c1a167210 */ /* 0x081fe40007f9e0ff */
[----:B------:R-:W0:Y:S01]  /*11360*/  LDC R26, c[0x0][0x3d8] ;  /* 0x0000f600ff1a7b82 */ /* 0x000e220000000800 */
[----:B------:R-:W-:Y:S02]  /*11370*/  LEA.HI.X.SX32 R5, R20, R29, 0x1, P5 ;  /* 0x0000001d14057211 */ /* 0x000fe400028f0eff */
[----:B------:R-:W-:Y:S01]  /*11380*/  IADD3 R8, P6, PT, R9, R28, RZ ;  /* 0x0000001c09087210 */ /* 0x000fe20007fde0ff */
[----:B0-----:R-:W-:-:S04]  /*11390*/  IMAD R20, R26, 0x1c1, RZ ;  /* 0x000001c11a147824 */ /* 0x001fc800078e02ff */
[----:B------:R-:W0:Y:S01]  /*113a0*/  LDC R26, c[0x0][0x3d8] ;  /* 0x0000f600ff1a7b82 */ /* 0x000e220000000800 */
[----:B------:R-:W-:Y:S02]  /*113b0*/  IADD3 R10, P1, PT, R16, R28, RZ ;  /* 0x0000001c100a7210 */ /* 0x000fe40007f3e0ff */
[-C--:B------:R-:W-:Y:S02]  /*113c0*/  LEA.HI.X.SX32 R9, R25, R29.reuse, 0x1, P6 ;  /* 0x0000001d19097211 */ /* 0x080fe400030f0eff */
[----:B------:R-:W-:-:S03]  /*113d0*/  LEA.HI.X.SX32 R11, R20, R29, 0x1, P1 ;  /* 0x0000001d140b7211 */ /* 0x000fc600008f0eff */
[----:B------:R-:W3:Y:S08]  /*113e0*/  LDC R25, c[0x0][0x3d8] ;  /* 0x0000f600ff197b82 */ /* 0x000ef00000000800 */
[----:B------:R-:W4:Y:S01]  /*113f0*/  LDC R20, c[0x0][0x3d8] ;  /* 0x0000f600ff147b82 */ /* 0x000f220000000800 */
[----:B0-----:R-:W-:-:S07]  /*11400*/  IMAD R18, R26, 0x388, RZ ;  /* 0x000003881a127824 */ /* 0x001fce00078e02ff */
[----:B------:R-:W0:Y:S01]  /*11410*/  LDC R26, c[0x0][0x3d8] ;  /* 0x0000f600ff1a7b82 */ /* 0x000e220000000800 */
[----:B------:R-:W-:Y:S04]  /*11420*/  STL.64 [R1+0x1318], R4 ;  /* 0x0013180401007387 */ /* 0x000fe80000100a00 */
[----:B------:R-:W-:Y:S04]  /*11430*/  STL.64 [R1+0xce8], R8 ;  /* 0x000ce80801007387 */ /* 0x000fe80000100a00 */
[----:B------:R1:W-:Y:S02]  /*11440*/  STL.64 [R1+0xce0], R10 ;  /* 0x000ce00a01007387 */ /* 0x0003e40000100a00 */
[----:B-1----:R-:W-:Y:S01]  /*11450*/  IADD3 R10, P1, PT, R18, R28, RZ ;  /* 0x0000001c120a7210 */ /* 0x002fe20007f3e0ff */
[----:B---3--:R-:W-:-:S02]  /*11460*/  IMAD R18, R25, 0xe1, RZ ;  /* 0x000000e119127824 */ /* 0x008fc400078e02ff */
[----:B----4-:R-:W-:Y:S02]  /*11470*/  IMAD R25, R20, 0x38a, RZ ;  /* 0x0000038a14197824 */ /* 0x010fe400078e02ff */
[----:B0-----:R-:W-:Y:S02]  /*11480*/  IMAD R20, R26, 0x1c6, RZ ;  /* 0x000001c61a147824 */ /* 0x001fe400078e02ff */
[----:B------:R-:W0:Y:S01]  /*11490*/  LDC R26, c[0x0][0x3d8] ;  /* 0x0000f600ff1a7b82 */ /* 0x000e220000000800 */
[----:B------:R-:W-:-:S04]  /*114a0*/  IADD3 R12, P2, PT, R24, R28, RZ ;  /* 0x0000001c180c7210 */ /* 0x000fc80007f5e0ff */
[----:B------:R-:W-:-:S05]  /*114b0*/  LEA.HI.X.SX32 R13, R18, R29, 0x1, P2 ;  /* 0x0000001d120d7211 */ /* 0x000fca00010f0eff */
[----:B------:R1:W-:Y:S01]  /*114c0*/  STL.64 [R1+0x1310], R12 ;  /* 0x0013100c01007387 */ /* 0x0003e20000100a00 */
[-C--:B------:R-:W-:Y:S02]  /*114d0*/  IADD3 R14, P3, PT, R21, R28.reuse, RZ ;  /* 0x0000001c150e7210 */ /* 0x080fe40007f7e0ff */
[----:B------:R-:W3:Y:S01]  /*114e0*/  LDC R21, c[0x0][0x3d8] ;  /* 0x0000f600ff157b82 */ /* 0x000ee20000000800 */
[----:B-1----:R-:W-:Y:S01]  /*114f0*/  IADD3 R12, P2, PT, R25, R28, RZ ;  /* 0x0000001c190c7210 */ /* 0x002fe20007f5e0ff */
[----:B0-----:R-:W-:-:S06]  /*11500*/  IMAD R25, R26, 0x1c3, RZ ;  /* 0x000001c31a197824 */ /* 0x001fcc00078e02ff */
[----:B------:R-:W0:Y:S01]  /*11510*/  LDC R26, c[0x0][0x3d8] ;  /* 0x0000f600ff1a7b82 */ /* 0x000e220000000800 */
[-C--:B------:R-:W-:Y:S02]  /*11520*/  LEA.HI.X.SX32 R15, R24, R29.reuse, 0x1, P3 ;  /* 0x0000001d180f7211 */ /* 0x080fe400018f0eff */
[----:B------:R-:W-:-:S03]  /*11530*/  LEA.HI.X.SX32 R23, R25, R29, 0x1, P4 ;  /* 0x0000001d19177211 */ /* 0x000fc600020f0eff */
[----:B------:R-:W-:Y:S01]  /*11540*/  STL.64 [R1+0xcd8], R14 ;  /* 0x000cd80e01007387 */ /* 0x000fe20000100a00 */
[----:B------:R-:W-:Y:S01]  /*11550*/  IMAD R27, R27, 0x1c4, RZ ;  /* 0x000001c41b1b7824 */ /* 0x000fe200078e02ff */
[----:B------:R-:W1:Y:S02]  /*11560*/  LDC R24, c[0x0][0x3d8] ;  /* 0x0000f600ff187b82 */ /* 0x000e640000000800 */
[----:B------:R0:W-:Y:S01]  /*11570*/  STL.64 [R1+0xcd0], R22 ;  /* 0x000cd01601007387 */ /* 0x0001e20000100a00 */
[----:B---3--:R-:W-:Y:S02]  /*11580*/  IMAD R21, R21, 0xe2, RZ ;  /* 0x000000e215157824 */ /* 0x008fe400078e02ff */
[----:B0-----:R-:W-:Y:S01]  /*11590*/  IMAD R23, R26, 0x71, RZ ;  /* 0x000000711a177824 */ /* 0x001fe200078e02ff */
[-C--:B------:R-:W-:Y:S02]  /*115a0*/  IADD3 R8, P6, PT, R27, R28.reuse, RZ ;  /* 0x0000001c1b087210 */ /* 0x080fe40007fde0ff */
[----:B------:R-:W0:Y:S01]  /*115b0*/  LDC R26, c[0x0][0x3d8] ;  /* 0x0000f600ff1a7b82 */ /* 0x000e220000000800 */
[----:B------:R-:W-:-:S04]  /*115c0*/  IADD3 R4, P5, PT, R21, R28, RZ ;  /* 0x0000001c15047210 */ /* 0x000fc80007fbe0ff */
[-C--:B------:R-:W-:Y:S02]  /*115d0*/  LEA.HI.X.SX32 R5, R23, R29.reuse, 0x1, P5 ;  /* 0x0000001d17057211 */ /* 0x080fe400028f0eff */
[----:B------:R-:W-:Y:S01]  /*115e0*/  LEA.HI.X.SX32 R11, R27, R29, 0x1, P1 ;  /* 0x0000001d1b0b7211 */ /* 0x000fe200008f0eff */
[----:B------:R-:W3:Y:S02]  /*115f0*/  LDC R22, c[0x0][0x3d8] ;  /* 0x0000f600ff167b82 */ /* 0x000ee40000000800 */
[----:B------:R0:W-:Y:S06]  /*11600*/  STL.64 [R1+0x1638], R4 ;  /* 0x0016380401007387 */ /* 0x0001ec0000100a00 */
[----:B------:R-:W4:Y:S01]  /*11610*/  LDC R27, c[0x0][0x3d8] ;  /* 0x0000f600ff1b7b82 */ /* 0x000f220000000800 */
[----:B0-----:R-:W-:-:S07]  /*11620*/  IMAD R4, R26, 0x72, RZ ;  /* 0x000000721a047824 */ /* 0x001fce00078e02ff */
[----:B------:R-:W0:Y:S02]  /*11630*/  LDC R26, c[0x0][0x3d8] ;  /* 0x0000f600ff1a7b82 */ /* 0x000e240000000800 */
[----:B0-----:R-:W-:-:S06]  /*11640*/  IMAD R16, R26, 0xe4, RZ ;  /* 0x000000e41a107824 */ /* 0x001fcc00078e02ff */
[----:B------:R-:W0:Y:S02]  /*11650*/  LDC R26, c[0x0][0x3d8] ;  /* 0x0000f600ff1a7b82 */ /* 0x000e240000000800 */
[----:B0-----:R-:W-:-:S06]  /*11660*/  IMAD R18, R26, 0x1c5, RZ ;  /* 0x000001c51a127824 */ /* 0x001fcc00078e02ff */
[----:B------:R-:W0:Y:S01]  /*11670*/  LDC R26, c[0x0][0x3d8] ;  /* 0x0000f600ff1a7b82 */ /* 0x000e220000000800 */
[----:B----4-:R-:W-:Y:S01]  /*11680*/  IMAD R27, R27, 0xe3, RZ ;  /* 0x000000e31b1b7824 */ /* 0x010fe200078e02ff */
[----:B------:R-:W-:Y:S02]  /*11690*/  LEA.HI.X.SX32 R13, R18, R29, 0x1, P2 ;  /* 0x0000001d120d7211 */ /* 0x000fe400010f0eff */
[----:B------:R-:W-:-:S04]  /*116a0*/  IADD3 R14, P3, PT, R20, R28, RZ ;  /* 0x0000001c140e7210 */ /* 0x000fc80007f7e0ff */
[----:B------:R-:W-:Y:S02]  /*116b0*/  LEA.HI.X.SX32 R15, R27, R29, 0x1, P3 ;  /* 0x0000001d1b0f7211 */ /* 0x000fe400018f0eff */
[----:B------:R-:W4:Y:S01]  /*116c0*/  LDC R27, c[0x0][0x3d8] ;  /* 0x0000f600ff1b7b82 */ /* 0x000f220000000800 */
[----:B-1----:R-:W-:Y:S02]  /*116d0*/  IMAD R24, R24, 0x38c, RZ ;  /* 0x0000038c18187824 */ /* 0x002fe400078e02ff */
[----:B0-----:R-:W-:-:S05]  /*116e0*/  IMAD R18, R26, 0x390, RZ ;  /* 0x000003901a127824 */ /* 0x001fca00078e02ff */
[----:B------:R-:W0:Y:S01]  /*116f0*/  LDC R26, c[0x0][0x3d8] ;  /* 0x0000f600ff1a7b82 */ /* 0x000e220000000800 */
[----:B------:R-:W-:Y:S02]  /*11700*/  IADD3 R24, P4, PT, R24, R28, RZ ;  /* 0x0000001c18187210 */ /* 0x000fe40007f9e0ff */
[-C--:B------:R-:W-:Y:S02]  /*11710*/  LEA.HI.X.SX32 R9, R21, R29.reuse, 0x1, P6 ;  /* 0x0000001d15097211 */ /* 0x080fe400030f0eff */
[----:B------:R-:W-:-:S03]  /*11720*/  LEA.HI.X.SX32 R25, R20, R29, 0x1, P4 ;  /* 0x0000001d14197211 */ /* 0x000fc600020f0eff */
[----:B------:R-:W-:Y:S01]  /*11730*/  STL.64 [R1+0x1308], R8 ;  /* 0x0013080801007387 */ /* 0x000fe20000100a00 */
[----:B---3--:R-:W-:Y:S01]  /*11740*/  IMAD R22, R22, 0x38e, RZ ;  /* 0x0000038e16167824 */ /* 0x008fe200078e02ff */
[----:B------:R-:W1:Y:S02]  /*11750*/  LDC R21, c[0x0][0x3d8] ;  /* 0x0000f600ff157b82 */ /* 0x000e640000000800 */
[----:B------:R-:W-:Y:S04]  /*11760*/  STL.64 [R1+0xcc8], R10 ;  /* 0x000cc80a01007387 */ /* 0x000fe80000100a00 */
[----:B------:R-:W-:Y:S04]  /*11770*/  STL.64 [R1+0xcc0], R12 ;  /* 0x000cc00c01007387 */ /* 0x000fe80000100a00 */
[----:B------:R-:W-:Y:S04]  /*11780*/  STL.64 [R1+0x1300], R14 ;  /* 0x0013000e01007387 */ /* 0x000fe80000100a00 */
[----:B------:R0:W-:Y:S01]  /*11790*/  STL.64 [R1+0xcb8], R24 ;  /* 0x000cb81801007387 */ /* 0x0001e20000100a00 */
[----:B----4-:R-:W-:Y:S01]  /*117a0*/  IMAD R20, R27, 0x1c7, RZ ;  /* 0x000001c71b147824 */ /* 0x010fe200078e02ff */
[----:B------:R-:W-:Y:S01]  /*117b0*/  IADD3 R22, P5, PT, R22, R28, RZ ;  /* 0x0000001c16167210 */ /* 0x000fe20007fbe0ff */
[----:B------:R-:W3:Y:S01]  /*117c0*/  LDC R27, c[0x0][0x3d8] ;  /* 0x0000f600ff1b7b82 */ /* 0x000ee20000000800 */
[----:B0-----:R-:W-:-:S07]  /*117d0*/  IMAD R24, R26, 0x392, RZ ;  /* 0x000003921a187824 */ /* 0x001fce00078e02ff */
[----:B------:R-:W0:Y:S01]  /*117e0*/  LDC R26, c[0x0][0x3d8] ;  /* 0x0000f600ff1a7b82 */ /* 0x000e220000000800 */
[----:B------:R-:W-:-:S07]  /*117f0*/  LEA.HI.X.SX32 R23, R20, R29, 0x1, P5 ;  /* 0x0000001d14177211 */ /* 0x000fce00028f0eff */
[----:B------:R-:W4:Y:S01]  /*11800*/  LDC R20, c[0x0][0x3d8] ;  /* 0x0000f600ff147b82 */ /* 0x000f220000000800 */
[----:B-1----:R-:W-:Y:S01]  /*11810*/  IMAD R21, R21, 0x1c8, RZ ;  /* 0x000001c815157824 */ /* 0x002fe200078e02ff */
[-C--:B------:R-:W-:Y:S02]  /*11820*/  IADD3 R8, P6, PT, R4, R28.reuse, RZ ;  /* 0x0000001c04087210 */ /* 0x080fe40007fde0ff */
[-C--:B------:R-:W-:Y:S02]  /*11830*/  IADD3 R10, P1, PT, R16, R28.reuse, RZ ;  /* 0x0000001c100a7210 */ /* 0x080fe40007f3e0ff */
[----:B------:R-:W-:Y:S02]  /*11840*/  IADD3 R12, P2, PT, R21, R28, RZ ;  /* 0x0000001c150c7210 */ /* 0x000fe40007f5e0ff */
[-C--:B------:R-:W-:Y:S01]  /*11850*/  LEA.HI.X.SX32 R11, R4, R29.reuse, 0x1, P1 ;  /* 0x0000001d040b7211 */ /* 0x080fe200008f0eff */
[----:B0-----:R-:W-:Y:S01]  /*11860*/  IMAD R26, R26, 0x39, RZ ;  /* 0x000000391a1a7824 */ /* 0x001fe200078e02ff */
[----:B------:R-:W-:Y:S04]  /*11870*/  STL.64 [R1+0xcb0], R22 ;  /* 0x000cb01601007387 */ /* 0x000fe80000100a00 */
[----:B------:R-:W-:-:S02]  /*11880*/  LEA.HI.X.SX32 R9, R26, R29, 0x1, P6 ;  /* 0x0000001d1a097211 */ /* 0x000fc400030f0eff */
[----:B------:R-:W-:Y:S01]  /*11890*/  LEA.HI.X.SX32 R13, R16, R29, 0x1, P2 ;  /* 0x0000001d100d7211 */ /* 0x000fe200010f0eff */
[----:B----4-:R-:W-:Y:S01]  /*118a0*/  IMAD R20, R20, 0xe6, RZ ;  /* 0x000000e614147824 */ /* 0x010fe200078e02ff */
[-C--:B------:R-:W-:Y:S01]  /*118b0*/  IADD3 R14, P3, PT, R18, R28.reuse, RZ ;  /* 0x0000001c120e7210 */ /* 0x080fe20007f7e0ff */
[----:B------:R0:W-:Y:S01]  /*118c0*/  STL.64 [R1+0x17c8], R8 ;  /* 0x0017c80801007387 */ /* 0x0001e20000100a00 */
[----:B------:R-:W1:Y:S01]  /*118d0*/  LDC R16, c[0x0][0x3d8] ;  /* 0x0000f600ff107b82 */ /* 0x000e620000000800 */
[----:B------:R-:W-:-:S07]  /*118e0*/  IADD3 R24, P4, PT, R24, R28, RZ ;  /* 0x0000001c18187210 */ /* 0x000fce0007f9e0ff */
[----:B------:R-:W4:Y:S01]  /*118f0*/  LDC R18, c[0x0][0x3d8] ;  /* 0x0000f600ff127b82 */ /* 0x000f220000000800 */
[----:B0-----:R-:W4:Y:S04]  /*11900*/  LDL.LU.64 R8, [R1+0x2c28] ;  /* 0x002c280001087983 */ /* 0x001f280000300a00 */
[----:B------:R0:W-:Y:S04]  /*11910*/  STL.64 [R1+0x1630], R10 ;  /* 0x0016300a01007387 */ /* 0x0001e80000100a00 */
[----:B0-----:R-:W4:Y:S04]  /*11920*/  LDL.LU.64 R10, [R1+0x2c20] ;  /* 0x002c2000010a7983 */ /* 0x001f280000300a00 */
[----:B------:R0:W-:Y:S02]  /*11930*/  STL.64 [R1+0x12f8], R12 ;  /* 0x0012f80c01007387 */ /* 0x0001e40000100a00 */
[----:B0-----:R-:W-:-:S02]  /*11940*/  IADD3 R12, P2, PT, R20, R28, RZ ;  /* 0x0000001c140c7210 */ /* 0x001fc40007f5e0ff */
[----:B------:R-:W0:Y:S01]  /*11950*/  LDC R20, c[0x0][0x3d8] ;  /* 0x0000f600ff147b82 */ /* 0x000e220000000800 */
[----:B------:R-:W-:-:S05]  /*11960*/  LEA.HI.X.SX32 R15, R21, R29, 0x1, P3 ;  /* 0x0000001d150f7211 */ /* 0x000fca00018f0eff */
[----:B------:R-:W-:Y:S01]  /*11970*/  STL.64 [R1+0xca8], R14 ;  /* 0x000ca80e01007387 */ /* 0x000fe20000100a00 */
[----:B-1----:R-:W-:Y:S01]  /*11980*/  IMAD R16, R16, 0xe5, RZ ;  /* 0x000000e510107824 */ /* 0x002fe200078e02ff */
[----:B--2---:R-:W-:Y:S01]  /*11990*/  IADD3 R22, P5, PT, R3, R28, RZ ;  /* 0x0000001c03167210 */ /* 0x004fe20007fbe0ff */
[----:B---3--:R-:W-:Y:S01]  /*119a0*/  IMAD R27, R27, 0x394, RZ ;  /* 0x000003941b1b7824 */ /* 0x008fe200078e02ff */
[----:B------:R-:W1:Y:S01]  /*119b0*/  LDC R21, c[0x0][0x3d8] ;  /* 0x0000f600ff157b82 */ /* 0x000e620000000800 */
[----:B0-----:R-:W-:-:S05]  /*119c0*/  IMAD R20, R20, 0x1c9, RZ ;  /* 0x000001c914147824 */ /* 0x001fca00078e02ff */
[----:B------:R-:W-:-:S05]  /*119d0*/  LEA.HI.X.SX32 R25, R20, R29, 0x1, P4 ;  /* 0x0000001d14197211 */ /* 0x000fca00020f0eff */
[----:B------:R0:W-:Y:S02]  /*119e0*/  STL.64 [R1+0xca0], R24 ;  /* 0x000ca01801007387 */ /* 0x0001e40000100a00 */
[----:B0-----:R-:W0:Y:S01]  /*119f0*/  LDC R24, c[0x0][0x3d8] ;  /* 0x0000f600ff187b82 */ /* 0x001e220000000800 */
[----:B------:R-:W-:Y:S01]  /*11a00*/  LEA.HI.X.SX32 R23, R16, R29, 0x1, P5 ;  /* 0x0000001d10177211 */ /* 0x000fe200028f0eff */
[----:B----4-:R-:W-:Y:S01]  /*11a10*/  IMAD R5, R18, 0x396, RZ ;  /* 0x0000039612057824 */ /* 0x010fe200078e02ff */
[----:B------:R-:W2:Y:S01]  /*11a20*/  LDL.LU R25, [R1+0x2c1c] ;  /* 0x002c1c0001197983 */ /* 0x000ea20000300800 */
[----:B------:R-:W-:-:S03]  /*11a30*/  IADD3 R26, P6, PT, R27, R28, RZ ;  /* 0x0000001c1b1a7210 */ /* 0x000fc60007fde0ff */
[----:B------:R3:W-:Y:S01]  /*11a40*/  STL.64 [R1+0x12f0], R22 ;  /* 0x0012f01601007387 */ /* 0x0007e20000100a00 */
[----:B------:R-:W-:Y:S01]  /*11a50*/  IADD3 R4, P1, PT, R5, R28, RZ ;  /* 0x0000001c05047210 */ /* 0x000fe20007f3e0ff */
[----:B------:R-:W4:Y:S01]  /*11a60*/  LDC R18, c[0x0][0x3d8] ;  /* 0x0000f600ff127b82 */ /* 0x000f220000000800 */
[----:B------:R-:W-:Y:S01]  /*11a70*/  LEA.HI.X.SX32 R27, R3, R29, 0x1, P6 ;  /* 0x0000001d031b7211 */ /* 0x000fe200030f0eff */
[----:B---3--:R-:W3:Y:S01]  /*11a80*/  LDL.LU R23, [R1+0x2c18] ;  /* 0x002c180001177983 */ /* 0x008ee20000300800 */
[----:B0-----:R-:W-:-:S03]  /*11a90*/  IMAD R22, R24, 0x1cb, RZ ;  /* 0x000001cb18167824 */ /* 0x001fc600078e02ff */
[----:B------:R0:W-:Y:S02]  /*11aa0*/  STL.64 [R1+0xc98], R26 ;  /* 0x000c981a01007387 */ /* 0x0001e40000100a00 */
[----:B------:R-:W4:Y:S01]  /*11ab0*/  LDC R24, c[0x0][0x3d8] ;  /* 0x0000f600ff187b82 */ /* 0x000f220000000800 */
[----:B------:R-:W-:Y:S01]  /*11ac0*/  LEA.HI.X.SX32 R5, R22, R29, 0x1, P1 ;  /* 0x0000001d16057211 */ /* 0x000fe200008f0eff */
[----:B-1----:R-:W-:Y:S02]  /*11ad0*/  IMAD R21, R21, 0x398, RZ ;  /* 0x0000039815157824 */ /* 0x002fe400078e02ff */
[----:B----4-:R-:W-:-:S04]  /*11ae0*/  IMAD R18, R18, 0x1cc, RZ ;  /* 0x000001cc12127824 */ /* 0x010fc800078e02ff */
[----:B------:R-:W1:Y:S01]  /*11af0*/  LDC R22, c[0x0][0x3d8] ;  /* 0x0000f600ff167b82 */ /* 0x000e620000000800 */
[----:B0-----:R-:W4:Y:S04]  /*11b00*/  LDL.LU.64 R26, [R1+0x2c10] ;  /* 0x002c1000011a7983 */ /* 0x001f280000300a00 */
[----:B------:R0:W-:Y:S03]  /*11b10*/  STL.64 [R1+0xc90], R4 ;  /* 0x000c900401007387 */ /* 0x0001e60000100a00 */
[----:B0-----:R-:W0:Y:S01]  /*11b20*/  LDC R5, c[0x0][0x3d8] ;  /* 0x0000f600ff057b82 */ /* 0x001e220000000800 */
[----:B------:R-:W-:Y:S01]  /*11b30*/  IMAD R4, R24, 0x73, RZ ;  /* 0x0000007318047824 */ /* 0x000fe200078e02ff */
[----:B------:R-:W-:-:S02]  /*11b40*/  IADD3 R14, P3, PT, R18, R28, RZ ;  /* 0x0000001c120e7210 */ /* 0x000fc40007f7e0ff */
[----:B------:R-:W-:Y:S02]  /*11b50*/  IADD3 R20, P4, PT, R21, R28, RZ ;  /* 0x0000001c15147210 */ /* 0x000fe40007f9e0ff */
[-C--:B------:R-:W-:Y:S02]  /*11b60*/  LEA.HI.X.SX32 R13, R4, R29.reuse, 0x1, P2 ;  /* 0x0000001d040d7211 */ /* 0x080fe400010f0eff */
[----:B------:R-:W-:Y:S01]  /*11b70*/  LEA.HI.X.SX32 R21, R18, R29, 0x1, P4 ;  /* 0x0000001d12157211 */ /* 0x000fe200020f0eff */
[----:B------:R-:W1:Y:S02]  /*11b80*/  LDC R4, c[0x0][0x3d8] ;  /* 0x0000f600ff047b82 */ /* 0x000e640000000800 */
[----:B------:R0:W-:Y:S04]  /*11b90*/  STL.64 [R1+0x1628], R12 ;  /* 0x0016280c01007387 */ /* 0x0001e80000100a00 */
[----:B0-----:R-:W4:Y:S01]  /*11ba0*/  LDL.LU.64 R12, [R1+0x2c08] ;  /* 0x002c0800010c7983 */ /* 0x001f220000300a00 */
[----:B------:R-:W-:-:S05]  /*11bb0*/  IMAD R15, R5, 0xe6, RZ ;  /* 0x000000e6050f7824 */ /* 0x000fca00078e02ff */
[----:B------:R-:W-:-:S05]  /*11bc0*/  LEA.HI.X.SX32 R15, R15, R29, 0x1, P3 ;  /* 0x0000001d0f0f7211 */ /* 0x000fca00018f0eff */
[----:B------:R0:W-:Y:S04]  /*11bd0*/  STL.64 [R1+0x12e8], R14 ;  /* 0x0012e80e01007387 */ /* 0x0001e80000100a00 */
[----:B0-----:R-:W4:Y:S04]  /*11be0*/  LDL.LU.64 R14, [R1+0x2c00] ;  /* 0x002c0000010e7983 */ /* 0x001f280000300a00 */
[----:B------:R0:W-:Y:S04]  /*11bf0*/  STL.64 [R1+0xc88], R20 ;  /* 0x000c881401007387 */ /* 0x0001e80000100a00 */
[----:B0-----:R-:W4:Y:S01]  /*11c00*/  LDL.LU.64 R20, [R1+0x2bf8] ;  /* 0x002bf80001147983 */ /* 0x001f220000300a00 */
[----:B------:R-:W-:-:S02]  /*11c10*/  IMAD R17, R17, 0x39a, RZ ;  /* 0x0000039a11117824 */ /* 0x000fc400078e02ff */
[----:B-1----:R-:W-:-:S03]  /*11c20*/  IMAD R5, R22, 0x3a, RZ ;  /* 0x0000003a16057824 */ /* 0x002fc600078e02ff */
[-C--:B------:R-:W-:Y:S01]  /*11c30*/  IADD3 R16, P5, PT, R17, R28.reuse, RZ ;  /* 0x0000001c11107210 */ /* 0x080fe20007fbe0ff */
[----:B------:R-:W-:Y:S01]  /*11c40*/  IMAD R17, R4, 0x1cd, RZ ;  /* 0x000001cd04117824 */ /* 0x000fe200078e02ff */
[-C--:B------:R-:W-:Y:S02]  /*11c50*/  IADD3 R4, P3, PT, R5, R28.reuse, RZ ;  /* 0x0000001c05047210 */ /* 0x080fe40007f7e0ff */
[----:B------:R-:W0:Y:S01]  /*11c60*/  LDC R5, c[0x0][0x3d8] ;  /* 0x0000f600ff057b82 */ /* 0x000e220000000800 */
[-C--:B------:R-:W-:Y:S02]  /*11c70*/  IADD3 R2, P6, PT, R2, R28.reuse, RZ ;  /* 0x0000001c02027210 */ /* 0x080fe40007fde0ff */
[----:B------:R-:W-:Y:S02]  /*11c80*/  LEA.HI.X.SX32 R17, R17, R29, 0x1, P5 ;  /* 0x0000001d11117211 */ /* 0x000fe400028f0eff */
[----:B------:R-:W-:-:S03]  /*11c90*/  IADD3 R18, P4, PT, R19, R28, RZ ;  /* 0x0000001c13127210 */ /* 0x000fc60007f9e0ff */
[----:B------:R-:W-:Y:S01]  /*11ca0*/  STL.64 [R1+0xc80], R16 ;  /* 0x000c801001007387 */ /* 0x000fe20000100a00 */
[----:B0-----:R-:W-:-:S05]  /*11cb0*/  IMAD R19, R5, 0x3a, RZ ;  /* 0x0000003a05137824 */ /* 0x001fca00078e02ff */
[-C--:B------:R-:W-:Y:S02]  /*11cc0*/  LEA.HI.X.SX32 R19, R19, R29.reuse, 0x1, P4 ;  /* 0x0000001d13137211 */ /* 0x080fe400020f0eff */
[-C--:B---3--:R-:W-:Y:S02]  /*11cd0*/  IADD3 R22, P2, PT, R23, R28.reuse, RZ ;  /* 0x0000001c17167210 */ /* 0x088fe40007f5e0ff */
[----:B------:R-:W0:Y:S01]  /*11ce0*/  LDC R23, c[0x0][0x3d8] ;  /* 0x0000f600ff177b82 */ /* 0x000e220000000800 */
[----:B--2---:R-:W-:Y:S01]  /*11cf0*/  IADD3 R24, P1, PT, R25, R28, RZ ;  /* 0x0000001c19187210 */ /* 0x004fe20007f3e0ff */
[----:B----4-:R-:W-:Y:S01]  /*11d00*/  IMAD R25, R26, 0x1ce, RZ ;  /* 0x000001ce1a197824 */ /* 0x010fe200078e02ff */
[----:B------:R-:W-:-:S04]  /*11d10*/  LEA.HI.X.SX32 R3, R27, R29, 0x1, P6 ;  /* 0x0000001d1b037211 */ /* 0x000fc800030f0eff */
[-C--:B------:R-:W-:Y:S01]  /*11d20*/  LEA.HI.X.SX32 R25, R25, R29.reuse, 0x1, P1 ;  /* 0x0000001d19197211 */ /* 0x080fe200008f0eff */
[----:B0-----:R-:W-:Y:S01]  /*11d30*/  IMAD R23, R23, 0x1cf, RZ ;  /* 0x000001cf17177824 */ /* 0x001fe200078e02ff */
[----:B------:R0:W-:Y:S04]  /*11d40*/  STL.64 [R1+0x12e0], R2 ;  /* 0x0012e00201007387 */ /* 0x0001e80000100a00 */
[-C--:B------:R-:W-:Y:S01]  /*11d50*/  LEA.HI.X.SX32 R23, R23, R29.reuse, 0x1, P2 ;  /* 0x0000001d17177211 */ /* 0x080fe200010f0eff */
[----:B0-----:R-:W2:Y:S04]  /*11d60*/  LDL.64 R2, [R1+0x450] ;  /* 0x0004500001027983 */ /* 0x001ea80000100a00 */
[----:B------:R0:W-:Y:S04]  /*11d70*/  STL.64 [R1+0xc78], R24 ;  /* 0x000c781801007387 */ /* 0x0001e80000100a00 */
[----:B0-----:R-:W3:Y:S04]  /*11d80*/  LDL.LU R24, [R1+0x2bf4] ;  /* 0x002bf40001187983 */ /* 0x001ee80000300800 */
[----:B------:R0:W-:Y:S04]  /*11d90*/  STL.64 [R1+0xc70], R22 ;  /* 0x000c701601007387 */ /* 0x0001e80000100a00 */
[----:B0-----:R-:W4:Y:S01]  /*11da0*/  LDL.LU R22, [R1+0x2bf0] ;  /* 0x002bf00001167983 */ /* 0x001f220000300800 */
[----:B------:R-:W-:-:S05]  /*11db0*/  LEA.HI.X.SX32 R5, R21, R29, 0x1, P3 ;  /* 0x0000001d15057211 */ /* 0x000fca00018f0eff */
[----:B------:R0:W-:Y:S01]  /*11dc0*/  STL.64 [R1+0x1890], R4 ;  /* 0x0018900401007387 */ /* 0x0001e20000100a00 */
[----:B------:R-:W-:-:S03]  /*11dd0*/  IMAD R17, R20, 0x74, RZ ;  /* 0x0000007414117824 */ /* 0x000fc600078e02ff */
[----:B0-----:R-:W2:Y:S04]  /*11de0*/  LDL.LU.64 R4, [R1+0x2be8] ;  /* 0x002be80001047983 */ /* 0x001ea80000300a00 */
[----:B------:R0:W-:Y:S01]  /*11df0*/  STL.64 [R1+0x17c0], R18 ;  /* 0x0017c01201007387 */ /* 0x0001e20000100a00 */
[----:B------:R-:W-:-:S03]  /*11e00*/  IADD3 R16, P5, PT, R15, R28, RZ ;  /* 0x0000001c0f107210 */ /* 0x000fc60007fbe0ff */
[----:B0-----:R-:W2:Y:S01]  /*11e10*/  LDL.LU R18, [R1+0x2be4] ;  /* 0x002be40001127983 */ /* 0x001ea20000300800 */
[----:B------:R-:W-:-:S05]  /*11e20*/  LEA.HI.X.SX32 R17, R17, R29, 0x1, P5 ;  /* 0x0000001d11117211 */ /* 0x000fca00028f0eff */
[----:B------:R0:W-:Y:S04]  /*11e30*/  STL.64 [R1+0x1620], R16 ;  /* 0x0016201001007387 */ /* 0x0001e80000100a00 */
[----:B0-----:R-:W2:Y:S01]  /*11e40*/  LDL.LU R16, [R1+0x2be0] ;  /* 0x002be00001107983 */ /* 0x001ea20000300800 */
[----:B------:R-:W-:-:S04]  /*11e50*/  IADD3 R26, P6, PT, R13, R28, RZ ;  /* 0x0000001c0d1a7210 */ /* 0x000fc80007fde0ff */
[----:B------:R-:W-:Y:S01]  /*11e60*/  LEA.HI.X.SX32 R27, R15, R29, 0x1, P6 ;  /* 0x0000001d0f1b7211 */ /* 0x000fe200030f0eff */
[----:B------:R-:W-:Y:S01]  /*11e70*/  IMAD R7, R7, 0x1d3, RZ ;  /* 0x000001d307077824 */ /* 0x000fe200078e02ff */
[----:B------:R-:W-:-:S03]  /*11e80*/  IADD3 R14, P6, PT, R14, R28, RZ ;  /* 0x0000001c0e0e7210 */ /* 0x000fc60007fde0ff */
[----:B------:R0:W-:Y:S01]  /*11e90*/  STL.64 [R1+0x12d8], R26 ;  /* 0x0012d81a01007387 */ /* 0x0001e20000100a00 */
[----:B------:R-:W-:-:S03]  /*11ea0*/  IMAD R0, R0, 0x1d6, RZ ;  /* 0x000001d600007824 */ /* 0x000fc600078e02ff */
[----:B0-----:R-:W2:Y:S01]  /*11eb0*/  LDL.LU.64 R26, [R1+0x2bd8] ;  /* 0x002bd800011a7983 */ /* 0x001ea20000300a00 */
[----:B------:R-:W-:Y:S01]  /*11ec0*/  IMAD R6, R6, 0x3ac, RZ ;  /* 0x000003ac06067824 */ /* 0x000fe200078e02ff */
[----:B---3--:R-:W-:-:S04]  /*11ed0*/  IADD3 R24, P1, PT, R24, R28, RZ ;  /* 0x0000001c18187210 */ /* 0x008fc80007f3e0ff */
[----:B------:R-:W-:Y:S02]  /*11ee0*/  LEA.HI.X.SX32 R25, R13, R29, 0x1, P1 ;  /* 0x0000001d0d197211 */ /* 0x000fe400008f0eff */
[----:B------:R-:W0:Y:S01]  /*11ef0*/  LDC R13, c[0x0][0x3d8] ;  /* 0x0000f600ff0d7b82 */ /* 0x000e220000000800 */
[----:B----4-:R-:W-:-:S04]  /*11f00*/  IADD3 R22, P2, PT, R22, R28, RZ ;  /* 0x0000001c16167210 */ /* 0x010fc80007f5e0ff */
[----:B------:R-:W-:-:S03]  /*11f10*/  LEA.HI.X.SX32 R23, R11, R29, 0x1, P2 ;  /* 0x0000001d0b177211 */ /* 0x000fc600010f0eff */
[----:B------:R-:W1:Y:S01]  /*11f20*/  LDC R11, c[0x0][0x3d8] ;  /* 0x0000f600ff0b7b82 */ /* 0x000e620000000800 */
[----:B------:R3:W-:Y:S01]  /*11f30*/  STL.64 [R1+0xc68], R24 ;  /* 0x000c681801007387 */ /* 0x0007e20000100a00 */
[-C--:B------:R-:W-:Y:S02]  /*11f40*/  IADD3 R12, P1, PT, R12, R28.reuse, RZ ;  /* 0x0000001c0c0c7210 */ /* 0x080fe40007f3e0ff */
[-C--:B------:R-:W-:Y:S01]  /*11f50*/  IADD3 R10, P2, PT, R10, R28.reuse, RZ ;  /* 0x0000001c0a0a7210 */ /* 0x080fe20007f5e0ff */
[----:B0-----:R-:W-:Y:S01]  /*11f60*/  IMAD R13, R13, 0xea, RZ ;  /* 0x000000ea0d0d7824 */ /* 0x001fe200078e02ff */
[----:B---3--:R-:W3:Y:S01]  /*11f70*/  LDL.LU.64 R24, [R1+0x2bd0] ;  /* 0x002bd00001187983 */ /* 0x008ee20000300a00 */
[----:B--2---:R-:W-:-:S04]  /*11f80*/  IADD3 R20, P3, PT, R5, R28, RZ ;  /* 0x0000001c05147210 */ /* 0x004fc80007f7e0ff */
[----:B------:R-:W-:Y:S02]  /*11f90*/  LEA.HI.X.SX32 R21, R9, R29, 0x1, P3 ;  /* 0x0000001d09157211 */ /* 0x000fe400018f0eff */
[----:B------:R-:W0:Y:S01]  /*11fa0*/  LDC R9, c[0x0][0x3d8] ;  /* 0x0000f600ff097b82 */ /* 0x000e220000000800 */
[----:B------:R-:W-:-:S04]  /*11fb0*/  IADD3 R18, P4, PT, R18, R28, RZ ;  /* 0x0000001c12127210 */ /* 0x000fc80007f9e0ff */
[----:B------:R-:W-:-:S03]  /*11fc0*/  LEA.HI.X.SX32 R19, R5, R29, 0x1, P4 ;  /* 0x0000001d05137211 */ /* 0x000fc600020f0eff */
[----:B------:R-:W2:Y:S01]  /*11fd0*/  LDC R5, c[0x0][0x3d8] ;  /* 0x0000f600ff057b82 */ /* 0x000ea20000000800 */
[----:B------:R-:W-:Y:S01]  /*11fe0*/  IMAD R15, R4, 0x75, RZ ;  /* 0x00000075040f7824 */ /* 0x000fe200078e02ff */
[----:B------:R4:W-:Y:S01]  /*11ff0*/  STL.64 [R1+0xc60], R22 ;  /* 0x000c601601007387 */ /* 0x0009e20000100a00 */
[----:B-1----:R-:W-:Y:S01]  /*12000*/  IMAD R11, R11, 0x1d4, RZ ;  /* 0x000001d40b0b7824 */ /* 0x002fe200078e02ff */
[-C--:B------:R-:W-:Y:S02]  /*12010*/  IADD3 R8, P3, PT, R8, R28.reuse, RZ ;  /* 0x0000001c08087210 */ /* 0x080fe40007f7e0ff */
[-C--:B------:R-:W-:Y:S02]  /*12020*/  LEA.HI.X.SX32 R15, R15, R29.reuse, 0x1, P6 ;  /* 0x0000001d0f0f7211 */ /* 0x080fe400030f0eff */
[----:B------:R-:W-:Y:S01]  /*12030*/  IADD3 R16, P5, PT, R16, R28, RZ ;  /* 0x0000001c10107210 */ /* 0x000fe20007fbe0ff */
[----:B----4-:R-:W4:Y:S03]  /*12040*/  LDL.LU.64 R22, [R1+0x2bc8] ;  /* 0x002bc80001167983 */ /* 0x010f260000300a00 */
[-C--:B------:R-:W-:Y:S01]  /*12050*/  LEA.HI.X.SX32 R17, R7, R29.reuse, 0x1, P5 ;  /* 0x0000001d07117211 */ /* 0x080fe200028f0eff */
[----:B------:R1:W-:Y:S01]  /*12060*/  STL.64 [R1+0x12d0], R20 ;  /* 0x0012d01401007387 */ /* 0x0003e20000100a00 */
[----:B0-----:R-:W-:Y:S01]  /*12070*/  IMAD R9, R9, 0x1d5, RZ ;  /* 0x000001d509097824 */ /* 0x001fe200078e02ff */
[----:B------:R-:W-:-:S02]  /*12080*/  LEA.HI.X.SX32 R13, R13, R29, 0x1, P1 ;  /* 0x0000001d0d0d7211 */ /* 0x000fc400008f0eff */
[-C--:B------:R-:W-:Y:S01]  /*12090*/  IADD3 R4, P4, PT, R0, R28.reuse, RZ ;  /* 0x0000001c00047210 */ /* 0x080fe20007f9e0ff */
[----:B--2---:R-:W-:Y:S01]  /*120a0*/  IMAD R5, R5, 0xeb, RZ ;  /* 0x000000eb05057824 */ /* 0x004fe200078e02ff */
[-C--:B------:R-:W-:Y:S01]  /*120b0*/  LEA.HI.X.SX32 R11, R11, R29.reuse, 0x1, P2 ;  /* 0x0000001d0b0b7211 */ /* 0x080fe200010f0eff */
[----:B-1----:R-:W2:Y:S04]  /*120c0*/  LDL.LU.64 R20, [R1+0x2bc0] ;  /* 0x002bc00001147983 */ /* 0x002ea80000300a00 */
[----:B------:R0:W-:Y:S01]  /*120d0*/  STL.64 [R1+0xc58], R18 ;  /* 0x000c581201007387 */ /* 0x0001e20000100a00 */
[-C--:B------:R-:W-:Y:S02]  /*120e0*/  LEA.HI.X.SX32 R9, R9, R29.reuse, 0x1, P3 ;  /* 0x0000001d09097211 */ /* 0x080fe400018f0eff */
[----:B------:R-:W-:Y:S01]  /*120f0*/  LEA.HI.X.SX32 R5, R5, R29, 0x1, P4 ;  /* 0x0000001d05057211 */ /* 0x000fe200020f0eff */
[----:B0-----:R-:W2:Y:S04]  /*12100*/  LDL.LU.64 R18, [R1+0x2bb8] ;  /* 0x002bb80001127983 */ /* 0x001ea80000300a00 */
[----:B------:R0:W-:Y:S01]  /*12110*/  STL.64 [R1+0xc50], R16 ;  /* 0x000c501001007387 */ /* 0x0001e20000100a00 */
[----:B------:R-:W-:-:S03]  /*12120*/  IADD3 R6, P5, PT, R6, R28, RZ ;  /* 0x0000001c06067210 */ /* 0x000fc60007fbe0ff */
[----:B0-----:R-:W2:Y:S04]  /*12130*/  LDL.LU.64 R16, [R1+0x2bb0] ;  /* 0x002bb00001107983 */ /* 0x001ea80000300a00 */
[----:B------:R0:W-:Y:S01]  /*12140*/  STL.64 [R1+0x1618], R14 ;  /* 0x0016180e01007387 */ /* 0x0001e20000100a00 */
[----:B------:R-:W-:-:S03]  /*12150*/  LEA.HI.X.SX32 R7, R0, R29, 0x1, P5 ;  /* 0x0000001d00077211 */ /* 0x000fc600028f0eff */
[----:B0-----:R-:W2:Y:S04]  /*12160*/  LDL.LU.64 R14, [R1+0x2ba8] ;  /* 0x002ba800010e7983 */ /* 0x001ea80000300a00 */
[----:B------:R0:W-:Y:S04]  /*12170*/  STL.64 [R1+0x12c8], R12 ;  /* 0x0012c80c01007387 */ /* 0x0001e80000100a00 */
        /* <DEDUP_REMOVED lines=8> */
[----:B0-----:R-:W2:Y:S04]  /*12200*/  LDL.64 R28, [R1+0x458] ;  /* 0x00045800011c7983 */ /* 0x001ea80000100a00 */
[----:B------:R2:W-:Y:S02]  /*12210*/  STL.64 [R1+0xc38], R6 ;  /* 0x000c380601007387 */ /* 0x0005e40000100a00 */
[----:B--2---:R-:W-:-:S05]  /*12220*/  IMAD.WIDE R6, R4, 0x2, R28 ;  /* 0x0000000204067825 */ /* 0x004fca00078e021c */
[----:B------:R0:W-:Y:S01]  /*12230*/  STL.64 [R1+0x2a38], R6 ;  /* 0x002a380601007387 */ /* 0x0001e20000100a00 */
[----:B------:R-:W-:-:S04]  /*12240*/  IMAD.WIDE R28, R5, 0x2, R28 ;  /* 0x00000002051c7825 */ /* 0x000fc800078e021c */
[----:B0-----:R-:W-:-:S05]  /*12250*/  IMAD.WIDE R6, R4, 0x2, R2 ;  /* 0x0000000204067825 */ /* 0x001fca00078e0202 */
[----:B------:R0:W-:Y:S04]  /*12260*/  STL.64 [R1+0x2a30], R6 ;  /* 0x002a300601007387 */ /* 0x0001e80000100a00 */
[----:B0-----:R-:W2:Y:S04]  /*12270*/  LDL.LU.64 R6, [R1+0x2b80] ;  /* 0x002b800001067983 */ /* 0x001ea80000300a00 */
[----:B------:R0:W-:Y:S04]  /*12280*/  STL.64 [R1+0x2a18], R28 ;  /* 0x002a181c01007387 */ /* 0x0001e80000100a00 */
[----:B------:R1:W-:Y:S01]  /*12290*/  STL.64 [R1+0x2b40], R4 ;  /* 0x002b400401007387 */ /* 0x0003e20000100a00 */
[----:B0-----:R-:W-:-:S03]  /*122a0*/  IMAD.WIDE R28, R5, 0x2, R2 ;  /* 0x00000002051c7825 */ /* 0x001fc600078e0202 */
[----:B-1----:R-:W2:Y:S04]  /*122b0*/  LDL.64 R4, [R1+0x458] ;  /* 0x0004580001047983 */ /* 0x002ea80000100a00 */
[----:B------:R2:W-:Y:S02]  /*122c0*/  STL.64 [R1+0x2a10], R28 ;  /* 0x002a101c01007387 */ /* 0x0005e40000100a00 */
[----:B--2---:R-:W-:-:S05]  /*122d0*/  IMAD.WIDE R28, R6, 0x2, R4 ;  /* 0x00000002061c7825 */ /* 0x004fca00078e0204 */
[----:B------:R0:W-:Y:S02]  /*122e0*/  STL.64 [R1+0x29f8], R28 ;  /* 0x0029f81c01007387 */ /* 0x0001e40000100a00 */
[----:B0-----:R-:W-:-:S05]  /*122f0*/  IMAD.WIDE R28, R6, 0x2, R2 ;  /* 0x00000002061c7825 */ /* 0x001fca00078e0202 */
[----:B------:R0:W-:Y:S01]  /*12300*/  STL.64 [R1+0x29f0], R28 ;  /* 0x0029f01c01007387 */ /* 0x0001e20000100a00 */
[----:B------:R-:W-:-:S03]  /*12310*/  IMAD.WIDE R2, R7, 0x2, R2 ;  /* 0x0000000207027825 */ /* 0x000fc600078e0202 */
[----:B------:R1:W-:Y:S01]  /*12320*/  STL.64 [R1+0x2b38], R6 ;  /* 0x002b380601007387 */ /* 0x0003e20000100a00 */
[----:B0-----:R-:W-:-:S05]  /*12330*/  IMAD.WIDE R28, R7, 0x2, R4 ;  /* 0x00000002071c7825 */ /* 0x001fca00078e0204 */
[----:B------:R0:W-:Y:S04]  /*12340*/  STL.64 [R1+0x29d8], R28 ;  /* 0x0029d81c01007387 */ /* 0x0001e80000100a00 */
[----:B-1----:R-:W2:Y:S04]  /*12350*/  LDL.64 R6, [R1+0x450] ;  /* 0x0004500001067983 */ /* 0x002ea80000100a00 */
[----:B------:R-:W-:Y:S01]  /*12360*/  STL.64 [R1+0x29d0], R2 ;  /* 0x0029d00201007387 */ /* 0x000fe20000100a00 */
[----:B0-----:R-:W-:-:S05]  /*12370*/  IMAD.WIDE R28, R8, 0x2, R4 ;  /* 0x00000002081c7825 */ /* 0x001fca00078e0204 */
[----:B------:R0:W-:Y:S02]  /*12380*/  STL.64 [R1+0x29b8], R28 ;  /* 0x0029b81c01007387 */ /* 0x0001e40000100a00 */
[----:B0-----:R-:W-:-:S04]  /*12390*/  IMAD.WIDE R28, R9, 0x2, R4 ;  /* 0x00000002091c7825 */ /* 0x001fc800078e0204 */
[----:B--2---:R-:W-:-:S05]  /*123a0*/  IMAD.WIDE R2, R8, 0x2, R6 ;  /* 0x0000000208027825 */ /* 0x004fca00078e0206 */
[----:B------:R0:W-:Y:S04]  /*123b0*/  STL.64 [R1+0x29b0], R2 ;  /* 0x0029b00201007387 */ /* 0x0001e80000100a00 */
[----:B------:R1:W-:Y:S04]  /*123c0*/  STL.64 [R1+0x2b48], R8 ;  /* 0x002b480801007387 */ /* 0x0003e80000100a00 */
[----:B------:R2:W-:Y:S01]  /*123d0*/  STL.64 [R1+0x2998], R28 ;  /* 0x0029981c01007387 */ /* 0x0005e20000100a00 */
[----:B0-----:R-:W-:-:S04]  /*123e0*/  IMAD.WIDE R2, R9, 0x2, R6 ;  /* 0x0000000209027825 */ /* 0x001fc800078e0206 */
[C---:B-1----:R-:W-:Y:S01]  /*123f0*/  IMAD.WIDE R8, R10.reuse, 0x2, R4 ;  /* 0x000000020a087825 */ /* 0x042fe200078e0204 */
[----:B------:R0:W-:Y:S03]  /*12400*/  STL.64 [R1+0x2990], R2 ;  /* 0x0029900201007387 */ /* 0x0001e60000100a00 */
[----:B--2---:R-:W-:Y:S01]  /*12410*/  IMAD.WIDE R28, R10, 0x2, R6 ;  /* 0x000000020a1c7825 */ /* 0x004fe200078e0206 */
[----:B------:R1:W-:Y:S04]  /*12420*/  STL.64 [R1+0x2978], R8 ;  /* 0x0029780801007387 */ /* 0x0003e80000100a00 */
[----:B------:R-:W-:Y:S01]  /*12430*/  STL.64 [R1+0x2970], R28 ;  /* 0x0029701c01007387 */ /* 0x000fe20000100a00 */
[----:B0-----:R-:W-:-:S03]  /*12440*/  IMAD.WIDE R2, R11, 0x2, R4 ;  /* 0x000000020b027825 */ /* 0x001fc600078e0204 */
[----:B------:R0:W-:Y:S01]  /*12450*/  STL.64 [R1+0x2b50], R10 ;  /* 0x002b500a01007387 */ /* 0x0001e20000100a00 */
[----:B-1----:R-:W-:-:S03]  /*12460*/  IMAD.WIDE R8, R11, 0x2, R6 ;  /* 0x000000020b087825 */ /* 0x002fc600078e0206 */
[----:B------:R1:W-:Y:S04]  /*12470*/  STL.64 [R1+0x2958], R2 ;  /* 0x0029580201007387 */ /* 0x0003e80000100a00 */
[----:B------:R2:W-:Y:S01]  /*12480*/  STL.64 [R1+0x2950], R8 ;  /* 0x0029500801007387 */ /* 0x0005e20000100a00 */
[----:B0-----:R-:W-:-:S04]  /*12490*/  IMAD.WIDE R10, R12, 0x2, R6 ;  /* 0x000000020c0a7825 */ /* 0x001fc800078e0206 */
[----:B-1----:R-:W-:-:S04]  /*124a0*/  IMAD.WIDE R2, R12, 0x2, R4 ;  /* 0x000000020c027825 */ /* 0x002fc800078e0204 */
[C---:B--2---:R-:W-:Y:S01]  /*124b0*/  IMAD.WIDE R8, R13.reuse, 0x2, R4 ;  /* 0x000000020d087825 */ /* 0x044fe200078e0204 */
[----:B------:R0:W-:Y:S04]  /*124c0*/  STL.64 [R1+0x2938], R2 ;  /* 0x0029380201007387 */ /* 0x0001e80000100a00 */
[----:B------:R1:W-:Y:S04]  /*124d0*/  STL.64 [R1+0x2930], R10 ;  /* 0x0029300a01007387 */ /* 0x0003e80000100a00 */
[----:B------:R-:W-:Y:S01]  /*124e0*/  STL.64 [R1+0x2b58], R12 ;  /* 0x002b580c01007387 */ /* 0x000fe20000100a00 */
[----:B0-----:R-:W-:-:S03]  /*124f0*/  IMAD.WIDE R2, R13, 0x2, R6 ;  /* 0x000000020d027825 */ /* 0x001fc600078e0206 */
[----:B------:R0:W-:Y:S01]  /*12500*/  STL.64 [R1+0x2918], R8 ;  /* 0x0029180801007387 */ /* 0x0001e20000100a00 */
[----:B-1----:R-:W-:-:S03]  /*12510*/  IMAD.WIDE R10, R14, 0x2, R6 ;  /* 0x000000020e0a7825 */ /* 0x002fc600078e0206 */
[----:B------:R1:W-:Y:S01]  /*12520*/  STL.64 [R1+0x2910], R2 ;  /* 0x0029100201007387 */ /* 0x0003e20000100a00 */
[----:B0-----:R-:W-:-:S04]  /*12530*/  IMAD.WIDE R8, R14, 0x2, R4 ;  /* 0x000000020e087825 */ /* 0x001fc800078e0204 */
[C---:B-1----:R-:W-:Y:S01]  /*12540*/  IMAD.WIDE R2, R15.reuse, 0x2, R4 ;  /* 0x000000020f027825 */ /* 0x042fe200078e0204 */
        /* <DEDUP_REMOVED lines=18> */
[--C-:B-1----:R-:W-:Y:S01]  /*12670*/  IMAD.WIDE R2, R18, 0x2, R6.reuse ;  /* 0x0000000212027825 */ /* 0x102fe200078e0206 */
[----:B--2---:R-:W2:Y:S04]  /*12680*/  LDL R10, [R1] ;  /* 0x00000000010a7983 */ /* 0x004ea80000100800 */
[----:B------:R0:W-:Y:S04]  /*12690*/  STL.64 [R1+0x2870], R2 ;  /* 0x0028700201007387 */ /* 0x0001e80000100a00 */
[----:B------:R1:W-:Y:S04]  /*126a0*/  STL.64 [R1+0x2858], R8 ;  /* 0x0028580801007387 */ /* 0x0003e80000100a00 */
[----:B------:R-:W2:Y:S01]  /*126b0*/  LDL R28, [R1+0x4] ;  /* 0x00000400011c7983 */ /* 0x000ea20000100800 */
[----:B0-----:R-:W-:-:S03]  /*126c0*/  IMAD.WIDE R2, R19, 0x2, R6 ;  /* 0x0000000213027825 */ /* 0x001fc600078e0206 */
[----:B------:R-:W-:Y:S04]  /*126d0*/  STL.64 [R1+0x2b70], R18 ;  /* 0x002b701201007387 */ /* 0x000fe80000100a00 */
[----:B------:R0:W-:Y:S04]  /*126e0*/  STL.64 [R1+0x2850], R2 ;  /* 0x0028500201007387 */ /* 0x0001e80000100a00 */
[----:B------:R-:W2:Y:S01]  /*126f0*/  LDL R0, [R1+0x8] ;  /* 0x0000080001007983 */ /* 0x000ea20000100800 */
[----:B-1----:R-:W-:-:S04]  /*12700*/  IMAD.WIDE R8, R20, 0x2, R4 ;  /* 0x0000000214087825 */ /* 0x002fc800078e0204 */
[----:B0-----:R-:W-:Y:S01]  /*12710*/  IMAD.WIDE R2, R20, 0x2, R6 ;  /* 0x0000000214027825 */ /* 0x001fe200078e0206 */
[----:B------:R-:W-:Y:S04]  /*12720*/  STL.64 [R1+0x2838], R8 ;  /* 0x0028380801007387 */ /* 0x000fe80000100a00 */
[----:B------:R0:W-:Y:S04]  /*12730*/  STL.64 [R1+0x2830], R2 ;  /* 0x0028300201007387 */ /* 0x0001e80000100a00 */
[----:B0-----:R-:W2:Y:S01]  /*12740*/  LDL R3, [R1+0xc] ;  /* 0x00000c0001037983 */ /* 0x001ea20000100800 */
[----:B------:R-:W-:-:S04]  /*12750*/  IMAD.WIDE R12, R21, 0x2, R4 ;  /* 0x00000002150c7825 */ /* 0x000fc800078e0204 */
[----:B------:R-:W-:Y:S01]  /*12760*/  IMAD.WIDE R8, R21, 0x2, R6 ;  /* 0x0000000215087825 */ /* 0x000fe200078e0206 */
[----:B------:R-:W-:Y:S04]  /*12770*/  STL.64 [R1+0x2818], R12 ;  /* 0x0028180c01007387 */ /* 0x000fe80000100a00 */
[----:B------:R-:W-:Y:S04]  /*12780*/  STL.64 [R1+0x2b78], R20 ;  /* 0x002b781401007387 */ /* 0x000fe80000100a00 */
[----:B------:R4:W-:Y:S04]  /*12790*/  STL.64 [R1+0x2810], R8 ;  /* 0x0028100801007387 */ /* 0x0009e80000100a00 */
[----:B------:R-:W2:Y:S01]  /*127a0*/  LDL R29, [R1+0x10] ;  /* 0x00001000011d7983 */ /* 0x000ea20000100800 */
[----:B----4-:R-:W-:-:S05]  /*127b0*/  IMAD.WIDE R8, R22, 0x2, R4 ;  /* 0x0000000216087825 */ /* 0x010fca00078e0204 */
[----:B------:R0:W-:Y:S04]  /*127c0*/  STL.64 [R1+0x27f8], R8 ;  /* 0x0027f80801007387 */ /* 0x0001e80000100a00 */
[----:B------:R-:W4:Y:S01]  /*127d0*/  LDL R11, [R1+0x14] ;  /* 0x00001400010b7983 */ /* 0x000f220000100800 */
[----:B------:R-:W-:-:S04]  /*127e0*/  IMAD.WIDE R12, R22, 0x2, R6 ;  /* 0x00000002160c7825 */ /* 0x000fc800078e0206 */
[C---:B0-----:R-:W-:Y:S01]  /*127f0*/  IMAD.WIDE R8, R23.reuse, 0x2, R4 ;  /* 0x0000000217087825 */ /* 0x041fe200078e0204 */
[----:B------:R-:W-:Y:S04]  /*12800*/  STL.64 [R1+0x27f0], R12 ;  /* 0x0027f00c01007387 */ /* 0x000fe80000100a00 */
[----:B------:R0:W-:Y:S04]  /*12810*/  STL.64 [R1+0x27d8], R8 ;  /* 0x0027d80801007387 */ /* 0x0001e80000100a00 */
[----:B0-----:R-:W4:Y:S01]  /*12820*/  LDL R8, [R1+0x18] ;  /* 0x0000180001087983 */ /* 0x001f220000100800 */
[----:B------:R-:W-:-:S04]  /*12830*/  IMAD.WIDE R14, R23, 0x2, R6 ;  /* 0x00000002170e7825 */ /* 0x000fc800078e0206 */
[C-C-:B---3--:R-:W-:Y:S01]  /*12840*/  IMAD.WIDE R12, R24.reuse, 0x2, R4.reuse ;  /* 0x00000002180c7825 */ /* 0x148fe200078e0204 */
[----:B------:R0:W-:Y:S03]  /*12850*/  STL.64 [R1+0x27d0], R14 ;  /* 0x0027d00e01007387 */ /* 0x0001e60000100a00 */
[C---:B------:R-:W-:Y:S01]  /*12860*/  IMAD.WIDE R16, R25.reuse, 0x2, R4 ;  /* 0x0000000219107825 */ /* 0x040fe200078e0204 */
[----:B------:R1:W-:Y:S03]  /*12870*/  STL.64 [R1+0x27b8], R12 ;  /* 0x0027b80c01007387 */ /* 0x0003e60000100a00 */
[----:B0-----:R-:W-:Y:S01]  /*12880*/  IMAD.WIDE R14, R24, 0x2, R6 ;  /* 0x00000002180e7825 */ /* 0x001fe200078e0206 */
[----:B-1----:R-:W3:Y:S03]  /*12890*/  LDL R13, [R1+0x1c] ;  /* 0x00001c00010d7983 */ /* 0x002ee60000100800 */
[----:B------:R-:W-:Y:S01]  /*128a0*/  IMAD.WIDE R18, R26, 0x2, R4 ;  /* 0x000000021a127825 */ /* 0x000fe200078e0204 */
[----:B------:R0:W-:Y:S04]  /*128b0*/  STL.64 [R1+0x27b0], R14 ;  /* 0x0027b00e01007387 */ /* 0x0001e80000100a00 */
[----:B------:R1:W-:Y:S04]  /*128c0*/  STL.64 [R1+0x2798], R16 ;  /* 0x0027981001007387 */ /* 0x0003e80000100a00 */
[----:B------:R-:W3:Y:S01]  /*128d0*/  LDL R9, [R1+0x20] ;  /* 0x0000200001097983 */ /* 0x000ee20000100800 */
[----:B0-----:R-:W-:-:S05]  /*128e0*/  IMAD.WIDE R14, R25, 0x2, R6 ;  /* 0x00000002190e7825 */ /* 0x001fca00078e0206 */
[----:B------:R0:W-:Y:S04]  /*128f0*/  STL.64 [R1+0x2790], R14 ;  /* 0x0027900e01007387 */ /* 0x0001e80000100a00 */
[----:B------:R-:W-:Y:S04]  /*12900*/  STL.64 [R1+0x2778], R18 ;  /* 0x0027781201007387 */ /* 0x000fe80000100a00 */
[----:B------:R-:W3:Y:S01]  /*12910*/  LDL R2, [R1+0x24] ;  /* 0x0000240001027983 */ /* 0x000ee20000100800 */
[----:B-1----:R-:W-:-:S04]  /*12920*/  IMAD.WIDE R16, R27, 0x2, R4 ;  /* 0x000000021b107825 */ /* 0x002fc800078e0204 */
[----:B0-----:R-:W-:-:S05]  /*12930*/  IMAD.WIDE R14, R26, 0x2, R6 ;  /* 0x000000021a0e7825 */ /* 0x001fca00078e0206 */
[----:B------:R0:W-:Y:S04]  /*12940*/  STL.64 [R1+0x2770], R14 ;  /* 0x0027700e01007387 */ /* 0x0001e80000100a00 */
[----:B------:R2:W-:Y:S04]  /*12950*/  STL.64 [R1+0x2758], R16 ;  /* 0x0027581001007387 */ /* 0x0005e80000100a00 */
[----:B------:R-:W3:Y:S01]  /*12960*/  LDL R12, [R1+0x28] ;  /* 0x00002800010c7983 */ /* 0x000ee20000100800 */
[----:B0-----:R-:W-:-:S03]  /*12970*/  IMAD.WIDE R14, R27, 0x2, R6 ;  /* 0x000000021b0e7825 */ /* 0x001fc600078e0206 */
[----:B------:R-:W-:Y:S04]  /*12980*/  STL.64 [R1+0x2b30], R26 ;  /* 0x002b301a01007387 */ /* 0x000fe80000100a00 */
[----:B------:R0:W-:Y:S01]  /*12990*/  STL.64 [R1+0x2750], R14 ;  /* 0x0027500e01007387 */ /* 0x0001e20000100a00 */
[----:B--2---:R-:W-:-:S04]  /*129a0*/  IMAD.WIDE R16, R10, 0x2, R4 ;  /* 0x000000020a107825 */ /* 0x004fc800078e0204 */
[----:B0-----:R-:W-:Y:S02]  /*129b0*/  IMAD.WIDE R14, R10, 0x2, R6 ;  /* 0x000000020a0e7825 */ /* 0x001fe400078e0206 */
[----:B------:R-:W2:Y:S04]  /*129c0*/  LDL R10, [R1+0x2c] ;  /* 0x00002c00010a7983 */ /* 0x000ea80000100800 */
[----:B------:R0:W-:Y:S04]  /*129d0*/  STL.64 [R1+0x2738], R16 ;  /* 0x0027381001007387 */ /* 0x0001e80000100a00 */
[----:B------:R1:W-:Y:S01]  /*129e0*/  STL.64 [R1+0x2730], R14 ;  /* 0x0027300e01007387 */ /* 0x0003e20000100a00 */
[----:B0-----:R-:W-:-:S04]  /*129f0*/  IMAD.WIDE R16, R28, 0x2, R4 ;  /* 0x000000021c107825 */ /* 0x001fc800078e0204 */
[----:B-1----:R-:W-:Y:S02]  /*12a00*/  IMAD.WIDE R14, R28, 0x2, R6 ;  /* 0x000000021c0e7825 */ /* 0x002fe400078e0206 */
        /* <DEDUP_REMOVED lines=18> */
[----:B----4-:R-:W-:-:S04]  /*12b30*/  IMAD.WIDE R16, R11, 0x2, R4 ;  /* 0x000000020b107825 */ /* 0x010fc800078e0204 */
[----:B0-----:R-:W-:Y:S02]  /*12b40*/  IMAD.WIDE R14, R11, 0x2, R6 ;  /* 0x000000020b0e7825 */ /* 0x001fe400078e0206 */
[----:B------:R-:W4:Y:S04]  /*12b50*/  LDL R11, [R1+0x40] ;  /* 0x00004000010b7983 */ /* 0x000f280000100800 */
[----:B------:R0:W-:Y:S04]  /*12b60*/  STL.64 [R1+0x2698], R16 ;  /* 0x0026981001007387 */ /* 0x0001e80000100a00 */
[----:B------:R1:W-:Y:S01]  /*12b70*/  STL.64 [R1+0x2690], R14 ;  /* 0x0026900e01007387 */ /* 0x0003e20000100a00 */
[----:B0-----:R-:W-:-:S04]  /*12b80*/  IMAD.WIDE R16, R8, 0x2, R4 ;  /* 0x0000000208107825 */ /* 0x001fc800078e0204 */
[----:B-1----:R-:W-:Y:S02]  /*12b90*/  IMAD.WIDE R14, R8, 0x2, R6 ;  /* 0x00000002080e7825 */ /* 0x002fe400078e0206 */
[----:B------:R-:W4:Y:S02]  /*12ba0*/  LDL R8, [R1+0x44] ;  /* 0x0000440001087983 */ /* 0x000f240000100800 */
[--C-:B---3--:R-:W-:Y:S02]  /*12bb0*/  IMAD.WIDE R18, R13, 0x2, R4.reuse ;  /* 0x000000020d127825 */ /* 0x108fe400078e0204 */
[----:B------:R0:W-:Y:S04]  /*12bc0*/  STL.64 [R1+0x2678], R16 ;  /* 0x0026781001007387 */ /* 0x0001e80000100a00 */
[----:B------:R1:W-:Y:S04]  /*12bd0*/  STL.64 [R1+0x2670], R14 ;  /* 0x0026700e01007387 */ /* 0x0003e80000100a00 */
[----:B------:R3:W-:Y:S01]  /*12be0*/  STL.64 [R1+0x2658], R18 ;  /* 0x0026581201007387 */ /* 0x0007e20000100a00 */
[----:B0-----:R-:W-:-:S04]  /*12bf0*/  IMAD.WIDE R16, R9, 0x2, R4 ;  /* 0x0000000209107825 */ /* 0x001fc800078e0204 */
[----:B-1----:R-:W-:Y:S02]  /*12c00*/  IMAD.WIDE R14, R13, 0x2, R6 ;  /* 0x000000020d0e7825 */ /* 0x002fe400078e0206 */
[----:B------:R-:W4:Y:S04]  /*12c10*/  LDL R13, [R1+0x48] ;  /* 0x00004800010d7983 */ /* 0x000f280000100800 */
[----:B------:R0:W-:Y:S01]  /*12c20*/  STL.64 [R1+0x2650], R14 ;  /* 0x0026500e01007387 */ /* 0x0001e20000100a00 */
[----:B---3--:R-:W-:-:S03]  /*12c30*/  IMAD.WIDE R18, R2, 0x2, R4 ;  /* 0x0000000202127825 */ /* 0x008fc600078e0204 */
[----:B------:R1:W-:Y:S01]  /*12c40*/  STL.64 [R1+0x2638], R16 ;  /* 0x0026381001007387 */ /* 0x0003e20000100a00 */
[----:B0-----:R-:W-:-:S03]  /*12c50*/  IMAD.WIDE R14, R9, 0x2, R6 ;  /* 0x00000002090e7825 */ /* 0x001fc600078e0206 */
[----:B------:R-:W3:Y:S01]  /*12c60*/  LDL R9, [R1+0x4c] ;  /* 0x00004c0001097983 */ /* 0x000ee20000100800 */
[----:B-1----:R-:W-:-:S03]  /*12c70*/  IMAD.WIDE R16, R2, 0x2, R6 ;  /* 0x0000000202107825 */ /* 0x002fc600078e0206 */
[----:B------:R0:W-:Y:S04]  /*12c80*/  STL.64 [R1+0x2630], R14 ;  /* 0x0026300e01007387 */ /* 0x0001e80000100a00 */
[----:B------:R-:W-:Y:S04]  /*12c90*/  STL.64 [R1+0x2618], R18 ;  /* 0x0026181201007387 */ /* 0x000fe80000100a00 */
[----:B------:R-:W3:Y:S01]  /*12ca0*/  LDL R2, [R1+0x50] ;  /* 0x0000500001027983 */ /* 0x000ee20000100800 */
[----:B0-----:R-:W-:-:S03]  /*12cb0*/  IMAD.WIDE R14, R12, 0x2, R4 ;  /* 0x000000020c0e7825 */ /* 0x001fc600078e0204 */
[----:B------:R0:W-:Y:S04]  /*12cc0*/  STL.64 [R1+0x2610], R16 ;  /* 0x0026101001007387 */ /* 0x0001e80000100a00 */
[----:B------:R1:W-:Y:S01]  /*12cd0*/  STL.64 [R1+0x25f8], R14 ;  /* 0x0025f80e01007387 */ /* 0x0003e20000100a00 */
[----:B0-----:R-:W-:-:S03]  /*12ce0*/  IMAD.WIDE R16, R12, 0x2, R6 ;  /* 0x000000020c107825 */ /* 0x001fc600078e0206 */
[----:B-1----:R-:W3:Y:S04]  /*12cf0*/  LDL R15, [R1+0x54] ;  /* 0x00005400010f7983 */ /* 0x002ee80000100800 */
        /* <DEDUP_REMOVED lines=25> */
[----:B------:R0:W-:Y:S04]  /*12e90*/  STL.64 [R1+0x2550], R16 ;  /* 0x0025501001007387 */ /* 0x0001e80000100a00 */
[----:B------:R-:W2:Y:S01]  /*12ea0*/  LDL R12, [R1+0x6c] ;  /* 0x00006c00010c7983 */ /* 0x000ea20000100800 */
[----:B----4-:R-:W-:-:S04]  /*12eb0*/  IMAD.WIDE R18, R11, 0x2, R4 ;  /* 0x000000020b127825 */ /* 0x010fc800078e0204 */
[----:B0-----:R-:W-:Y:S01]  /*12ec0*/  IMAD.WIDE R16, R11, 0x2, R6 ;  /* 0x000000020b107825 */ /* 0x001fe200078e0206 */
[----:B------:R0:W-:Y:S04]  /*12ed0*/  STL.64 [R1+0x2538], R18 ;  /* 0x0025381201007387 */ /* 0x0001e80000100a00 */
[----:B------:R1:W-:Y:S04]  /*12ee0*/  STL.64 [R1+0x2530], R16 ;  /* 0x0025301001007387 */ /* 0x0003e80000100a00 */
[----:B------:R-:W4:Y:S01]  /*12ef0*/  LDL R11, [R1+0x70] ;  /* 0x00007000010b7983 */ /* 0x000f220000100800 */
[----:B0-----:R-:W-:-:S04]  /*12f00*/  IMAD.WIDE R18, R8, 0x2, R4 ;  /* 0x0000000208127825 */ /* 0x001fc800078e0204 */
[----:B-1----:R-:W-:Y:S01]  /*12f10*/  IMAD.WIDE R16, R8, 0x2, R6 ;  /* 0x0000000208107825 */ /* 0x002fe200078e0206 */
[----:B------:R-:W-:Y:S04]  /*12f20*/  STL.64 [R1+0x2518], R18 ;  /* 0x0025181201007387 */ /* 0x000fe80000100a00 */
[----:B------:R-:W4:Y:S04]  /*12f30*/  LDL R8, [R1+0x74] ;  /* 0x0000740001087983 */ /* 0x000f280000100800 */
[----:B------:R0:W-:Y:S01]  /*12f40*/  STL.64 [R1+0x2510], R16 ;  /* 0x0025101001007387 */ /* 0x0001e20000100a00 */
[----:B------:R-:W-:-:S04]  /*12f50*/  IMAD.WIDE R20, R13, 0x2, R4 ;  /* 0x000000020d147825 */ /* 0x000fc800078e0204 */
[----:B0-----:R-:W-:Y:S01]  /*12f60*/  IMAD.WIDE R16, R13, 0x2, R6 ;  /* 0x000000020d107825 */ /* 0x001fe200078e0206 */
[----:B------:R-:W-:Y:S04]  /*12f70*/  STL.64 [R1+0x24f8], R20 ;  /* 0x0024f81401007387 */ /* 0x000fe80000100a00 */
[----:B------:R-:W4:Y:S04]  /*12f80*/  LDL R13, [R1+0x78] ;  /* 0x00007800010d7983 */ /* 0x000f280000100800 */
[----:B------:R0:W-:Y:S01]  /*12f90*/  STL.64 [R1+0x24f0], R16 ;  /* 0x0024f01001007387 */ /* 0x0001e20000100a00 */
[----:B---3--:R-:W-:-:S05]  /*12fa0*/  IMAD.WIDE R18, R9, 0x2, R4 ;  /* 0x0000000209127825 */ /* 0x008fca00078e0204 */
[----:B------:R1:W-:Y:S01]  /*12fb0*/  STL.64 [R1+0x24d8], R18 ;  /* 0x0024d81201007387 */ /* 0x0003e20000100a00 */
[----:B0-----:R-:W-:-:S03]  /*12fc0*/  IMAD.WIDE R16, R9, 0x2, R6 ;  /* 0x0000000209107825 */ /* 0x001fc600078e0206 */
[----:B------:R-:W3:Y:S01]  /*12fd0*/  LDL R9, [R1+0x7c] ;  /* 0x00007c0001097983 */ /* 0x000ee20000100800 */
[----:B------:R-:W-:-:S03]  /*12fe0*/  IMAD.WIDE R20, R2, 0x2, R4 ;  /* 0x0000000202147825 */ /* 0x000fc600078e0204 */
[----:B------:R0:W-:Y:S01]  /*12ff0*/  STL.64 [R1+0x24d0], R16 ;  /* 0x0024d01001007387 */ /* 0x0001e20000100a00 */
[----:B-1----:R-:W-:-:S03]  /*13000*/  IMAD.WIDE R18, R2, 0x2, R6 ;  /* 0x0000000202127825 */ /* 0x002fc600078e0206 */
[----:B------:R-:W-:Y:S04]  /*13010*/  STL.64 [R1+0x24b8], R20 ;  /* 0x0024b81401007387 */ /* 0x000fe80000100a00 */
[----:B------:R-:W3:Y:S04]  /*13020*/  LDL R2, [R1+0x80] ;  /* 0x0000800001027983 */ /* 0x000ee80000100800 */
[----:B------:R1:W-:Y:S01]  /*13030*/  STL.64 [R1+0x24b0], R18 ;  /* 0x0024b01201007387 */ /* 0x0003e20000100a00 */
[----:B0-----:R-:W-:-:S04]  /*13040*/  IMAD.WIDE R16, R15, 0x2, R4 ;  /* 0x000000020f107825 */ /* 0x001fc800078e0204 */
[----:B-1----:R-:W-:Y:S01]  /*13050*/  IMAD.WIDE R18, R15, 0x2, R6 ;  /* 0x000000020f127825 */ /* 0x002fe200078e0206 */
[----:B------:R0:W-:Y:S04]  /*13060*/  STL.64 [R1+0x2498], R16 ;  /* 0x0024981001007387 */ /* 0x0001e80000100a00 */
[----:B------:R-:W-:Y:S01]  /*13070*/  STL.64 [R1+0x2490], R18 ;  /* 0x0024901201007387 */ /* 0x000fe20000100a00 */
        /* <DEDUP_REMOVED lines=26> */
[----:B-1----:R-:W-:Y:S01]  /*13220*/  IMAD.WIDE R16, R12, 0x2, R6 ;  /* 0x000000020c107825 */ /* 0x002fe200078e0206 */
[----:B------:R0:W-:Y:S03]  /*13230*/  STL.64 [R1+0x23d8], R14 ;  /* 0x0023d80e01007387 */ /* 0x0001e60000100a00 */
[C---:B----4-:R-:W-:Y:S01]  /*13240*/  IMAD.WIDE R18, R11.reuse, 0x2, R4 ;  /* 0x000000020b127825 */ /* 0x050fe200078e0204 */
[----:B------:R1:W-:Y:S04]  /*13250*/  STL.64 [R1+0x23d0], R16 ;  /* 0x0023d01001007387 */ /* 0x0003e80000100a00 */
[----:B------:R-:W-:Y:S01]  /*13260*/  STL.64 [R1+0x23b8], R18 ;  /* 0x0023b81201007387 */ /* 0x000fe20000100a00 */
[----:B0-----:R-:W-:-:S03]  /*13270*/  IMAD.WIDE R14, R11, 0x2, R6 ;  /* 0x000000020b0e7825 */ /* 0x001fc600078e0206 */
[----:B------:R-:W4:Y:S01]  /*13280*/  LDL R11, [R1+0x98] ;  /* 0x00009800010b7983 */ /* 0x000f220000100800 */
[----:B-1----:R-:W-:-:S03]  /*13290*/  IMAD.WIDE R16, R8, 0x2, R4 ;  /* 0x0000000208107825 */ /* 0x002fc600078e0204 */
[----:B------:R0:W-:Y:S04]  /*132a0*/  STL.64 [R1+0x23b0], R14 ;  /* 0x0023b00e01007387 */ /* 0x0001e80000100a00 */
[----:B------:R1:W-:Y:S01]  /*132b0*/  STL.64 [R1+0x2398], R16 ;  /* 0x0023981001007387 */ /* 0x0003e20000100a00 */
[----:B0-----:R-:W-:-:S03]  /*132c0*/  IMAD.WIDE R14, R8, 0x2, R6 ;  /* 0x00000002080e7825 */ /* 0x001fc600078e0206 */
[----:B------:R-:W4:Y:S04]  /*132d0*/  LDL R8, [R1+0x9c] ;  /* 0x00009c0001087983 */ /* 0x000f280000100800 */
[----:B------:R0:W-:Y:S01]  /*132e0*/  STL.64 [R1+0x2390], R14 ;  /* 0x0023900e01007387 */ /* 0x0001e20000100a00 */
[----:B-1----:R-:W-:-:S05]  /*132f0*/  IMAD.WIDE R16, R13, 0x2, R4 ;  /* 0x000000020d107825 */ /* 0x002fca00078e0204 */
[----:B------:R1:W-:Y:S01]  /*13300*/  STL.64 [R1+0x2378], R16 ;  /* 0x0023781001007387 */ /* 0x0003e20000100a00 */
[----:B0-----:R-:W-:-:S03]  /*13310*/  IMAD.WIDE R14, R13, 0x2, R6 ;  /* 0x000000020d0e7825 */ /* 0x001fc600078e0206 */
[----:B-1----:R-:W4:Y:S01]  /*13320*/  LDL R17, [R1+0xa0] ;  /* 0x0000a00001117983 */ /* 0x002f220000100800 */
[----:B---3--:R-:W-:-:S03]  /*13330*/  IMAD.WIDE R12, R9, 0x2, R4 ;  /* 0x00000002090c7825 */ /* 0x008fc600078e0204 */
[----:B------:R0:W-:Y:S01]  /*13340*/  STL.64 [R1+0x2370], R14 ;  /* 0x0023700e01007387 */ /* 0x0001e20000100a00 */
[----:B------:R-:W-:-:S03]  /*13350*/  IMAD.WIDE R18, R9, 0x2, R6 ;  /* 0x0000000209127825 */ /* 0x000fc600078e0206 */
[----:B------:R1:W-:Y:S04]  /*13360*/  STL.64 [R1+0x2358], R12 ;  /* 0x0023580c01007387 */ /* 0x0003e80000100a00 */
[----:B0-----:R-:W3:Y:S01]  /*13370*/  LDL R14, [R1+0xa4] ;  /* 0x0000a400010e7983 */ /* 0x001ee20000100800 */
[----:B-1----:R-:W-:-:S03]  /*13380*/  IMAD.WIDE R12, R2, 0x2, R4 ;  /* 0x00000002020c7825 */ /* 0x002fc600078e0204 */
[----:B------:R0:W-:Y:S04]  /*13390*/  STL.64 [R1+0x2350], R18 ;  /* 0x0023501201007387 */ /* 0x0001e80000100a00 */
[----:B------:R-:W3:Y:S04]  /*133a0*/  LDL R15, [R1+0xa8] ;  /* 0x0000a800010f7983 */ /* 0x000ee80000100800 */
[----:B------:R2:W-:Y:S04]  /*133b0*/  STL.64 [R1+0x2338], R12 ;  /* 0x0023380c01007387 */ /* 0x0005e80000100a00 */
[----:B------:R-:W3:Y:S01]  /*133c0*/  LDL R9, [R1+0xac] ;  /* 0x0000ac0001097983 */ /* 0x000ee20000100800 */
[----:B0-----:R-:W-:-:S05]  /*133d0*/  IMAD.WIDE R18, R2, 0x2, R6 ;  /* 0x0000000202127825 */ /* 0x001fca00078e0206 */
[----:B------:R-:W-:Y:S04]  /*133e0*/  STL.64 [R1+0x2330], R18 ;  /* 0x0023301201007387 */ /* 0x000fe80000100a00 */
[----:B------:R-:W3:Y:S01]  /*133f0*/  LDL R2, [R1+0xb0] ;  /* 0x0000b00001027983 */ /* 0x000ee20000100800 */
[----:B--2---:R-:W-:-:S05]  /*13400*/  IMAD.WIDE R12, R10, 0x2, R4 ;  /* 0x000000020a0c7825 */ /* 0x004fca00078e0204 */
[----:B------:R0:W-:Y:S01]  /*13410*/  STL.64 [R1+0x2318], R12 ;  /* 0x0023180c01007387 */ /* 0x0001e20000100a00 */
[----:B------:R-:W-:-:S03]  /*13420*/  IMAD.WIDE R20, R10, 0x2, R6 ;  /* 0x000000020a147825 */ /* 0x000fc600078e0206 */
[----:B0-----:R-:W2:Y:S01]  /*13430*/  LDL R12, [R1+0xb4] ;  /* 0x0000b400010c7983 */ /* 0x001ea20000100800 */
[----:B------:R-:W-:-:S03]  /*13440*/  IMAD.WIDE R18, R28, 0x2, R4 ;  /* 0x000000021c127825 */ /* 0x000fc600078e0204 */
[----:B------:R-:W-:Y:S01]  /*13450*/  STL.64 [R1+0x2310], R20 ;  /* 0x0023101401007387 */ /* 0x000fe20000100a00 */
[----:B------:R-:W-:-:S03]  /*13460*/  IMAD.WIDE R26, R28, 0x2, R6 ;  /* 0x000000021c1a7825 */ /* 0x000fc600078e0206 */
[----:B------:R0:W-:Y:S04]  /*13470*/  STL.64 [R1+0x22f8], R18 ;  /* 0x0022f81201007387 */ /* 0x0001e80000100a00 */
[----:B------:R-:W-:Y:S01]  /*13480*/  STL.64 [R1+0x22f0], R26 ;  /* 0x0022f01a01007387 */ /* 0x000fe20000100a00 */
[----:B0-----:R-:W-:-:S04]  /*13490*/  IMAD.WIDE R18, R0, 0x2, R4 ;  /* 0x0000000200127825 */ /* 0x001fc800078e0204 */
[----:B------:R-:W-:Y:S02]  /*134a0*/  IMAD.WIDE R20, R0, 0x2, R6 ;  /* 0x0000000200147825 */ /* 0x000fe400078e0206 */
[----:B------:R-:W2:Y:S04]  /*134b0*/  LDL R0, [R1+0xb8] ;  /* 0x0000b80001007983 */ /* 0x000ea80000100800 */
[----:B------:R0:W-:Y:S04]  /*134c0*/  STL.64 [R1+0x22d8], R18 ;  /* 0x0022d81201007387 */ /* 0x0001e80000100a00 */
[----:B------:R1:W-:Y:S01]  /*134d0*/  STL.64 [R1+0x22d0], R20 ;  /* 0x0022d01401007387 */ /* 0x0003e20000100a00 */
[----:B0-----:R-:W-:-:S04]  /*134e0*/  IMAD.WIDE R18, R3, 0x2, R4 ;  /* 0x0000000203127825 */ /* 0x001fc800078e0204 */
[----:B-1----:R-:W-:Y:S02]  /*134f0*/  IMAD.WIDE R20, R3, 0x2, R6 ;  /* 0x0000000203147825 */ /* 0x002fe400078e0206 */
[----:B------:R-:W2:Y:S04]  /*13500*/  LDL R3, [R1+0xbc] ;  /* 0x0000bc0001037983 */ /* 0x000ea80000100800 */
[----:B------:R0:W-:Y:S04]  /*13510*/  STL.64 [R1+0x22b8], R18 ;  /* 0x0022b81201007387 */ /* 0x0001e80000100a00 */
[----:B------:R-:W-:Y:S04]  /*13520*/  STL.64 [R1+0x22b0], R20 ;  /* 0x0022b01401007387 */ /* 0x000fe80000100a00 */
[----:B------:R-:W2:Y:S01]  /*13530*/  LDL R13, [R1+0xc0] ;  /* 0x0000c000010d7983 */ /* 0x000ea20000100800 */
[----:B0-----:R-:W-:-:S03]  /*13540*/  IMAD.WIDE R18, R29, 0x2, R4 ;  /* 0x000000021d127825 */ /* 0x001fc600078e0204 */
[----:B------:R-:W2:Y:S04]  /*13550*/  LDL R28, [R1+0xd0] ;  /* 0x0000d000011c7983 */ /* 0x000ea80000100800 */
[----:B------:R0:W-:Y:S04]  /*13560*/  STL.64 [R1+0x2298], R18 ;  /* 0x0022981201007387 */ /* 0x0001e80000100a00 */
[----:B------:R-:W2:Y:S01]  /*13570*/  LDL R10, [R1+0xc4] ;  /* 0x0000c400010a7983 */ /* 0x000ea20000100800 */
[----:B0-----:R-:W-:-:S03]  /*13580*/  IMAD.WIDE R18, R29, 0x2, R6 ;  /* 0x000000021d127825 */ /* 0x001fc600078e0206 */
[----:B------:R-:W2:Y:S04]  /*13590*/  LDL R29, [R1+0xd4] ;  /* 0x0000d400011d7983 */ /* 0x000ea80000100800 */
[----:B------:R0:W-:Y:S01]  /*135a0*/  STL.64 [R1+0x2290], R18 ;  /* 0x0022901201007387 */ /* 0x0001e20000100a00 */
[----:B----4-:R-:W-:-:S04]  /*135b0*/  IMAD.WIDE R26, R11, 0x2, R4 ;  /* 0x000000020b1a7825 */ /* 0x010fc800078e0204 */
[----:B------:R-:W-:Y:S01]  /*135c0*/  IMAD.WIDE R20, R11, 0x2, R6 ;  /* 0x000000020b147825 */ /* 0x000fe200078e0206 */
[----:B------:R-:W-:Y:S04]  /*135d0*/  STL.64 [R1+0x2278], R26 ;  /* 0x0022781a01007387 */ /* 0x000fe80000100a00 */
[----:B------:R-:W4:Y:S04]  /*135e0*/  LDL R11, [R1+0xc8] ;  /* 0x0000c800010b7983 */ /* 0x000f280000100800 */
[----:B------:R1:W-:Y:S01]  /*135f0*/  STL.64 [R1+0x2270], R20 ;  /* 0x0022701401007387 */ /* 0x0003e20000100a00 */
[----:B0-----:R-:W-:-:S04]  /*13600*/  IMAD.WIDE R18, R8, 0x2, R4 ;  /* 0x0000000208127825 */ /* 0x001fc800078e0204 */
[----:B-1----:R-:W-:Y:S01]  /*13610*/  IMAD.WIDE R20, R8, 0x2, R6 ;  /* 0x0000000208147825 */ /* 0x002fe200078e0206 */
[----:B------:R0:W-:Y:S04]  /*13620*/  STL.64 [R1+0x2258], R18 ;  /* 0x0022581201007387 */ /* 0x0001e80000100a00 */
[----:B------:R-:W4:Y:S04]  /*13630*/  LDL R8, [R1+0xcc] ;  /* 0x0000cc0001087983 */ /* 0x000f280000100800 */
[----:B------:R3:W-:Y:S01]  /*13640*/  STL.64 [R1+0x2250], R20 ;  /* 0x0022501401007387 */ /* 0x0007e20000100a00 */
[----:B0-----:R-:W-:-:S04]  /*13650*/  IMAD.WIDE R18, R17, 0x2, R4 ;  /* 0x0000000211127825 */ /* 0x001fc800078e0204 */
[----:B------:R-:W-:Y:S01]  /*13660*/  IMAD.WIDE R16, R17, 0x2, R6 ;  /* 0x0000000211107825 */ /* 0x000fe200078e0206 */
[----:B------:R0:W-:Y:S04]  /*13670*/  STL.64 [R1+0x2238], R18 ;  /* 0x0022381201007387 */ /* 0x0001e80000100a00 */
[----:B------:R1:W-:Y:S01]  /*13680*/  STL.64 [R1+0x2230], R16 ;  /* 0x0022301001007387 */ /* 0x0003e20000100a00 */
[----:B---3--:R-:W-:-:S04]  /*13690*/  IMAD.WIDE R20, R14, 0x2, R4 ;  /* 0x000000020e147825 */ /* 0x008fc800078e0204 */
[----:B0-----:R-:W-:Y:S01]  /*136a0*/  IMAD.WIDE R18, R14, 0x2, R6 ;  /* 0x000000020e127825 */ /* 0x001fe200078e0206 */
[----:B------:R-:W-:Y:S03]  /*136b0*/  STL.64 [R1+0x2218], R20 ;  /* 0x0022181401007387 */ /* 0x000fe60000100a00 */
[C---:B-1----:R-:W-:Y:S01]  /*136c0*/  IMAD.WIDE R16, R15.reuse, 0x2, R4 ;  /* 0x000000020f107825 */ /* 0x042fe200078e0204 */
[----:B------:R0:W-:Y:S03]  /*136d0*/  STL.64 [R1+0x2210], R18 ;  /* 0x0022101201007387 */ /* 0x0001e60000100a00 */
[----:B------:R-:W-:Y:S01]  /*136e0*/  IMAD.WIDE R14, R15, 0x2, R6 ;  /* 0x000000020f0e7825 */ /* 0x000fe200078e0206 */
[----:B------:R1:W-:Y:S04]  /*136f0*/  STL.64 [R1+0x21f8], R16 ;  /* 0x0021f81001007387 */ /* 0x0003e80000100a00 */
[----:B------:R3:W-:Y:S01]  /*13700*/  STL.64 [R1+0x21f0], R14 ;  /* 0x0021f00e01007387 */ /* 0x0007e20000100a00 */
[----:B0-----:R-:W-:-:S04]  /*13710*/  IMAD.WIDE R18, R9, 0x2, R4 ;  /* 0x0000000209127825 */ /* 0x001fc800078e0204 */
[----:B-1----:R-:W-:Y:S01]  /*13720*/  IMAD.WIDE R16, R9, 0x2, R6 ;  /* 0x0000000209107825 */ /* 0x002fe200078e0206 */
[----:B------:R-:W-:Y:S04]  /*13730*/  STL.64 [R1+0x21d8], R18 ;  /* 0x0021d81201007387 */ /* 0x000fe80000100a00 */
[----:B------:R-:W4:Y:S01]  /*13740*/  LDL R9, [R1+0xd8] ;  /* 0x0000d80001097983 */ /* 0x000f220000100800 */
[----:B---3--:R-:W-:-:S03]  /*13750*/  IMAD.WIDE R14, R2, 0x2, R4 ;  /* 0x00000002020e7825 */ /* 0x008fc600078e0204 */
[----:B------:R0:W-:Y:S04]  /*13760*/  STL.64 [R1+0x21d0], R16 ;  /* 0x0021d01001007387 */ /* 0x0001e80000100a00 */
[----:B------:R2:W-:Y:S01]  /*13770*/  STL.64 [R1+0x21b8], R14 ;  /* 0x0021b80e01007387 */ /* 0x0005e20000100a00 */
[----:B0-----:R-:W-:-:S03]  /*13780*/  IMAD.WIDE R16, R2, 0x2, R6 ;  /* 0x0000000202107825 */ /* 0x001fc600078e0206 */
[----:B------:R-:W3:Y:S04]  /*13790*/  LDL R2, [R1+0xdc] ;  /* 0x0000dc0001027983 */ /* 0x000ee80000100800 */
[----:B------:R0:W-:Y:S01]  /*137a0*/  STL.64 [R1+0x21b0], R16 ;  /* 0x0021b01001007387 */ /* 0x0001e20000100a00 */
[----:B--2---:R-:W-:-:S04]  /*137b0*/  IMAD.WIDE R14, R12, 0x2, R4 ;  /* 0x000000020c0e7825 */ /* 0x004fc800078e0204 */
[----:B0-----:R-:W-:Y:S01]  /*137c0*/  IMAD.WIDE R16, R12, 0x2, R6 ;  /* 0x000000020c107825 */ /* 0x001fe200078e0206 */
[----:B------:R0:W-:Y:S04]  /*137d0*/  STL.64 [R1+0x2198], R14 ;  /* 0x0021980e01007387 */ /* 0x0001e80000100a00 */
[----:B0-----:R-:W2:Y:S04]  /*137e0*/  LDL R14, [R1+0xe0] ;  /* 0x0000e000010e7983 */ /* 0x001ea80000100800 */
[----:B------:R0:W-:Y:S01]  /*137f0*/  STL.64 [R1+0x2190], R16 ;  /* 0x0021901001007387 */ /* 0x0001e20000100a00 */
[----:B------:R-:W-:-:S04]  /*13800*/  IMAD.WIDE R18, R0, 0x2, R4 ;  /* 0x0000000200127825 */ /* 0x000fc800078e0204 */
[----:B0-----:R-:W-:Y:S02]  /*13810*/  IMAD.WIDE R16, R0, 0x2, R6 ;  /* 0x0000000200107825 */ /* 0x001fe400078e0206 */
[----:B------:R-:W2:Y:S04]  /*13820*/  LDL R0, [R1+0xe4] ;  /* 0x0000e40001007983 */ /* 0x000ea80000100800 */
[----:B------:R0:W-:Y:S04]  /*13830*/  STL.64 [R1+0x2178], R18 ;  /* 0x0021781201007387 */ /* 0x0001e80000100a00 */
[----:B------:R1:W-:Y:S04]  /*13840*/  STL.64 [R1+0x2170], R16 ;  /* 0x0021701001007387 */ /* 0x0003e80000100a00 */
[----:B------:R-:W2:Y:S01]  /*13850*/  LDL R15, [R1+0xe8] ;  /* 0x0000e800010f7983 */ /* 0x000ea20000100800 */
[----:B0-----:R-:W-:-:S04]  /*13860*/  IMAD.WIDE R18, R3, 0x2, R4 ;  /* 0x0000000203127825 */ /* 0x001fc800078e0204 */
[----:B-1----:R-:W-:Y:S01]  /*13870*/  IMAD.WIDE R16, R3, 0x2, R6 ;  /* 0x0000000203107825 */ /* 0x002fe200078e0206 */
[----:B------:R0:W-:Y:S04]  /*13880*/  STL.64 [R1+0x2158], R18 ;  /* 0x0021581201007387 */ /* 0x0001e80000100a00 */
[----:B------:R1:W-:Y:S04]  /*13890*/  STL.64 [R1+0x2150], R16 ;  /* 0x0021501001007387 */ /* 0x0003e80000100a00 */
[----:B------:R-:W2:Y:S01]  /*138a0*/  LDL R3, [R1+0xec] ;  /* 0x0000ec0001037983 */ /* 0x000ea20000100800 */
[----:B0-----:R-:W-:-:S05]  /*138b0*/  IMAD.WIDE R18, R13, 0x2, R4 ;  /* 0x000000020d127825 */ /* 0x001fca00078e0204 */
[----:B------:R0:W-:Y:S01]  /*138c0*/  STL.64 [R1+0x2138], R18 ;  /* 0x0021381201007387 */ /* 0x0001e20000100a00 */
[----:B-1----:R-:W-:-:S03]  /*138d0*/  IMAD.WIDE R16, R13, 0x2, R6 ;  /* 0x000000020d107825 */ /* 0x002fc600078e0206 */
[----:B------:R-:W2:Y:S04]  /*138e0*/  LDL R12, [R1+0xf0] ;  /* 0x0000f000010c7983 */ /* 0x000ea80000100800 */
[----:B------:R1:W-:Y:S01]  /*138f0*/  STL.64 [R1+0x2130], R16 ;  /* 0x0021301001007387 */ /* 0x0003e20000100a00 */
[----:B0-----:R-:W-:-:S05]  /*13900*/  IMAD.WIDE R18, R10, 0x2, R4 ;  /* 0x000000020a127825 */ /* 0x001fca00078e0204 */
[----:B------:R0:W-:Y:S04]  /*13910*/  STL.64 [R1+0x2118], R18 ;  /* 0x0021181201007387 */ /* 0x0001e80000100a00 */
[----:B------:R-:W2:Y:S01]  /*13920*/  LDL R13, [R1+0xf4] ;  /* 0x0000f400010d7983 */ /* 0x000ea20000100800 */
[----:B-1----:R-:W-:-:S05]  /*13930*/  IMAD.WIDE R16, R10, 0x2, R6 ;  /* 0x000000020a107825 */ /* 0x002fca00078e0206 */
[----:B------:R1:W-:Y:S01]  /*13940*/  STL.64 [R1+0x2110], R16 ;  /* 0x0021101001007387 */ /* 0x0003e20000100a00 */
[----:B----4-:R-:W-:-:S05]  /*13950*/  IMAD.WIDE R20, R11, 0x2, R4 ;  /* 0x000000020b147825 */ /* 0x010fca00078e0204 */
[----:B------:R-:W-:Y:S04]  /*13960*/  STL.64 [R1+0x20f8], R20 ;  /* 0x0020f81401007387 */ /* 0x000fe80000100a00 */
[----:B------:R-:W4:Y:S01]  /*13970*/  LDL R10, [R1+0xf8] ;  /* 0x0000f800010a7983 */ /* 0x000f220000100800 */
[----:B0-----:R-:W-:-:S05]  /*13980*/  IMAD.WIDE R18, R11, 0x2, R6 ;  /* 0x000000020b127825 */ /* 0x001fca00078e0206 */
[----:B------:R0:W-:Y:S01]  /*13990*/  STL.64 [R1+0x20f0], R18 ;  /* 0x0020f01201007387 */ /* 0x0001e20000100a00 */
[----:B-1----:R-:W-:-:S05]  /*139a0*/  IMAD.WIDE R16, R8, 0x2, R4 ;  /* 0x0000000208107825 */ /* 0x002fca00078e0204 */
[----:B------:R1:W-:Y:S04]  /*139b0*/  STL.64 [R1+0x20d8], R16 ;  /* 0x0020d81001007387 */ /* 0x0003e80000100a00 */
[----:B------:R-:W4:Y:S01]  /*139c0*/  LDL R11, [R1+0xfc] ;  /* 0x0000fc00010b7983 */ /* 0x000f220000100800 */
[----:B0-----:R-:W-:-:S04]  /*139d0*/  IMAD.WIDE R18, R8, 0x2, R6 ;  /* 0x0000000208127825 */ /* 0x001fc800078e0206 */
[----:B------:R-:W-:-:S04]  /*139e0*/  IMAD.WIDE R20, R28, 0x2, R6 ;  /* 0x000000021c147825 */ /* 0x000fc800078e0206 */
[--C-:B-1----:R-:W-:Y:S01]  /*139f0*/  IMAD.WIDE R16, R28, 0x2, R4.reuse ;  /* 0x000000021c107825 */ /* 0x102fe200078e0204 */
[----:B------:R0:W-:Y:S04]  /*13a00*/  STL.64 [R1+0x20d0], R18 ;  /* 0x0020d01201007387 */ /* 0x0001e80000100a00 */
[----:B------:R1:W-:Y:S04]  /*13a10*/  STL.64 [R1+0x20b8], R16 ;  /* 0x0020b81001007387 */ /* 0x0003e80000100a00 */
[----:B------:R-:W-:Y:S04]  /*13a20*/  STL.64 [R1+0x20b0], R20 ;  /* 0x0020b01401007387 */ /* 0x000fe80000100a00 */
[----:B------:R-:W4:Y:S01]  /*13a30*/  LDL R8, [R1+0x100] ;  /* 0x0001000001087983 */ /* 0x000f220000100800 */
[----:B0-----:R-:W-:-:S04]  /*13a40*/  IMAD.WIDE R18, R29, 0x2, R4 ;  /* 0x000000021d127825 */ /* 0x001fc800078e0204 */
[----:B-1----:R-:W-:Y:S01]  /*13a50*/  IMAD.WIDE R16, R29, 0x2, R6 ;  /* 0x000000021d107825 */ /* 0x002fe200078e0206 */
[----:B------:R0:W-:Y:S04]  /*13a60*/  STL.64 [R1+0x2098], R18 ;  /* 0x0020981201007387 */ /* 0x0001e80000100a00 */
[----:B------:R-:W-:Y:S04]  /*13a70*/  STL [R1+0x2b10], R29 ;  /* 0x002b101d01007387 */ /* 0x000fe80000100800 */
[----:B------:R1:W-:Y:S01]  /*13a80*/  STL.64 [R1+0x2090], R16 ;  /* 0x0020901001007387 */ /* 0x0003e20000100a00 */
[----:B0-----:R-:W-:-:S04]  /*13a90*/  IMAD.WIDE R18, R9, 0x2, R4 ;  /* 0x0000000209127825 */ /* 0x001fc800078e0204 */
[----:B-1----:R-:W-:Y:S02]  /*13aa0*/  IMAD.WIDE R16, R9, 0x2, R6 ;  /* 0x0000000209107825 */ /* 0x002fe400078e0206 */
[----:B------:R-:W4:Y:S04]  /*13ab0*/  LDL R9, [R1+0x104] ;  /* 0x0001040001097983 */ /* 0x000f280000100800 */
[----:B------:R0:W-:Y:S04]  /*13ac0*/  STL.64 [R1+0x2078], R18 ;  /* 0x0020781201007387 */ /* 0x0001e80000100a00 */
[----:B------:R2:W-:Y:S01]  /*13ad0*/  STL.64 [R1+0x2070], R16 ;  /* 0x0020701001007387 */ /* 0x0005e20000100a00 */
[----:B---3--:R-:W-:-:S04]  /*13ae0*/  IMAD.WIDE R20, R2, 0x2, R4 ;  /* 0x0000000202147825 */ /* 0x008fc800078e0204 */
[----:B0-----:R-:W-:Y:S01]  /*13af0*/  IMAD.WIDE R18, R2, 0x2, R6 ;  /* 0x0000000202127825 */ /* 0x001fe200078e0206 */
[----:B------:R0:W-:Y:S04]  /*13b00*/  STL.64 [R1+0x2058], R20 ;  /* 0x0020581401007387 */ /* 0x0001e80000100a00 */
[----:B------:R-:W3:Y:S04]  /*13b10*/  LDL R2, [R1+0x108] ;  /* 0x0001080001027983 */ /* 0x000ee80000100800 */
[----:B------:R1:W-:Y:S01]  /*13b20*/  STL.64 [R1+0x2050], R18 ;  /* 0x0020501201007387 */ /* 0x0003e20000100a00 */
[----:B--2---:R-:W-:-:S04]  /*13b30*/  IMAD.WIDE R16, R14, 0x2, R4 ;  /* 0x000000020e107825 */ /* 0x004fc800078e0204 */
[----:B0-----:R-:W-:Y:S01]  /*13b40*/  IMAD.WIDE R20, R14, 0x2, R6 ;  /* 0x000000020e147825 */ /* 0x001fe200078e0206 */
[----:B------:R0:W-:Y:S04]  /*13b50*/  STL.64 [R1+0x2038], R16 ;  /* 0x0020381001007387 */ /* 0x0001e80000100a00 */
[----:B------:R2:W-:Y:S01]  /*13b60*/  STL.64 [R1+0x2030], R20 ;  /* 0x0020301401007387 */ /* 0x0005e20000100a00 */
[----:B-1----:R-:W-:-:S04]  /*13b70*/  IMAD.WIDE R18, R0, 0x2, R4 ;  /* 0x0000000200127825 */ /* 0x002fc800078e0204 */
[----:B0-----:R-:W-:Y:S02]  /*13b80*/  IMAD.WIDE R16, R0, 0x2, R6 ;  /* 0x0000000200107825 */ /* 0x001fe400078e0206 */
[----:B------:R-:W3:Y:S04]  /*13b90*/  LDL R0, [R1+0x10c] ;  /* 0x00010c0001007983 */ /* 0x000ee80000100800 */
[----:B------:R0:W-:Y:S01]  /*13ba0*/  STL.64 [R1+0x2018], R18 ;  /* 0x0020181201007387 */ /* 0x0001e20000100a00 */
[----:B--2---:R-:W-:-:S03]  /*13bb0*/  IMAD.WIDE R20, R15, 0x2, R4 ;  /* 0x000000020f147825 */ /* 0x004fc600078e0204 */
[----:B------:R1:W-:Y:S04]  /*13bc0*/  STL.64 [R1+0x2010], R16 ;  /* 0x0020101001007387 */ /* 0x0003e80000100a00 */
[----:B------:R-:W-:Y:S01]  /*13bd0*/  STL.64 [R1+0x1ff8], R20 ;  /* 0x001ff81401007387 */ /* 0x000fe20000100a00 */
[----:B0-----:R-:W-:-:S05]  /*13be0*/  IMAD.WIDE R18, R15, 0x2, R6 ;  /* 0x000000020f127825 */ /* 0x001fca00078e0206 */
[----:B------:R0:W-:Y:S01]  /*13bf0*/  STL.64 [R1+0x1ff0], R18 ;  /* 0x001ff01201007387 */ /* 0x0001e20000100a00 */
[----:B-1----:R-:W-:-:S04]  /*13c00*/  IMAD.WIDE R16, R3, 0x2, R4 ;  /* 0x0000000203107825 */ /* 0x002fc800078e0204 */
[----:B------:R-:W-:Y:S02]  /*13c10*/  IMAD.WIDE R14, R3, 0x2, R6 ;  /* 0x00000002030e7825 */ /* 0x000fe400078e0206 */
[----:B------:R-:W2:Y:S04]  /*13c20*/  LDL R3, [R1+0x110] ;  /* 0x0001100001037983 */ /* 0x000ea80000100800 */
[----:B------:R1:W-:Y:S01]  /*13c30*/  STL.64 [R1+0x1fd8], R16 ;  /* 0x001fd81001007387 */ /* 0x0003e20000100a00 */
[----:B0-----:R-:W-:-:S03]  /*13c40*/  IMAD.WIDE R18, R12, 0x2, R4 ;  /* 0x000000020c127825 */ /* 0x001fc600078e0204 */
[----:B------:R0:W-:Y:S04]  /*13c50*/  STL.64 [R1+0x1fd0], R14 ;  /* 0x001fd00e01007387 */ /* 0x0001e80000100a00 */
[----:B------:R0:W-:Y:S04]  /*13c60*/  STL.64 [R1+0x1fb8], R18 ;  /* 0x001fb81201007387 */ /* 0x0001e80000100a00 */
[----:B------:R-:W2:Y:S01]  /*13c70*/  LDL R21, [R1+0x114] ;  /* 0x0001140001157983 */ /* 0x000ea20000100800 */
[----:B-1----:R-:W-:-:S04]  /*13c80*/  IMAD.WIDE R16, R12, 0x2, R6 ;  /* 0x000000020c107825 */ /* 0x002fc800078e0206 */
[C---:B0-----:R-:W-:Y:S01]  /*13c90*/  IMAD.WIDE R14, R13.reuse, 0x2, R4 ;  /* 0x000000020d0e7825 */ /* 0x041fe200078e0204 */
[----:B------:R-:W-:Y:S04]  /*13ca0*/  STL.64 [R1+0x1fb0], R16 ;  /* 0x001fb01001007387 */ /* 0x000fe80000100a00 */
[----:B------:R4:W-:Y:S04]  /*13cb0*/  STL.64 [R1+0x1f98], R14 ;  /* 0x001f980e01007387 */ /* 0x0009e80000100a00 */
[----:B------:R-:W2:Y:S01]  /*13cc0*/  LDL R18, [R1+0x118] ;  /* 0x0001180001127983 */ /* 0x000ea20000100800 */
[----:B------:R-:W-:-:S05]  /*13cd0*/  IMAD.WIDE R12, R13, 0x2, R6 ;  /* 0x000000020d0c7825 */ /* 0x000fca00078e0206 */
[----:B------:R0:W-:Y:S04]  /*13ce0*/  STL.64 [R1+0x1f90], R12 ;  /* 0x001f900c01007387 */ /* 0x0001e80000100a00 */
[----:B------:R-:W2:Y:S01]  /*13cf0*/  LDL R19, [R1+0x11c] ;  /* 0x00011c0001137983 */ /* 0x000ea20000100800 */
[----:B----4-:R-:W-:-:S04]  /*13d00*/  IMAD.WIDE R14, R10, 0x2, R4 ;  /* 0x000000020a0e7825 */ /* 0x010fc800078e0204 */
[----:B0-----:R-:W-:Y:S01]  /*13d10*/  IMAD.WIDE R12, R10, 0x2, R6 ;  /* 0x000000020a0c7825 */ /* 0x001fe200078e0206 */
[----:B------:R0:W-:Y:S04]  /*13d20*/  STL.64 [R1+0x1f78], R14 ;  /* 0x001f780e01007387 */ /* 0x0001e80000100a00 */
[----:B------:R1:W-:Y:S04]  /*13d30*/  STL.64 [R1+0x1f70], R12 ;  /* 0x001f700c01007387 */ /* 0x0003e80000100a00 */
[----:B------:R-:W4:Y:S01]  /*13d40*/  LDL R16, [R1+0x120] ;  /* 0x0001200001107983 */ /* 0x000f220000100800 */
[----:B0-----:R-:W-:-:S05]  /*13d50*/  IMAD.WIDE R14, R11, 0x2, R4 ;  /* 0x000000020b0e7825 */ /* 0x001fca00078e0204 */
[----:B------:R0:W-:Y:S01]  /*13d60*/  STL.64 [R1+0x1f58], R14 ;  /* 0x001f580e01007387 */ /* 0x0001e20000100a00 */
[----:B-1----:R-:W-:-:S03]  /*13d70*/  IMAD.WIDE R12, R11, 0x2, R6 ;  /* 0x000000020b0c7825 */ /* 0x002fc600078e0206 */
[----:B------:R-:W4:Y:S04]  /*13d80*/  LDL R17, [R1+0x124] ;  /* 0x0001240001117983 */ /* 0x000f280000100800 */
[----:B------:R1:W-:Y:S04]  /*13d90*/  STL.64 [R1+0x1f50], R12 ;  /* 0x001f500c01007387 */ /* 0x0003e80000100a00 */
[----:B0-----:R-:W4:Y:S01]  /*13da0*/  LDL R14, [R1+0x128] ;  /* 0x00012800010e7983 */ /* 0x001f220000100800 */
[----:B------:R-:W-:-:S05]  /*13db0*/  IMAD.WIDE R10, R8, 0x2, R4 ;  /* 0x00000002080a7825 */ /* 0x000fca00078e0204 */
[----:B------:R-:W-:Y:S01]  /*13dc0*/  STL.64 [R1+0x1f38], R10 ;  /* 0x001f380a01007387 */ /* 0x000fe20000100a00 */
[----:B-1----:R-:W-:-:S03]  /*13dd0*/  IMAD.WIDE R12, R8, 0x2, R6 ;  /* 0x00000002080c7825 */ /* 0x002fc600078e0206 */
[----:B------:R-:W4:Y:S04]  /*13de0*/  LDL R15, [R1+0x12c] ;  /* 0x00012c00010f7983 */ /* 0x000f280000100800 */
[----:B------:R0:W-:Y:S04]  /*13df0*/  STL.64 [R1+0x1f30], R12 ;  /* 0x001f300c01007387 */ /* 0x0001e80000100a00 */
[----:B0-----:R-:W4:Y:S01]  /*13e00*/  LDL R12, [R1+0x130] ;  /* 0x00013000010c7983 */ /* 0x001f220000100800 */
[----:B------:R-:W-:-:S05]  /*13e10*/  IMAD.WIDE R10, R9, 0x2, R4 ;  /* 0x00000002090a7825 */ /* 0x000fca00078e0204 */
[----:B------:R0:W-:Y:S01]  /*13e20*/  STL.64 [R1+0x1f18], R10 ;  /* 0x001f180a01007387 */ /* 0x0001e20000100a00 */
[----:B------:R-:W-:-:S03]  /*13e30*/  IMAD.WIDE R8, R9, 0x2, R6 ;  /* 0x0000000209087825 */ /* 0x000fc600078e0206 */
[----:B------:R-:W4:Y:S04]  /*13e40*/  LDL R13, [R1+0x134] ;  /* 0x00013400010d7983 */ /* 0x000f280000100800 */
[----:B------:R1:W-:Y:S04]  /*13e50*/  STL.64 [R1+0x1f10], R8 ;  /* 0x001f100801007387 */ /* 0x0003e80000100a00 */
[----:B0-----:R-:W4:Y:S01]  /*13e60*/  LDL R10, [R1+0x138] ;  /* 0x00013800010a7983 */ /* 0x001f220000100800 */
[----:B---3--:R-:W-:-:S05]  /*13e70*/  IMAD.WIDE R26, R2, 0x2, R4 ;  /* 0x00000002021a7825 */ /* 0x008fca00078e0204 */
[----:B------:R-:W-:Y:S01]  /*13e80*/  STL.64 [R1+0x1ef8], R26 ;  /* 0x001ef81a01007387 */ /* 0x000fe20000100a00 */
[----:B-1----:R-:W-:-:S03]  /*13e90*/  IMAD.WIDE R8, R2, 0x2, R6 ;  /* 0x0000000202087825 */ /* 0x002fc600078e0206 */
[----:B------:R-:W3:Y:S04]  /*13ea0*/  LDL R11, [R1+0x13c] ;  /* 0x00013c00010b7983 */ /* 0x000ee80000100800 */
[----:B------:R0:W-:Y:S04]  /*13eb0*/  STL.64 [R1+0x1ef0], R8 ;  /* 0x001ef00801007387 */ /* 0x0001e80000100a00 */
[----:B0-----:R-:W3:Y:S01]  /*13ec0*/  LDL R8, [R1+0x140] ;  /* 0x0001400001087983 */ /* 0x001ee20000100800 */
[----:B------:R-:W-:-:S05]  /*13ed0*/  IMAD.WIDE R26, R0, 0x2, R4 ;  /* 0x00000002001a7825 */ /* 0x000fca00078e0204 */
[----:B------:R0:W-:Y:S04]  /*13ee0*/  STL.64 [R1+0x1ed8], R26 ;  /* 0x001ed81a01007387 */ /* 0x0001e80000100a00 */
[----:B------:R-:W3:Y:S04]  /*13ef0*/  LDL R9, [R1+0x144] ;  /* 0x0001440001097983 */ /* 0x000ee80000100800 */
[----:B------:R-:W3:Y:S01]  /*13f00*/  LDL.LU R2, [R1+0x148] ;  /* 0x0001480001027983 */ /* 0x000ee20000300800 */
[----:B0-----:R-:W-:-:S05]  /*13f10*/  IMAD.WIDE R26, R0, 0x2, R6 ;  /* 0x00000002001a7825 */ /* 0x001fca00078e0206 */
[----:B------:R2:W-:Y:S04]  /*13f20*/  STL.64 [R1+0x1ed0], R26 ;  /* 0x001ed01a01007387 */ /* 0x0005e80000100a00 */
[----:B------:R-:W3:Y:S01]  /*13f30*/  LDL.LU R0, [R1+0x14c] ;  /* 0x00014c0001007983 */ /* 0x000ee20000300800 */
[----:B--2---:R-:W-:-:S05]  /*13f40*/  IMAD.WIDE R26, R3, 0x2, R4 ;  /* 0x00000002031a7825 */ /* 0x004fca00078e0204 */
[----:B------:R0:W-:Y:S02]  /*13f50*/  STL.64 [R1+0x1eb8], R26 ;  /* 0x001eb81a01007387 */ /* 0x0001e40000100a00 */
[----:B0-----:R-:W-:Y:S02]  /*13f60*/  IMAD.WIDE R26, R3, 0x2, R6 ;  /* 0x00000002031a7825 */ /* 0x001fe400078e0206 */
[----:B------:R-:W2:Y:S04]  /*13f70*/  LDL.LU R3, [R1+0x150] ;  /* 0x0001500001037983 */ /* 0x000ea80000300800 */
[----:B------:R0:W-:Y:S02]  /*13f80*/  STL.64 [R1+0x1eb0], R26 ;  /* 0x001eb01a01007387 */ /* 0x0001e40000100a00 */
[----:B0-----:R-:W-:-:S05]  /*13f90*/  IMAD.WIDE R26, R21, 0x2, R4 ;  /* 0x00000002151a7825 */ /* 0x001fca00078e0204 */
[----:B------:R0:W-:Y:S02]  /*13fa0*/  STL.64 [R1+0x1e98], R26 ;  /* 0x001e981a01007387 */ /* 0x0001e40000100a00 */
[----:B0-----:R-:W-:-:S04]  /*13fb0*/  IMAD.WIDE R26, R21, 0x2, R6 ;  /* 0x00000002151a7825 */ /* 0x001fc800078e0206 */
[C---:B------:R-:W-:Y:S01]  /*13fc0*/  IMAD.WIDE R20, R18.reuse, 0x2, R4 ;  /* 0x0000000212147825 */ /* 0x040fe200078e0204 */
[----:B------:R0:W-:Y:S04]  /*13fd0*/  STL.64 [R1+0x1e90], R26 ;  /* 0x001e901a01007387 */ /* 0x0001e80000100a00 */
[----:B0-----:R-:W2:Y:S04]  /*13fe0*/  LDL.64 R26, [R1+0x448] ;  /* 0x00044800011a7983 */ /* 0x001ea80000100a00 */
[----:B------:R0:W-:Y:S02]  /*13ff0*/  STL.64 [R1+0x1e78], R20 ;  /* 0x001e781401007387 */ /* 0x0001e40000100a00 */
[----:B0-----:R-:W-:-:S05]  /*14000*/  IMAD.WIDE R20, R18, 0x2, R6 ;  /* 0x0000000212147825 */ /* 0x001fca00078e0206 */
[----:B------:R0:W-:Y:S02]  /*14010*/  STL.64 [R1+0x1e70], R20 ;  /* 0x001e701401007387 */ /* 0x0001e40000100a00 */
[----:B0-----:R-:W-:-:S04]  /*14020*/  IMAD.WIDE R20, R19, 0x2, R4 ;  /* 0x0000000213147825 */ /* 0x001fc800078e0204 */
[----:B------:R-:W-:Y:S01]  /*14030*/  IMAD.WIDE R18, R19, 0x2, R6 ;  /* 0x0000000213127825 */ /* 0x000fe200078e0206 */
[----:B------:R0:W-:Y:S04]  /*14040*/  STL.64 [R1+0x1e58], R20 ;  /* 0x001e581401007387 */ /* 0x0001e80000100a00 */
[----:B0-----:R-:W2:Y:S04]  /*14050*/  LDL.LU.64 R20, [R1+0x2b78] ;  /* 0x002b780001147983 */ /* 0x001ea80000300a00 */
[----:B------:R4:W-:Y:S02]  /*14060*/  STL.64 [R1+0x1e50], R18 ;  /* 0x001e501201007387 */ /* 0x0009e40000100a00 */
[----:B----4-:R-:W-:-:S05]  /*14070*/  IMAD.WIDE R18, R16, 0x2, R4 ;  /* 0x0000000210127825 */ /* 0x010fca00078e0204 */
[----:B------:R0:W-:Y:S02]  /*14080*/  STL.64 [R1+0x1e38], R18 ;  /* 0x001e381201007387 */ /* 0x0001e40000100a00 */
[----:B0-----:R-:W-:-:S05]  /*14090*/  IMAD.WIDE R18, R16, 0x2, R6 ;  /* 0x0000000210127825 */ /* 0x001fca00078e0206 */
[----:B------:R0:W-:Y:S02]  /*140a0*/  STL.64 [R1+0x1e30], R18 ;  /* 0x001e301201007387 */ /* 0x0001e40000100a00 */
[----:B0-----:R-:W-:-:S04]  /*140b0*/  IMAD.WIDE R18, R17, 0x2, R4 ;  /* 0x0000000211127825 */ /* 0x001fc800078e0204 */
[----:B------:R-:W-:Y:S01]  /*140c0*/  IMAD.WIDE R16, R17, 0x2, R6 ;  /* 0x0000000211107825 */ /* 0x000fe200078e0206 */
[----:B------:R0:W-:Y:S04]  /*140d0*/  STL.64 [R1+0x1e18], R18 ;  /* 0x001e181201007387 */ /* 0x0001e80000100a00 */
[----:B0-----:R-:W4:Y:S04]  /*140e0*/  LDL.LU.64 R18, [R1+0x2b70] ;  /* 0x002b700001127983 */ /* 0x001f280000300a00 */
[----:B------:R0:W-:Y:S02]  /*140f0*/  STL.64 [R1+0x1e10], R16 ;  /* 0x001e101001007387 */ /* 0x0001e40000100a00 */
[----:B0-----:R-:W-:-:S05]  /*14100*/  IMAD.WIDE R16, R14, 0x2, R4 ;  /* 0x000000020e107825 */ /* 0x001fca00078e0204 */
        /* <DEDUP_REMOVED lines=21> */
[----:B---3--:R-:W-:-:S04]  /*14260*/  IMAD.WIDE R12, R11, 0x2, R4 ;  /* 0x000000020b0c7825 */ /* 0x008fc800078e0204 */
[----:B------:R-:W-:Y:S01]  /*14270*/  IMAD.WIDE R10, R11, 0x2, R6 ;  /* 0x000000020b0a7825 */ /* 0x000fe200078e0206 */
[----:B------:R0:W-:Y:S04]  /*14280*/  STL.64 [R1+0x1d58], R12 ;  /* 0x001d580c01007387 */ /* 0x0001e80000100a00 */
[----:B0-----:R-:W3:Y:S04]  /*14290*/  LDL.LU.64 R12, [R1+0x2b58] ;  /* 0x002b5800010c7983 */ /* 0x001ee80000300a00 */
        /* <DEDUP_REMOVED lines=14> */
[----:B0-----:R-:W-:-:S05]  /*14380*/  IMAD.WIDE R8, R0, 0x2, R4 ;  /* 0x0000000200087825 */ /* 0x001fca00078e0204 */
[----:B------:R0:W-:Y:S01]  /*14390*/  STL.64 [R1+0x1cd8], R8 ;  /* 0x001cd80801007387 */ /* 0x0001e20000100a00 */
[----:B--2---:R-:W-:-:S04]  /*143a0*/  IMAD.WIDE R4, R3, 0x2, R4 ;  /* 0x0000000203047825 */ /* 0x004fc800078e0204 */
[----:B0-----:R-:W-:-:S05]  /*143b0*/  IMAD.WIDE R8, R0, 0x2, R6 ;  /* 0x0000000200087825 */ /* 0x001fca00078e0206 */
[----:B------:R0:W-:Y:S04]  /*143c0*/  STL.64 [R1+0x1cd0], R8 ;  /* 0x001cd00801007387 */ /* 0x0001e80000100a00 */
[----:B0-----:R-:W2:Y:S04]  /*143d0*/  LDL.LU.64 R8, [R1+0x2b48] ;  /* 0x002b480001087983 */ /* 0x001ea80000300a00 */
[----:B------:R0:W-:Y:S04]  /*143e0*/  STL.64 [R1+0x1cb8], R4 ;  /* 0x001cb80401007387 */ /* 0x0001e80000100a00 */
[----:B0-----:R-:W2:Y:S01]  /*143f0*/  LDL.LU.64 R4, [R1+0x2b40] ;  /* 0x002b400001047983 */ /* 0x001ea20000300a00 */
[----:B------:R-:W-:-:S03]  /*14400*/  IMAD.WIDE R6, R3, 0x2, R6 ;  /* 0x0000000203067825 */ /* 0x000fc600078e0206 */
[----:B------:R-:W-:Y:S04]  /*14410*/  STL [R1+0x2a5c], R3 ;  /* 0x002a5c0301007387 */ /* 0x000fe80000100800 */
[----:B------:R2:W-:Y:S02]  /*14420*/  STL.64 [R1+0x1cb0], R6 ;  /* 0x001cb00601007387 */ /* 0x0005e40000100a00 */
[----:B--2---:R-:W-:-:S05]  /*14430*/  IMAD.WIDE R6, R4, 0x2, R26 ;  /* 0x0000000204067825 */ /* 0x004fca00078e021a */
[----:B------:R0:W-:Y:S02]  /*14440*/  STL.64 [R1+0x2a28], R6 ;  /* 0x002a280601007387 */ /* 0x0001e40000100a00 */
[----:B0-----:R-:W-:-:S05]  /*14450*/  IMAD.WIDE R6, R5, 0x2, R26 ;  /* 0x0000000205067825 */ /* 0x001fca00078e021a */
[----:B------:R0:W-:Y:S04]  /*14460*/  STL.64 [R1+0x2a08], R6 ;  /* 0x002a080601007387 */ /* 0x0001e80000100a00 */
[----:B0-----:R-:W2:Y:S04]  /*14470*/  LDL.LU.64 R6, [R1+0x2b38] ;  /* 0x002b380001067983 */ /* 0x001ea80000300a00 */
[----:B------:R2:W-:Y:S02]  /*14480*/  STL.64 [R1+0x2aa0], R4 ;  /* 0x002aa00401007387 */ /* 0x0005e40000100a00 */
[----:B--2---:R-:W-:-:S05]  /*14490*/  IMAD.WIDE R4, R6, 0x2, R26 ;  /* 0x0000000206047825 */ /* 0x004fca00078e021a */
[----:B------:R0:W-:Y:S04]  /*144a0*/  STL.64 [R1+0x29e8], R4 ;  /* 0x0029e80401007387 */ /* 0x0001e80000100a00 */
[----:B------:R1:W-:Y:S01]  /*144b0*/  STL.64 [R1+0x2aa8], R6 ;  /* 0x002aa80601007387 */ /* 0x0003e20000100a00 */
[----:B0-----:R-:W-:-:S04]  /*144c0*/  IMAD.WIDE R4, R7, 0x2, R26 ;  /* 0x0000000207047825 */ /* 0x001fc800078e021a */
[--C-:B-1----:R-:W-:Y:S01]  /*144d0*/  IMAD.WIDE R6, R8, 0x2, R26.reuse ;  /* 0x0000000208067825 */ /* 0x102fe200078e021a */
[----:B------:R0:W-:Y:S04]  /*144e0*/  STL.64 [R1+0x29c8], R4 ;  /* 0x0029c80401007387 */ /* 0x0001e80000100a00 */
[----:B------:R-:W-:Y:S04]  /*144f0*/  STL.64 [R1+0x2ab0], R8 ;  /* 0x002ab00801007387 */ /* 0x000fe80000100a00 */
[----:B------:R3:W-:Y:S01]  /*14500*/  STL.64 [R1+0x29a8], R6 ;  /* 0x0029a80601007387 */ /* 0x0007e20000100a00 */
[----:B0-----:R-:W-:-:S05]  /*14510*/  IMAD.WIDE R4, R9, 0x2, R26 ;  /* 0x0000000209047825 */ /* 0x001fca00078e021a */
[----:B------:R0:W-:Y:S01]  /*14520*/  STL.64 [R1+0x2988], R4 ;  /* 0x0029880401007387 */ /* 0x0001e20000100a00 */
[----:B---3--:R-:W-:-:S03]  /*14530*/  IMAD.WIDE R6, R10, 0x2, R26 ;  /* 0x000000020a067825 */ /* 0x008fc600078e021a */
[----:B------:R1:W-:Y:S04]  /*14540*/  STL.64 [R1+0x2a98], R10 ;  /* 0x002a980a01007387 */ /* 0x0003e80000100a00 */
[----:B------:R-:W-:Y:S01]  /*14550*/  STL.64 [R1+0x2968], R6 ;  /* 0x0029680601007387 */ /* 0x000fe20000100a00 */
[----:B0-----:R-:W-:-:S03]  /*14560*/  IMAD.WIDE R4, R11, 0x2, R26 ;  /* 0x000000020b047825 */ /* 0x001fc600078e021a */
[----:B-1----:R-:W2:Y:S04]  /*14570*/  LDL.64 R10, [R1+0x448] ;  /* 0x00044800010a7983 */ /* 0x002ea80000100a00 */
[----:B------:R2:W-:Y:S04]  /*14580*/  STL.64 [R1+0x2948], R4 ;  /* 0x0029480401007387 */ /* 0x0005e80000100a00 */
[----:B------:R-:W-:Y:S01]  /*14590*/  STL.64 [R1+0x2ab8], R12 ;  /* 0x002ab80c01007387 */ /* 0x000fe20000100a00 */
[----:B--2---:R-:W-:-:S04]  /*145a0*/  IMAD.WIDE R4, R12, 0x2, R10 ;  /* 0x000000020c047825 */ /* 0x004fc800078e020a */
[--C-:B------:R-:W-:Y:S01]  /*145b0*/  IMAD.WIDE R6, R13, 0x2, R10.reuse ;  /* 0x000000020d067825 */ /* 0x100fe200078e020a */
[----:B------:R0:W-:Y:S04]  /*145c0*/  STL.64 [R1+0x2928], R4 ;  /* 0x0029280401007387 */ /* 0x0001e80000100a00 */
[----:B------:R1:W-:Y:S04]  /*145d0*/  STL.64 [R1+0x2908], R6 ;  /* 0x0029080601007387 */ /* 0x0003e80000100a00 */
[----:B----4-:R-:W-:Y:S01]  /*145e0*/  STL.64 [R1+0x2ac0], R14 ;  /* 0x002ac00e01007387 */ /* 0x010fe20000100a00 */
[----:B0-----:R-:W-:-:S04]  /*145f0*/  IMAD.WIDE R4, R14, 0x2, R10 ;  /* 0x000000020e047825 */ /* 0x001fc800078e020a */
[--C-:B-1----:R-:W-:Y:S01]  /*14600*/  IMAD.WIDE R6, R15, 0x2, R10.reuse ;  /* 0x000000020f067825 */ /* 0x102fe200078e020a */
[----:B------:R0:W-:Y:S04]  /*14610*/  STL.64 [R1+0x28e8], R4 ;  /* 0x0028e80401007387 */ /* 0x0001e80000100a00 */
[----:B------:R1:W-:Y:S04]  /*14620*/  STL.64 [R1+0x28c8], R6 ;  /* 0x0028c80601007387 */ /* 0x0003e80000100a00 */
[----:B------:R-:W-:Y:S01]  /*14630*/  STL.64 [R1+0x2ac8], R16 ;  /* 0x002ac81001007387 */ /* 0x000fe20000100a00 */
[----:B0-----:R-:W-:-:S04]  /*14640*/  IMAD.WIDE R4, R16, 0x2, R10 ;  /* 0x0000000210047825 */ /* 0x001fc800078e020a */
[--C-:B-1----:R-:W-:Y:S01]  /*14650*/  IMAD.WIDE R6, R17, 0x2, R10.reuse ;  /* 0x0000000211067825 */ /* 0x102fe200078e020a */
[----:B------:R0:W-:Y:S04]  /*14660*/  STL.64 [R1+0x28a8], R4 ;  /* 0x0028a80401007387 */ /* 0x0001e80000100a00 */
[----:B------:R1:W-:Y:S04]  /*14670*/  STL.64 [R1+0x2888], R6 ;  /* 0x0028880601007387 */ /* 0x0003e80000100a00 */
[----:B------:R2:W-:Y:S01]  /*14680*/  STL.64 [R1+0x2ad0], R18 ;  /* 0x002ad01201007387 */ /* 0x0005e20000100a00 */
[----:B0-----:R-:W-:-:S04]  /*14690*/  IMAD.WIDE R4, R18, 0x2, R10 ;  /* 0x0000000212047825 */ /* 0x001fc800078e020a */
[--C-:B-1----:R-:W-:Y:S01]  /*146a0*/  IMAD.WIDE R6, R19, 0x2, R10.reuse ;  /* 0x0000000213067825 */ /* 0x102fe200078e020a */
[----:B------:R0:W-:Y:S03]  /*146b0*/  STL.64 [R1+0x2868], R4 ;  /* 0x0028680401007387 */ /* 0x0001e60000100a00 */
[--C-:B------:R-:W-:Y:S01]  /*146c0*/  IMAD.WIDE R26, R21, 0x2, R10.reuse ;  /* 0x00000002151a7825 */ /* 0x100fe200078e020a */
[----:B------:R1:W-:Y:S04]  /*146d0*/  STL.64 [R1+0x2848], R6 ;  /* 0x0028480601007387 */ /* 0x0003e80000100a00 */
[----:B--2---:R-:W2:Y:S01]  /*146e0*/  LDL R18, [R1+0x10] ;  /* 0x0000100001127983 */ /* 0x004ea20000100800 */
[----:B0-----:R-:W-:-:S03]  /*146f0*/  IMAD.WIDE R4, R20, 0x2, R10 ;  /* 0x0000000214047825 */ /* 0x001fc600078e020a */
[----:B------:R-:W3:Y:S04]  /*14700*/  LDL R19, [R1+0x14] ;  /* 0x0000140001137983 */ /* 0x000ee80000100800 */
[----:B------:R0:W-:Y:S04]  /*14710*/  STL.64 [R1+0x2828], R4 ;  /* 0x0028280401007387 */ /* 0x0001e80000100a00 */
[----:B------:R-:W4:Y:S04]  /*14720*/  LDL R16, [R1+0x18] ;  /* 0x0000180001107983 */ /* 0x000f280000100800 */
[----:B------:R-:W2:Y:S04]  /*14730*/  LDL R17, [R1+0x1c] ;  /* 0x00001c0001117983 */ /* 0x000ea80000100800 */
[----:B------:R-:W2:Y:S04]  /*14740*/  LDL R14, [R1+0x20] ;  /* 0x00002000010e7983 */ /* 0x000ea80000100800 */
[----:B------:R-:W2:Y:S04]  /*14750*/  LDL R15, [R1+0x24] ;  /* 0x00002400010f7983 */ /* 0x000ea80000100800 */
[----:B------:R-:W2:Y:S04]  /*14760*/  LDL R12, [R1+0x28] ;  /* 0x00002800010c7983 */ /* 0x000ea80000100800 */
[----:B------:R-:W2:Y:S04]  /*14770*/  LDL R13, [R1+0x2c] ;  /* 0x00002c00010d7983 */ /* 0x000ea80000100800 */
[----:B------:R-:W2:Y:S04]  /*14780*/  LDL R8, [R1+0x30] ;  /* 0x0000300001087983 */ /* 0x000ea80000100800 */
[----:B------:R-:W2:Y:S04]  /*14790*/  LDL R9, [R1+0x34] ;  /* 0x0000340001097983 */ /* 0x000ea80000100800 */
[----:B-1----:R-:W2:Y:S04]  /*147a0*/  LDL R6, [R1+0x38] ;  /* 0x0000380001067983 */ /* 0x002ea80000100800 */
[----:B------:R-:W2:Y:S04]  /*147b0*/  LDL R7, [R1+0x3c] ;  /* 0x00003c0001077983 */ /* 0x000ea80000100800 */
[----:B0-----:R-:W2:Y:S04]  /*147c0*/  LDL R4, [R1+0x40] ;  /* 0x0000400001047983 */ /* 0x001ea80000100800 */
[----:B------:R-:W2:Y:S04]  /*147d0*/  LDL R5, [R1+0x44] ;  /* 0x0000440001057983 */ /* 0x000ea80000100800 */
[----:B------:R-:W2:Y:S04]  /*147e0*/  LDL R3, [R1+0x48] ;  /* 0x0000480001037983 */ /* 0x000ea80000100800 */
[----:B------:R-:W2:Y:S04]  /*147f0*/  LDL R29, [R1+0x4c] ;  /* 0x00004c00011d7983 */ /* 0x000ea80000100800 */
[----:B------:R0:W-:Y:S04]  /*14800*/  STL.64 [R1+0x2ad8], R20 ;  /* 0x002ad81401007387 */ /* 0x0001e80000100a00 */
[----:B0-----:R-:W2:Y:S04]  /*14810*/  LDL R20, [R1+0x8] ;  /* 0x0000080001147983 */ /* 0x001ea80000100800 */
[----:B------:R0:W-:Y:S04]  /*14820*/  STL.64 [R1+0x2808], R26 ;  /* 0x0028081a01007387 */ /* 0x0001e80000100a00 */
[----:B------:R-:W2:Y:S01]  /*14830*/  LDL R21, [R1+0xc] ;  /* 0x00000c0001157983 */ /* 0x000ea20000100800 */
[----:B0-----:R-:W-:-:S05]  /*14840*/  IMAD.WIDE R26, R22, 0x2, R10 ;  /* 0x00000002161a7825 */ /* 0x001fca00078e020a */
[----:B------:R0:W-:Y:S04]  /*14850*/  STL.64 [R1+0x27e8], R26 ;  /* 0x0027e81a01007387 */ /* 0x0001e80000100a00 */
[----:B------:R1:W-:Y:S01]  /*14860*/  STL.64 [R1+0x2ae0], R22 ;  /* 0x002ae01601007387 */ /* 0x0003e20000100a00 */
[----:B0-----:R-:W-:-:S03]  /*14870*/  IMAD.WIDE R26, R23, 0x2, R10 ;  /* 0x00000002171a7825 */ /* 0x001fc600078e020a */
[----:B-1----:R-:W2:Y:S04]  /*14880*/  LDL R22, [R1] ;  /* 0x0000000001167983 */ /* 0x002ea80000100800 */
[----:B------:R0:W-:Y:S04]  /*14890*/  STL.64 [R1+0x27c8], R26 ;  /* 0x0027c81a01007387 */ /* 0x0001e80000100a00 */
[----:B------:R-:W2:Y:S01]  /*148a0*/  LDL R23, [R1+0x4] ;  /* 0x0000040001177983 */ /* 0x000ea20000100800 */
[----:B0-----:R-:W-:-:S05]  /*148b0*/  IMAD.WIDE R26, R24, 0x2, R10 ;  /* 0x00000002181a7825 */ /* 0x001fca00078e020a */
        /* <DEDUP_REMOVED lines=8> */
[----:B0-----:R-:W-:-:S05]  /*14940*/  IMAD.WIDE R24, R27, 0x2, R10 ;  /* 0x000000021b187825 */ /* 0x001fca00078e020a */
[----:B------:R0:W-:Y:S01]  /*14950*/  STL.64 [R1+0x2748], R24 ;  /* 0x0027481801007387 */ /* 0x0001e20000100a00 */
[----:B-1----:R-:W-:-:S04]  /*14960*/  IMAD.WIDE R26, R23, 0x2, R10 ;  /* 0x00000002171a7825 */ /* 0x002fc800078e020a */
[----:B0-----:R-:W-:-:S05]  /*14970*/  IMAD.WIDE R24, R22, 0x2, R10 ;  /* 0x0000000216187825 */ /* 0x001fca00078e020a */
[----:B------:R0:W-:Y:S01]  /*14980*/  STL.64 [R1+0x2728], R24 ;  /* 0x0027281801007387 */ /* 0x0001e20000100a00 */
[----:B------:R-:W-:-:S03]  /*14990*/  IMAD.WIDE R22, R21, 0x2, R10 ;  /* 0x0000000215167825 */ /* 0x000fc600078e020a */
[----:B------:R-:W-:Y:S01]  /*149a0*/  STL.64 [R1+0x2708], R26 ;  /* 0x0027081a01007387 */ /* 0x000fe20000100a00 */
[----:B0-----:R-:W-:-:S04]  /*149b0*/  IMAD.WIDE R24, R20, 0x2, R10 ;  /* 0x0000000214187825 */ /* 0x001fc800078e020a */
[--C-:B------:R-:W-:Y:S01]  /*149c0*/  IMAD.WIDE R20, R18, 0x2, R10.reuse ;  /* 0x0000000212147825 */ /* 0x100fe200078e020a */
[----:B------:R-:W-:Y:S03]  /*149d0*/  STL.64 [R1+0x26e8], R24 ;  /* 0x0026e81801007387 */ /* 0x000fe60000100a00 */
[--C-:B---3--:R-:W-:Y:S01]  /*149e0*/  IMAD.WIDE R18, R19, 0x2, R10.reuse ;  /* 0x0000000213127825 */ /* 0x108fe200078e020a */
[----:B------:R4:W-:Y:S04]  /*149f0*/  STL.64 [R1+0x26c8], R22 ;  /* 0x0026c81601007387 */ /* 0x0009e80000100a00 */
[----:B------:R0:W-:Y:S04]  /*14a00*/  STL.64 [R1+0x26a8], R20 ;  /* 0x0026a81401007387 */ /* 0x0001e80000100a00 */
[----:B------:R1:W-:Y:S01]  /*14a10*/  STL.64 [R1+0x2688], R18 ;  /* 0x0026881201007387 */ /* 0x0003e20000100a00 */
[----:B----4-:R-:W-:-:S04]  /*14a20*/  IMAD.WIDE R22, R16, 0x2, R10 ;  /* 0x0000000210167825 */ /* 0x010fc800078e020a */
[--C-:B0-----:R-:W-:Y:S01]  /*14a30*/  IMAD.WIDE R20, R17, 0x2, R10.reuse ;  /* 0x0000000211147825 */ /* 0x101fe200078e020a */
[----:B------:R-:W-:Y:S03]  /*14a40*/  STL.64 [R1+0x2668], R22 ;  /* 0x0026681601007387 */ /* 0x000fe60000100a00 */
[--C-:B-1----:R-:W-:Y:S01]  /*14a50*/  IMAD.WIDE R18, R14, 0x2, R10.reuse ;  /* 0x000000020e127825 */ /* 0x102fe200078e020a */
[----:B------:R-:W-:Y:S03]  /*14a60*/  STL.64 [R1+0x2648], R20 ;  /* 0x0026481401007387 */ /* 0x000fe60000100a00 */
[--C-:B------:R-:W-:Y:S01]  /*14a70*/  IMAD.WIDE R16, R15, 0x2, R10.reuse ;  /* 0x000000020f107825 */ /* 0x100fe200078e020a */
[----:B------:R-:W-:Y:S03]  /*14a80*/  STL.64 [R1+0x2628], R18 ;  /* 0x0026281201007387 */ /* 0x000fe60000100a00 */
[--C-:B------:R-:W-:Y:S01]  /*14a90*/  IMAD.WIDE R14, R12, 0x2, R10.reuse ;  /* 0x000000020c0e7825 */ /* 0x100fe200078e020a */
[----:B------:R0:W-:Y:S03]  /*14aa0*/  STL.64 [R1+0x2608], R16 ;  /* 0x0026081001007387 */ /* 0x0001e60000100a00 */
[--C-:B------:R-:W-:Y:S01]  /*14ab0*/  IMAD.WIDE R12, R13, 0x2, R10.reuse ;  /* 0x000000020d0c7825 */ /* 0x100fe200078e020a */
[----:B------:R1:W-:Y:S04]  /*14ac0*/  STL.64 [R1+0x25e8], R14 ;  /* 0x0025e80e01007387 */ /* 0x0003e80000100a00 */
[----:B------:R2:W-:Y:S01]  /*14ad0*/  STL.64 [R1+0x25c8], R12 ;  /* 0x0025c80c01007387 */ /* 0x0005e20000100a00 */
[----:B0-----:R-:W-:-:S04]  /*14ae0*/  IMAD.WIDE R16, R8, 0x2, R10 ;  /* 0x0000000208107825 */ /* 0x001fc800078e020a */
[--C-:B-1----:R-:W-:Y:S01]  /*14af0*/  IMAD.WIDE R14, R9, 0x2, R10.reuse ;  /* 0x00000002090e7825 */ /* 0x102fe200078e020a */
[----:B------:R-:W-:Y:S03]  /*14b00*/  STL.64 [R1+0x25a8], R16 ;  /* 0x0025a81001007387 */ /* 0x000fe60000100a00 */
[--C-:B--2---:R-:W-:Y:S01]  /*14b10*/  IMAD.WIDE R12, R6, 0x2, R10.reuse ;  /* 0x00000002060c7825 */ /* 0x104fe200078e020a */
        /* <DEDUP_REMOVED lines=10> */
[----:B--2---:R-:W2:Y:S04]  /*14bc0*/  LDL R5, [R1+0x58] ;  /* 0x0000580001057983 */ /* 0x004ea80000100800 */
[----:B------:R-:W-:Y:S04]  /*14bd0*/  STL.64 [R1+0x24e8], R8 ;  /* 0x0024e80801007387 */ /* 0x000fe80000100a00 */
[----:B------:R-:W3:Y:S04]  /*14be0*/  LDL R26, [R1+0x6c] ;  /* 0x00006c00011a7983 */ /* 0x000ee80000100800 */
[----:B------:R-:W-:Y:S04]  /*14bf0*/  STL.64 [R1+0x24c8], R6 ;  /* 0x0024c80601007387 */ /* 0x000fe80000100a00 */
[----:B------:R-:W4:Y:S04]  /*14c00*/  LDL R27, [R1+0x70] ;  /* 0x00007000011b7983 */ /* 0x000f280000100800 */
[----:B----4-:R0:W-:Y:S04]  /*14c10*/  STL [R1+0x2b14], R27 ;  /* 0x002b141b01007387 */ /* 0x0101e80000100800 */
[----:B0-----:R-:W4:Y:S04]  /*14c20*/  LDL R27, [R1+0x68] ;  /* 0x00006800011b7983 */ /* 0x001f280000100800 */
[----:B---3--:R0:W-:Y:S04]  /*14c30*/  STL [R1+0x2b18], R26 ;  /* 0x002b181a01007387 */ /* 0x0081e80000100800 */
[----:B0-----:R-:W3:Y:S04]  /*14c40*/  LDL R26, [R1+0x64] ;  /* 0x00006400011a7983 */ /* 0x001ee80000100800 */
        /* <DEDUP_REMOVED lines=9> */
[----:B------:R-:W4:Y:S04]  /*14ce0*/  LDL R24, [R1+0x74] ;  /* 0x0000740001187983 */ /* 0x000f280000100800 */
[----:B------:R-:W2:Y:S04]  /*14cf0*/  LDL R25, [R1+0x78] ;  /* 0x0000780001197983 */ /* 0x000ea80000100800 */
[----:B------:R-:W2:Y:S01]  /*14d00*/  LDL R22, [R1+0x7c] ;  /* 0x00007c0001167983 */ /* 0x000ea20000100800 */
[----:B---3--:R-:W-:-:S03]  /*14d10*/  IMAD.WIDE R26, R26, 0x2, R10 ;  /* 0x000000021a1a7825 */ /* 0x008fc600078e020a */
[----:B------:R-:W3:Y:S04]  /*14d20*/  LDL R23, [R1+0x80] ;  /* 0x0000800001177983 */ /* 0x000ee80000100800 */
[----:B------:R-:W2:Y:S04]  /*14d30*/  LDL R20, [R1+0x84] ;  /* 0x0000840001147983 */ /* 0x000ea80000100800 */
        /* <DEDUP_REMOVED lines=16> */
[----:B------:R0:W-:Y:S04]  /*14e40*/  STL.64 [R1+0x24a8], R26 ;  /* 0x0024a81a01007387 */ /* 0x0001e80000100a00 */
[----:B0-----:R-:W2:Y:S02]  /*14e50*/  LDL.LU R27, [R1+0x2b2c] ;  /* 0x002b2c00011b7983 */ /* 0x001ea40000300800 */
[----:B--2---:R-:W-:-:S05]  /*14e60*/  IMAD.WIDE R26, R27, 0x2, R10 ;  /* 0x000000021b1a7825 */ /* 0x004fca00078e020a */
[----:B------:R0:W-:Y:S02]  /*14e70*/  STL.64 [R1+0x2488], R26 ;  /* 0x0024881a01007387 */ /* 0x0001e40000100a00 */
[----:B0-----:R-:W-:-:S05]  /*14e80*/  IMAD.WIDE R26, R5, 0x2, R10 ;  /* 0x00000002051a7825 */ /* 0x001fca00078e020a */
[----:B------:R0:W-:Y:S04]  /*14e90*/  STL.64 [R1+0x2468], R26 ;  /* 0x0024681a01007387 */ /* 0x0001e80000100a00 */
[----:B0-----:R-:W2:Y:S04]  /*14ea0*/  LDL.LU R26, [R1+0x2b28] ;  /* 0x002b2800011a7983 */ /* 0x001ea80000300800 */
[----:B------:R-:W3:Y:S01]  /*14eb0*/  LDL R5, [R1+0xc8] ;  /* 0x0000c80001057983 */ /* 0x000ee20000100800 */
[----:B--2---:R-:W-:-:S05]  /*14ec0*/  IMAD.WIDE R26, R26, 0x2, R10 ;  /* 0x000000021a1a7825 */ /* 0x004fca00078e020a */
[----:B------:R0:W-:Y:S04]  /*14ed0*/  STL.64 [R1+0x2448], R26 ;  /* 0x0024481a01007387 */ /* 0x0001e80000100a00 */
[----:B0-----:R-:W2:Y:S02]  /*14ee0*/  LDL.LU R27, [R1+0x2b24] ;  /* 0x002b2400011b7983 */ /* 0x001ea40000300800 */
        /* <DEDUP_REMOVED lines=13> */
[----:B------:R4:W-:Y:S02]  /*14fc0*/  STL.64 [R1+0x23a8], R26 ;  /* 0x0023a81a01007387 */ /* 0x0009e40000100a00 */
[----:B----4-:R-:W-:-:S04]  /*14fd0*/  IMAD.WIDE R26, R24, 0x2, R10 ;  /* 0x00000002181a7825 */ /* 0x010fc800078e020a */
[--C-:B------:R-:W-:Y:S01]  /*14fe0*/  IMAD.WIDE R24, R25, 0x2, R10.reuse ;  /* 0x0000000219187825 */ /* 0x100fe200078e020a */
[----:B------:R0:W-:Y:S04]  /*14ff0*/  STL.64 [R1+0x2388], R26 ;  /* 0x0023881a01007387 */ /* 0x0001e80000100a00 */
[----:B------:R3:W-:Y:S01]  /*15000*/  STL.64 [R1+0x2368], R24 ;  /* 0x0023681801007387 */ /* 0x0007e20000100a00 */
[----:B0-----:R-:W-:-:S04]  /*15010*/  IMAD.WIDE R26, R22, 0x2, R10 ;  /* 0x00000002161a7825 */ /* 0x001fc800078e020a */
[--C-:B---3--:R-:W-:Y:S01]  /*15020*/  IMAD.WIDE R24, R23, 0x2, R10.reuse ;  /* 0x0000000217187825 */ /* 0x108fe200078e020a */
        /* <DEDUP_REMOVED lines=33> */
[--C-:B--2---:R-:W-:Y:S02]  /*15240*/  IMAD.WIDE R6, R29, 0x2, R10.reuse ;  /* 0x000000021d067825 */ /* 0x104fe400078e020a */
[----:B------:R-:W2:Y:S04]  /*15250*/  LDL R29, [R1+0xcc] ;  /* 0x0000cc00011d7983 */ /* 0x000ea80000100800 */
[----:B------:R-:W-:Y:S04]  /*15260*/  STL.64 [R1+0x2128], R8 ;  /* 0x0021280801007387 */ /* 0x000fe80000100a00 */
[----:B------:R-:W3:Y:S04]  /*15270*/  LDL.LU R3, [R1+0x13c] ;  /* 0x00013c0001037983 */ /* 0x000ee80000300800 */
[----:B------:R-:W-:Y:S01]  /*15280*/  STL.64 [R1+0x2108], R6 ;  /* 0x0021080601007387 */ /* 0x000fe20000100a00 */
[----:B------:R-:W-:-:S03]  /*15290*/  IMAD.WIDE R4, R5, 0x2, R10 ;  /* 0x0000000205047825 */ /* 0x000fc600078e020a */
[----:B---3--:R0:W-:Y:S04]  /*152a0*/  STL.64 [R1+0x2af8], R2 ;  /* 0x002af80201007387 */ /* 0x0081e80000100a00 */
[----:B0-----:R-:W3:Y:S04]  /*152b0*/  LDL R3, [R1+0xe8] ;  /* 0x0000e80001037983 */ /* 0x001ee80000100800 */
[----:B------:R-:W4:Y:S04]  /*152c0*/  LDL R2, [R1+0xe4] ;  /* 0x0000e40001027983 */ /* 0x000f280000100800 */
[----:B------:R-:W-:Y:S04]  /*152d0*/  STL.64 [R1+0x20e8], R4 ;  /* 0x0020e80401007387 */ /* 0x000fe80000100a00 */
[----:B---3--:R0:W-:Y:S04]  /*152e0*/  STL [R1+0x2b00], R3 ;  /* 0x002b000301007387 */ /* 0x0081e80000100800 */
[----:B0-----:R-:W3:Y:S04]  /*152f0*/  LDL R3, [R1+0xe0] ;  /* 0x0000e00001037983 */ /* 0x001ee80000100800 */
[----:B----4-:R0:W-:Y:S04]  /*15300*/  STL [R1+0x2b04], R2 ;  /* 0x002b040201007387 */ /* 0x0101e80000100800 */
[----:B0-----:R-:W4:Y:S01]  /*15310*/  LDL R2, [R1+0xdc] ;  /* 0x0000dc0001027983 */ /* 0x001f220000100800 */
[----:B--2---:R-:W-:-:S04]  /*15320*/  IMAD.WIDE R4, R29, 0x2, R10 ;  /* 0x000000021d047825 */ /* 0x004fc800078e020a */
[--C-:B------:R-:W-:Y:S01]  /*15330*/  IMAD.WIDE R28, R28, 0x2, R10.reuse ;  /* 0x000000021c1c7825 */ /* 0x100fe200078e020a */
[----:B---3--:R0:W-:Y:S04]  /*15340*/  STL [R1+0x2b08], R3 ;  /* 0x002b080301007387 */ /* 0x0081e80000100800 */
[----:B0-----:R-:W2:Y:S04]  /*15350*/  LDL R3, [R1+0xd8] ;  /* 0x0000d80001037983 */ /* 0x001ea80000100800 */
[----:B----4-:R-:W-:Y:S04]  /*15360*/  STL [R1+0x2b0c], R2 ;  /* 0x002b0c0201007387 */ /* 0x010fe80000100800 */
[----:B------:R-:W3:Y:S04]  /*15370*/  LDL R26, [R1+0xec] ;  /* 0x0000ec00011a7983 */ /* 0x000ee80000100800 */
[----:B------:R-:W4:Y:S04]  /*15380*/  LDL R27, [R1+0xf0] ;  /* 0x0000f000011b7983 */ /* 0x000f280000100800 */
[----:B------:R-:W3:Y:S04]  /*15390*/  LDL R24, [R1+0xf4] ;  /* 0x0000f40001187983 */ /* 0x000ee80000100800 */
        /* <DEDUP_REMOVED lines=17> */
[----:B------:R0:W-:Y:S04]  /*154b0*/  STL.64 [R1+0x20c8], R4 ;  /* 0x0020c80401007387 */ /* 0x0001e80000100a00 */
[----:B0-----:R-:W3:Y:S04]  /*154c0*/  LDL R4, [R1+0x140] ;  /* 0x0001400001047983 */ /* 0x001ee80000100800 */
[----:B------:R-:W3:Y:S04]  /*154d0*/  LDL R5, [R1+0x144] ;  /* 0x0001440001057983 */ /* 0x000ee80000100800 */
[----:B------:R0:W-:Y:S04]  /*154e0*/  STL.64 [R1+0x20a8], R28 ;  /* 0x0020a81c01007387 */ /* 0x0001e80000100a00 */
[----:B0-----:R-:W3:Y:S01]  /*154f0*/  LDL.LU R29, [R1+0x2b10] ;  /* 0x002b1000011d7983 */ /* 0x001ee20000300800 */
[----:B--2---:R-:W-:-:S04]  /*15500*/  IMAD.WIDE R2, R3, 0x2, R10 ;  /* 0x0000000203027825 */ /* 0x004fc800078e020a */
[----:B---3--:R-:W-:-:S05]  /*15510*/  IMAD.WIDE R28, R29, 0x2, R10 ;  /* 0x000000021d1c7825 */ /* 0x008fca00078e020a */
[----:B------:R0:W-:Y:S04]  /*15520*/  STL.64 [R1+0x2088], R28 ;  /* 0x0020881c01007387 */ /* 0x0001e80000100a00 */
[----:B0-----:R-:W2:Y:S04]  /*15530*/  LDL.64 R28, [R1+0x440] ;  /* 0x00044000011c7983 */ /* 0x001ea80000100a00 */
[----:B------:R0:W-:Y:S04]  /*15540*/  STL.64 [R1+0x2068], R2 ;  /* 0x0020680201007387 */ /* 0x0001e80000100a00 */
[----:B0-----:R-:W3:Y:S02]  /*15550*/  LDL.LU R2, [R1+0x2b0c] ;  /* 0x002b0c0001027983 */ /* 0x001ee40000300800 */
[----:B---3--:R-:W-:-:S05]  /*15560*/  IMAD.WIDE R2, R2, 0x2, R10 ;  /* 0x0000000202027825 */ /* 0x008fca00078e020a */
        /* <DEDUP_REMOVED lines=9> */
[----:B------:R0:W-:Y:S02]  /*15600*/  STL.64 [R1+0x1fe8], R2 ;  /* 0x001fe80201007387 */ /* 0x0001e40000100a00 */
[----:B0-----:R-:W-:-:S05]  /*15610*/  IMAD.WIDE R2, R26, 0x2, R10 ;  /* 0x000000021a027825 */ /* 0x001fca00078e020a */
[----:B------:R0:W-:Y:S04]  /*15620*/  STL.64 [R1+0x1fc8], R2 ;  /* 0x001fc80201007387 */ /* 0x0001e80000100a00 */
[----:B0-----:R-:W3:Y:S01]  /*15630*/  LDL.LU.64 R2, [R1+0x2af8] ;  /* 0x002af80001027983 */ /* 0x001ee20000300a00 */
[----:B----4-:R-:W-:-:S05]  /*15640*/  IMAD.WIDE R26, R27, 0x2, R10 ;  /* 0x000000021b1a7825 */ /* 0x010fca00078e020a */
[----:B------:R0:W-:Y:S02]  /*15650*/  STL.64 [R1+0x1fa8], R26 ;  /* 0x001fa81a01007387 */ /* 0x0001e40000100a00 */
[----:B0-----:R-:W-:-:S04]  /*15660*/  IMAD.WIDE R26, R24, 0x2, R10 ;  /* 0x00000002181a7825 */ /* 0x001fc800078e020a */
[--C-:B------:R-:W-:Y:S01]  /*15670*/  IMAD.WIDE R24, R25, 0x2, R10.reuse ;  /* 0x0000000219187825 */ /* 0x100fe200078e020a */
[----:B------:R0:W-:Y:S04]  /*15680*/  STL.64 [R1+0x1f88], R26 ;  /* 0x001f881a01007387 */ /* 0x0001e80000100a00 */
[----:B0-----:R-:W4:Y:S04]  /*15690*/  LDL.LU.64 R26, [R1+0x2af0] ;  /* 0x002af000011a7983 */ /* 0x001f280000300a00 */
[----:B------:R0:W-:Y:S02]  /*156a0*/  STL.64 [R1+0x1f68], R24 ;  /* 0x001f681801007387 */ /* 0x0001e40000100a00 */
[----:B0-----:R-:W-:-:S04]  /*156b0*/  IMAD.WIDE R24, R22, 0x2, R10 ;  /* 0x0000000216187825 */ /* 0x001fc800078e020a */
[--C-:B------:R-:W-:Y:S01]  /*156c0*/  IMAD.WIDE R22, R23, 0x2, R10.reuse ;  /* 0x0000000217167825 */ /* 0x100fe200078e020a */
[----:B------:R0:W-:Y:S04]  /*156d0*/  STL.64 [R1+0x1f48], R24 ;  /* 0x001f481801007387 */ /* 0x0001e80000100a00 */
[----:B0-----:R-:W2:Y:S04]  /*156e0*/  LDL.LU.64 R24, [R1+0x2ae8] ;  /* 0x002ae80001187983 */ /* 0x001ea80000300a00 */
        /* <DEDUP_REMOVED lines=36> */
[----:B---3--:R-:W-:-:S05]  /*15930*/  IMAD.WIDE R6, R3, 0x2, R10 ;  /* 0x0000000203067825 */ /* 0x008fca00078e020a */
[----:B------:R0:W-:Y:S02]  /*15940*/  STL.64 [R1+0x1d48], R6 ;  /* 0x001d480601007387 */ /* 0x0001e40000100a00 */
[----:B0-----:R-:W-:-:S04]  /*15950*/  IMAD.WIDE R6, R4, 0x2, R10 ;  /* 0x0000000204067825 */ /* 0x001fc800078e020a */
[--C-:B------:R-:W-:Y:S01]  /*15960*/  IMAD.WIDE R4, R5, 0x2, R10.reuse ;  /* 0x0000000205047825 */ /* 0x100fe200078e020a */
[----:B------:R0:W-:Y:S04]  /*15970*/  STL.64 [R1+0x1d28], R6 ;  /* 0x001d280601007387 */ /* 0x0001e80000100a00 */
[----:B0-----:R-:W3:Y:S04]  /*15980*/  LDL.LU.64 R6, [R1+0x2aa8] ;  /* 0x002aa80001067983 */ /* 0x001ee80000300a00 */
[----:B------:R0:W-:Y:S02]  /*15990*/  STL.64 [R1+0x1d08], R4 ;  /* 0x001d080401007387 */ /* 0x0001e40000100a00 */
[----:B0-----:R-:W-:-:S05]  /*159a0*/  IMAD.WIDE R4, R2, 0x2, R10 ;  /* 0x0000000202047825 */ /* 0x001fca00078e020a */
[----:B------:R0:W-:Y:S04]  /*159b0*/  STL.64 [R1+0x1ce8], R4 ;  /* 0x001ce80401007387 */ /* 0x0001e80000100a00 */
[----:B0-----:R-:W2:Y:S04]  /*159c0*/  LDL.LU.64 R4, [R1+0x2aa0] ;  /* 0x002aa00001047983 */ /* 0x001ea80000300a00 */
[----:B------:R0:W-:Y:S02]  /*159d0*/  STL.64 [R1+0x2a60], R2 ;  /* 0x002a600201007387 */ /* 0x0001e40000100a00 */
[----:B0-----:R-:W-:-:S02]  /*159e0*/  IMAD.WIDE R2, R0, 0x2, R10 ;  /* 0x0000000200027825 */ /* 0x001fc400078e020a */
[----:B------:R-:W3:Y:S04]  /*159f0*/  LDL.LU.64 R10, [R1+0x2a98] ;  /* 0x002a9800010a7983 */ /* 0x000ee80000300a00 */
[----:B------:R2:W-:Y:S02]  /*15a00*/  STL.64 [R1+0x1cc8], R2 ;  /* 0x001cc80201007387 */ /* 0x0005e40000100a00 */
[----:B--2---:R-:W-:-:S05]  /*15a10*/  IMAD.WIDE R2, R4, 0x2, R28 ;  /* 0x0000000204027825 */ /* 0x004fca00078e021c */
[----:B------:R0:W-:Y:S02]  /*15a20*/  STL.64 [R1+0x2a20], R2 ;  /* 0x002a200201007387 */ /* 0x0001e40000100a00 */
[----:B0-----:R-:W-:-:S04]  /*15a30*/  IMAD.WIDE R2, R5, 0x2, R28 ;  /* 0x0000000205027825 */ /* 0x001fc800078e021c */
[--C-:B---3--:R-:W-:Y:S01]  /*15a40*/  IMAD.WIDE R4, R6, 0x2, R28.reuse ;  /* 0x0000000206047825 */ /* 0x108fe200078e021c */
[----:B------:R0:W-:Y:S04]  /*15a50*/  STL.64 [R1+0x2a00], R2 ;  /* 0x002a000201007387 */ /* 0x0001e80000100a00 */
[----:B------:R1:W-:Y:S01]  /*15a60*/  STL.64 [R1+0x29e0], R4 ;  /* 0x0029e00401007387 */ /* 0x0003e20000100a00 */
[----:B0-----:R-:W-:-:S04]  /*15a70*/  IMAD.WIDE R2, R7, 0x2, R28 ;  /* 0x0000000207027825 */ /* 0x001fc800078e021c */
[--C-:B------:R-:W-:Y:S01]  /*15a80*/  IMAD.WIDE R6, R8, 0x2, R28.reuse ;  /* 0x0000000208067825 */ /* 0x100fe200078e021c */
[----:B------:R0:W-:Y:S03]  /*15a90*/  STL.64 [R1+0x29c0], R2 ;  /* 0x0029c00201007387 */ /* 0x0001e60000100a00 */
[--C-:B-1----:R-:W-:Y:S01]  /*15aa0*/  IMAD.WIDE R4, R9, 0x2, R28.reuse ;  /* 0x0000000209047825 */ /* 0x102fe200078e021c */
[----:B------:R1:W-:Y:S04]  /*15ab0*/  STL.64 [R1+0x29a0], R6 ;  /* 0x0029a00601007387 */ /* 0x0003e80000100a00 */
[----:B------:R2:W-:Y:S01]  /*15ac0*/  STL.64 [R1+0x2980], R4 ;  /* 0x0029800401007387 */ /* 0x0005e20000100a00 */
[----:B0-----:R-:W-:-:S04]  /*15ad0*/  IMAD.WIDE R2, R10, 0x2, R28 ;  /* 0x000000020a027825 */ /* 0x001fc800078e021c */
[--C-:B-1----:R-:W-:Y:S01]  /*15ae0*/  IMAD.WIDE R6, R11, 0x2, R28.reuse ;  /* 0x000000020b067825 */ /* 0x102fe200078e021c */
[----:B------:R0:W-:Y:S03]  /*15af0*/  STL.64 [R1+0x2960], R2 ;  /* 0x0029600201007387 */ /* 0x0001e60000100a00 */
[--C-:B--2---:R-:W-:Y:S01]  /*15b00*/  IMAD.WIDE R4, R12, 0x2, R28.reuse ;  /* 0x000000020c047825 */ /* 0x104fe200078e021c */
        /* <DEDUP_REMOVED lines=12> */
[----:B------:R-:W-:Y:S03]  /*15bd0*/  STL.64 [R1+0x2880], R6 ;  /* 0x0028800601007387 */ /* 0x000fe60000100a00 */
[--C-:B0-----:R-:W-:Y:S02]  /*15be0*/  IMAD.WIDE R2, R19, 0x2, R28.reuse ;  /* 0x0000000213027825 */ /* 0x101fe400078e021c */
[----:B------:R-:W2:Y:S04]  /*15bf0*/  LDL.LU R19, [R1+0x14] ;  /* 0x0000140001137983 */ /* 0x000ea80000300800 */
[----:B------:R-:W-:Y:S04]  /*15c00*/  STL.64 [R1+0x2860], R4 ;  /* 0x0028600401007387 */ /* 0x000fe80000100a00 */
[----:B------:R-:W2:Y:S04]  /*15c10*/  LDL.LU R18, [R1+0x18] ;  /* 0x0000180001127983 */ /* 0x000ea80000300800 */
[----:B------:R0:W-:Y:S02]  /*15c20*/  STL.64 [R1+0x2840], R2 ;  /* 0x0028400201007387 */ /* 0x0001e40000100a00 */
[----:B0-----:R-:W-:-:S02]  /*15c30*/  IMAD.WIDE R2, R20, 0x2, R28 ;  /* 0x0000000214027825 */ /* 0x001fc400078e021c */
[----:B--2---:R0:W-:Y:S04]  /*15c40*/  STL.64 [R1+0x2a90], R18 ;  /* 0x002a901201007387 */ /* 0x0041e80000100a00 */
[----:B------:R-:W2:Y:S04]  /*15c50*/  LDL.LU R17, [R1+0x1c] ;  /* 0x00001c0001117983 */ /* 0x000ea80000300800 */
[----:B------:R-:W3:Y:S04]  /*15c60*/  LDL.LU R16, [R1+0x20] ;  /* 0x0000200001107983 */ /* 0x000ee80000300800 */
        /* <DEDUP_REMOVED lines=8> */
[----:B------:R-:W2:Y:S01]  /*15cf0*/  LDL.LU R4, [R1+0x44] ;  /* 0x0000440001047983 */ /* 0x000ea20000300800 */
[----:B0-----:R-:W-:-:S03]  /*15d00*/  IMAD.WIDE R18, R21, 0x2, R28 ;  /* 0x0000000215127825 */ /* 0x001fc600078e021c */
[----:B------:R-:W2:Y:S04]  /*15d10*/  LDL.LU R20, [R1+0x10] ;  /* 0x0000100001147983 */ /* 0x000ea80000300800 */
[----:B------:R-:W2:Y:S04]  /*15d20*/  LDL.LU R7, [R1+0x48] ;  /* 0x0000480001077983 */ /* 0x000ea80000300800 */
[----:B------:R0:W-:Y:S04]  /*15d30*/  STL.64 [R1+0x2820], R2 ;  /* 0x0028200201007387 */ /* 0x0001e80000100a00 */
[----:B------:R-:W2:Y:S04]  /*15d40*/  LDL.LU R6, [R1+0x4c] ;  /* 0x00004c0001067983 */ /* 0x000ea80000300800 */
[----:B------:R-:W2:Y:S04]  /*15d50*/  LDL.LU R5, [R1+0x50] ;  /* 0x0000500001057983 */ /* 0x000ea80000300800 */
[----:B0-----:R-:W2:Y:S04]  /*15d60*/  LDL.LU R2, [R1+0x54] ;  /* 0x0000540001027983 */ /* 0x001ea80000300800 */
[----:B------:R-:W2:Y:S04]  /*15d70*/  LDL.LU R21, [R1+0xc] ;  /* 0x00000c0001157983 */ /* 0x000ea80000300800 */
[----:B------:R-:W2:Y:S04]  /*15d80*/  LDL.LU R3, [R1+0x58] ;  /* 0x0000580001037983 */ /* 0x000ea80000300800 */
[----:B------:R0:W-:Y:S02]  /*15d90*/  STL.64 [R1+0x2800], R18 ;  /* 0x0028001201007387 */ /* 0x0001e40000100a00 */
[----:B0-----:R-:W-:-:S02]  /*15da0*/  IMAD.WIDE R18, R22, 0x2, R28 ;  /* 0x0000000216127825 */ /* 0x001fc400078e021c */
[----:B------:R-:W2:Y:S04]  /*15db0*/  LDL.LU R22, [R1+0x8] ;  /* 0x0000080001167983 */ /* 0x000ea80000300800 */
[----:B------:R0:W-:Y:S02]  /*15dc0*/  STL.64 [R1+0x27e0], R18 ;  /* 0x0027e01201007387 */ /* 0x0001e40000100a00 */
[--C-:B0-----:R-:W-:Y:S02]  /*15dd0*/  IMAD.WIDE R18, R23, 0x2, R28.reuse ;  /* 0x0000000217127825 */ /* 0x101fe400078e021c */
[----:B------:R-:W2:Y:S04]  /*15de0*/  LDL.LU R23, [R1+0x4] ;  /* 0x0000040001177983 */ /* 0x000ea80000300800 */
[----:B------:R0:W-:Y:S02]  /*15df0*/  STL.64 [R1+0x27c0], R18 ;  /* 0x0027c01201007387 */ /* 0x0001e40000100a00 */
[----:B0-----:R-:W-:-:S02]  /*15e00*/  IMAD.WIDE R18, R24, 0x2, R28 ;  /* 0x0000000218127825 */ /* 0x001fc400078e021c */
[----:B------:R-:W3:Y:S04]  /*15e10*/  LDL.LU R24, [R1] ;  /* 0x0000000001187983 */ /* 0x000ee80000300800 */
[----:B------:R0:W-:Y:S02]  /*15e20*/  STL.64 [R1+0x27a0], R18 ;  /* 0x0027a01201007387 */ /* 0x0001e40000100a00 */
[----:B0-----:R-:W-:-:S05]  /*15e30*/  IMAD.WIDE R18, R25, 0x2, R28 ;  /* 0x0000000219127825 */ /* 0x001fca00078e021c */
[----:B------:R4:W-:Y:S02]  /*15e40*/  STL.64 [R1+0x2780], R18 ;  /* 0x0027801201007387 */ /* 0x0009e40000100a00 */
[----:B----4-:R-:W-:-:S05]  /*15e50*/  IMAD.WIDE R18, R26, 0x2, R28 ;  /* 0x000000021a127825 */ /* 0x010fca00078e021c */
[----:B------:R0:W-:Y:S04]  /*15e60*/  STL.64 [R1+0x2760], R18 ;  /* 0x0027601201007387 */ /* 0x0001e80000100a00 */
[----:B0-----:R-:W4:Y:S01]  /*15e70*/  LDL.LU.64 R18, [R1+0x2a90] ;  /* 0x002a900001127983 */ /* 0x001f220000300a00 */
[----:B------:R-:W-:-:S05]  /*15e80*/  IMAD.WIDE R26, R27, 0x2, R28 ;  /* 0x000000021b1a7825 */ /* 0x000fca00078e021c */
[----:B------:R2:W-:Y:S02]  /*15e90*/  STL.64 [R1+0x2740], R26 ;  /* 0x0027401a01007387 */ /* 0x0005e40000100a00 */
[----:B--2---:R-:W-:-:S04]  /*15ea0*/  IMAD.WIDE R26, R23, 0x2, R28 ;  /* 0x00000002171a7825 */ /* 0x004fc800078e021c */
[----:B------:R-:W-:-:S04]  /*15eb0*/  IMAD.WIDE R22, R22, 0x2, R28 ;  /* 0x0000000216167825 */ /* 0x000fc800078e021c */
[----:B---3--:R-:W-:-:S05]  /*15ec0*/  IMAD.WIDE R24, R24, 0x2, R28 ;  /* 0x0000000218187825 */ /* 0x008fca00078e021c */
[----:B------:R0:W-:Y:S04]  /*15ed0*/  STL.64 [R1+0x2720], R24 ;  /* 0x0027201801007387 */ /* 0x0001e80000100a00 */
[----:B------:R-:W-:Y:S04]  /*15ee0*/  STL.64 [R1+0x2700], R26 ;  /* 0x0027001a01007387 */ /* 0x000fe80000100a00 */
[----:B------:R-:W-:Y:S01]  /*15ef0*/  STL.64 [R1+0x26e0], R22 ;  /* 0x0026e01601007387 */ /* 0x000fe20000100a00 */
[----:B0-----:R-:W-:-:S04]  /*15f00*/  IMAD.WIDE R24, R21, 0x2, R28 ;  /* 0x0000000215187825 */ /* 0x001fc800078e021c */
[--C-:B------:R-:W-:Y:S01]  /*15f10*/  IMAD.WIDE R20, R20, 0x2, R28.reuse ;  /* 0x0000000214147825 */ /* 0x100fe200078e021c */
[----:B------:R-:W-:Y:S04]  /*15f20*/  STL.64 [R1+0x26c0], R24 ;  /* 0x0026c01801007387 */ /* 0x000fe80000100a00 */
[----:B------:R0:W-:Y:S02]  /*15f30*/  STL.64 [R1+0x26a0], R20 ;  /* 0x0026a01401007387 */ /* 0x0001e40000100a00 */
[----:B0-----:R-:W-:-:S04]  /*15f40*/  IMAD.WIDE R20, R17, 0x2, R28 ;  /* 0x0000000211147825 */ /* 0x001fc800078e021c */
[----:B------:R-:W-:-:S04]  /*15f50*/  IMAD.WIDE R16, R16, 0x2, R28 ;  /* 0x0000000210107825 */ /* 0x000fc800078e021c */
[----:B----4-:R-:W-:-:S04]  /*15f60*/  IMAD.WIDE R22, R19, 0x2, R28 ;  /* 0x0000000213167825 */ /* 0x010fc800078e021c */
[--C-:B------:R-:W-:Y:S01]  /*15f70*/  IMAD.WIDE R18, R18, 0x2, R28.reuse ;  /* 0x0000000212127825 */ /* 0x100fe200078e021c */
[----:B------:R-:W-:Y:S04]  /*15f80*/  STL.64 [R1+0x2680], R22 ;  /* 0x0026801601007387 */ /* 0x000fe80000100a00 */
[----:B------:R0:W-:Y:S04]  /*15f90*/  STL.64 [R1+0x2660], R18 ;  /* 0x0026601201007387 */ /* 0x0001e80000100a00 */
[----:B------:R-:W-:Y:S04]  /*15fa0*/  STL.64 [R1+0x2640], R20 ;  /* 0x0026401401007387 */ /* 0x000fe80000100a00 */
[----:B------:R1:W-:Y:S01]  /*15fb0*/  STL.64 [R1+0x2620], R16 ;  /* 0x0026201001007387 */ /* 0x0003e20000100a00 */
[----:B0-----:R-:W-:-:S04]  /*15fc0*/  IMAD.WIDE R18, R15, 0x2, R28 ;  /* 0x000000020f127825 */ /* 0x001fc800078e021c */
[--C-:B------:R-:W-:Y:S01]  /*15fd0*/  IMAD.WIDE R14, R14, 0x2, R28.reuse ;  /* 0x000000020e0e7825 */ /* 0x100fe200078e021c */
[----:B------:R-:W-:Y:S03]  /*15fe0*/  STL.64 [R1+0x2600], R18 ;  /* 0x0026001201007387 */ /* 0x000fe60000100a00 */
[--C-:B-1----:R-:W-:Y:S01]  /*15ff0*/  IMAD.WIDE R16, R13, 0x2, R28.reuse ;  /* 0x000000020d107825 */ /* 0x102fe200078e021c */
[----:B------:R0:W-:Y:S03]  /*16000*/  STL.64 [R1+0x25e0], R14 ;  /* 0x0025e00e01007387 */ /* 0x0001e60000100a00 */
[--C-:B------:R-:W-:Y:S01]  /*16010*/  IMAD.WIDE R12, R12, 0x2, R28.reuse ;  /* 0x000000020c0c7825 */ /* 0x100fe200078e021c */
        /* <DEDUP_REMOVED lines=8> */
[----:B------:R-:W-:Y:S03]  /*160a0*/  STL.64 [R1+0x2540], R12 ;  /* 0x0025400c01007387 */ /* 0x000fe60000100a00 */
[----:B0-----:R-:W-:-:S02]  /*160b0*/  IMAD.WIDE R10, R4, 0x2, R28 ;  /* 0x00000002040a7825 */ /* 0x001fc400078e021c */
[----:B------:R-:W2:Y:S04]  /*160c0*/  LDL.LU R4, [R1+0x5c] ;  /* 0x00005c0001047983 */ /* 0x000ea80000300800 */
[----:B------:R0:W-:Y:S04]  /*160d0*/  STL.64 [R1+0x2520], R8 ;  /* 0x0025200801007387 */ /* 0x0001e80000100a00 */
[----:B------:R1:W-:Y:S01]  /*160e0*/  STL.64 [R1+0x2500], R10 ;  /* 0x0025000a01007387 */ /* 0x0003e20000100a00 */
[----:B0-----:R-:W-:-:S04]  /*160f0*/  IMAD.WIDE R8, R7, 0x2, R28 ;  /* 0x0000000207087825 */ /* 0x001fc800078e021c */
[--C-:B-1----:R-:W-:Y:S01]  /*16100*/  IMAD.WIDE R10, R6, 0x2, R28.reuse ;  /* 0x00000002060a7825 */ /* 0x102fe200078e021c */
[----:B------:R0:W-:Y:S03]  /*16110*/  STL.64 [R1+0x24e0], R8 ;  /* 0x0024e00801007387 */ /* 0x0001e60000100a00 */
[--C-:B------:R-:W-:Y:S01]  /*16120*/  IMAD.WIDE R6, R5, 0x2, R28.reuse ;  /* 0x0000000205067825 */ /* 0x100fe200078e021c */
[----:B------:R-:W-:Y:S03]  /*16130*/  STL.64 [R1+0x24c0], R10 ;  /* 0x0024c00a01007387 */ /* 0x000fe60000100a00 */
[--C-:B0-----:R-:W-:Y:S02]  /*16140*/  IMAD.WIDE R8, R2, 0x2, R28.reuse ;  /* 0x0000000202087825 */ /* 0x101fe400078e021c */
[----:B------:R-:W3:Y:S04]  /*16150*/  LDL.LU R2, [R1+0x60] ;  /* 0x0000600001027983 */ /* 0x000ee80000300800 */
[----:B------:R0:W-:Y:S04]  /*16160*/  STL.64 [R1+0x24a0], R6 ;  /* 0x0024a00601007387 */ /* 0x0001e80000100a00 */
[----:B------:R-:W-:Y:S01]  /*16170*/  STL.64 [R1+0x2480], R8 ;  /* 0x0024800801007387 */ /* 0x000fe20000100a00 */
[----:B0-----:R-:W-:-:S03]  /*16180*/  IMAD.WIDE R6, R3, 0x2, R28 ;  /* 0x0000000203067825 */ /* 0x001fc600078e021c */
[----:B------:R-:W4:Y:S04]  /*16190*/  LDL.LU R3, [R1+0x64] ;  /* 0x0000640001037983 */ /* 0x000f280000300800 */
[----:B------:R-:W2:Y:S04]  /*161a0*/  LDL.LU R27, [R1+0x70] ;  /* 0x00007000011b7983 */ /* 0x000ea80000300800 */
[----:B------:R-:W-:Y:S04]  /*161b0*/  STL.64 [R1+0x2460], R6 ;  /* 0x0024600601007387 */ /* 0x000fe80000100a00 */
[----:B------:R-:W2:Y:S04]  /*161c0*/  LDL.LU R26, [R1+0x74] ;  /* 0x00007400011a7983 */ /* 0x000ea80000300800 */
[----:B--2---:R0:W-:Y:S04]  /*161d0*/  STL [R1+0x2a7c], R26 ;  /* 0x002a7c1a01007387 */ /* 0x0041e80000100800 */
[----:B0-----:R-:W2:Y:S04]  /*161e0*/  LDL.LU R26, [R1+0x6c] ;  /* 0x00006c00011a7983 */ /* 0x001ea80000300800 */
[----:B------:R0:W-:Y:S04]  /*161f0*/  STL [R1+0x2a80], R27 ;  /* 0x002a801b01007387 */ /* 0x0001e80000100800 */
[----:B0-----:R-:W3:Y:S01]  /*16200*/  LDL.LU R27, [R1+0x68] ;  /* 0x00006800011b7983 */ /* 0x001ee20000300800 */
[----:B------:R-:W-:-:S03]  /*16210*/  IMAD.WIDE R4, R4, 0x2, R28 ;  /* 0x0000000204047825 */ /* 0x000fc600078e021c */
[----:B--2---:R-:W-:Y:S04]  /*16220*/  STL [R1+0x2a84], R26 ;  /* 0x002a841a01007387 */ /* 0x004fe80000100800 */
[----:B---3--:R0:W-:Y:S04]  /*16230*/  STL [R1+0x2a88], R27 ;  /* 0x002a881b01007387 */ /* 0x0081e80000100800 */
        /* <DEDUP_REMOVED lines=17> */
[----:B------:R-:W2:Y:S04]  /*16350*/  LDL.LU R10, [R1+0xb8] ;  /* 0x0000b800010a7983 */ /* 0x000ea80000300800 */
[----:B------:R0:W-:Y:S04]  /*16360*/  STL.64 [R1+0x2440], R4 ;  /* 0x0024400401007387 */ /* 0x0001e80000100a00 */
[----:B------:R-:W2:Y:S04]  /*16370*/  LDL.LU R8, [R1+0xbc] ;  /* 0x0000bc0001087983 */ /* 0x000ea80000300800 */
[----:B------:R-:W2:Y:S04]  /*16380*/  LDL.LU R7, [R1+0xc0] ;  /* 0x0000c00001077983 */ /* 0x000ea80000300800 */
[----:B------:R-:W2:Y:S04]  /*16390*/  LDL.LU R6, [R1+0xc4] ;  /* 0x0000c40001067983 */ /* 0x000ea80000300800 */
[----:B0-----:R-:W2:Y:S04]  /*163a0*/  LDL.LU R5, [R1+0xc8] ;  /* 0x0000c80001057983 */ /* 0x001ea80000300800 */
[----:B------:R4:W-:Y:S04]  /*163b0*/  STL.64 [R1+0x2420], R26 ;  /* 0x0024201a01007387 */ /* 0x0009e80000100a00 */
[----:B------:R-:W2:Y:S04]  /*163c0*/  LDL.LU R4, [R1+0xcc] ;  /* 0x0000cc0001047983 */ /* 0x000ea80000300800 */
[----:B------:R-:W2:Y:S01]  /*163d0*/  LDL.LU R2, [R1+0xd0] ;  /* 0x0000d00001027983 */ /* 0x000ea20000300800 */
[----:B----4-:R-:W-:-:S05]  /*163e0*/  IMAD.WIDE R26, R3, 0x2, R28 ;  /* 0x00000002031a7825 */ /* 0x010fca00078e021c */
[----:B------:R0:W-:Y:S04]  /*163f0*/  STL.64 [R1+0x2400], R26 ;  /* 0x0024001a01007387 */ /* 0x0001e80000100a00 */
[----:B0-----:R-:W4:Y:S04]  /*16400*/  LDL.LU R27, [R1+0x2a88] ;  /* 0x002a8800011b7983 */ /* 0x001f280000300800 */
[----:B------:R-:W2:Y:S01]  /*16410*/  LDL.LU R3, [R1+0xd4] ;  /* 0x0000d40001037983 */ /* 0x000ea20000300800 */
[----:B----4-:R-:W-:-:S05]  /*16420*/  IMAD.WIDE R26, R27, 0x2, R28 ;  /* 0x000000021b1a7825 */ /* 0x010fca00078e021c */
[----:B------:R0:W-:Y:S04]  /*16430*/  STL.64 [R1+0x23e0], R26 ;  /* 0x0023e01a01007387 */ /* 0x0001e80000100a00 */
[----:B0-----:R-:W4:Y:S02]  /*16440*/  LDL.LU R26, [R1+0x2a84] ;  /* 0x002a8400011a7983 */ /* 0x001f240000300800 */
[----:B----4-:R-:W-:-:S05]  /*16450*/  IMAD.WIDE R26, R26, 0x2, R28 ;  /* 0x000000021a1a7825 */ /* 0x010fca00078e021c */
[----:B------:R0:W-:Y:S04]  /*16460*/  STL.64 [R1+0x23c0], R26 ;  /* 0x0023c01a01007387 */ /* 0x0001e80000100a00 */
[----:B0-----:R-:W4:Y:S02]  /*16470*/  LDL.LU R27, [R1+0x2a80] ;  /* 0x002a8000011b7983 */ /* 0x001f240000300800 */
[----:B----4-:R-:W-:-:S05]  /*16480*/  IMAD.WIDE R26, R27, 0x2, R28 ;  /* 0x000000021b1a7825 */ /* 0x010fca00078e021c */
[----:B------:R0:W-:Y:S04]  /*16490*/  STL.64 [R1+0x23a0], R26 ;  /* 0x0023a01a01007387 */ /* 0x0001e80000100a00 */
[----:B0-----:R-:W4:Y:S02]  /*164a0*/  LDL.LU R26, [R1+0x2a7c] ;  /* 0x002a7c00011a7983 */ /* 0x001f240000300800 */
[----:B----4-:R-:W-:-:S05]  /*164b0*/  IMAD.WIDE R26, R26, 0x2, R28 ;  /* 0x000000021a1a7825 */ /* 0x010fca00078e021c */
[----:B------:R2:W-:Y:S02]  /*164c0*/  STL.64 [R1+0x2380], R26 ;  /* 0x0023801a01007387 */ /* 0x0005e40000100a00 */
[----:B--2---:R-:W-:-:S05]  /*164d0*/  IMAD.WIDE R26, R25, 0x2, R28 ;  /* 0x00000002191a7825 */ /* 0x004fca00078e021c */
[----:B------:R3:W-:Y:S02]  /*164e0*/  STL.64 [R1+0x2360], R26 ;  /* 0x0023601a01007387 */ /* 0x0007e40000100a00 */
[----:B---3--:R-:W-:-:S04]  /*164f0*/  IMAD.WIDE R26, R24, 0x2, R28 ;  /* 0x00000002181a7825 */ /* 0x008fc800078e021c */
        /* <DEDUP_REMOVED lines=23> */
[----:B------:R0:W-:Y:S03]  /*16670*/  STL.64 [R1+0x21e0], R16 ;  /* 0x0021e01001007387 */ /* 0x0001e60000100a00 */
[----:B------:R-:W-:-:S02]  /*16680*/  IMAD.WIDE R12, R9, 0x2, R28 ;  /* 0x00000002090c7825 */ /* 0x000fc400078e021c */
[----:B------:R-:W2:Y:S04]  /*16690*/  LDL.LU R9, [R1+0xd8] ;  /* 0x0000d80001097983 */ /* 0x000ea80000300800 */
[----:B------:R1:W-:Y:S01]  /*166a0*/  STL.64 [R1+0x21c0], R14 ;  /* 0x0021c00e01007387 */ /* 0x0003e20000100a00 */
[----:B0-----:R-:W-:-:S03]  /*166b0*/  IMAD.WIDE R16, R11, 0x2, R28 ;  /* 0x000000020b107825 */ /* 0x001fc600078e021c */
[----:B------:R0:W-:Y:S04]  /*166c0*/  STL.64 [R1+0x21a0], R12 ;  /* 0x0021a00c01007387 */ /* 0x0001e80000100a00 */
[----:B------:R-:W-:Y:S01]  /*166d0*/  STL.64 [R1+0x2180], R16 ;  /* 0x0021801001007387 */ /* 0x000fe20000100a00 */
[----:B-1----:R-:W-:-:S04]  /*166e0*/  IMAD.WIDE R14, R10, 0x2, R28 ;  /* 0x000000020a0e7825 */ /* 0x002fc800078e021c */
[--C-:B0-----:R-:W-:Y:S01]  /*166f0*/  IMAD.WIDE R12, R8, 0x2, R28.reuse ;  /* 0x00000002080c7825 */ /* 0x101fe200078e021c */
[----:B------:R-:W-:Y:S03]  /*16700*/  STL.64 [R1+0x2160], R14 ;  /* 0x0021600e01007387 */ /* 0x000fe60000100a00 */
[--C-:B------:R-:W-:Y:S01]  /*16710*/  IMAD.WIDE R10, R7, 0x2, R28.reuse ;  /* 0x00000002070a7825 */ /* 0x100fe200078e021c */
[----:B------:R-:W3:Y:S03]  /*16720*/  LDL.LU R8, [R1+0xdc] ;  /* 0x0000dc0001087983 */ /* 0x000ee60000300800 */
[--C-:B------:R-:W-:Y:S01]  /*16730*/  IMAD.WIDE R6, R6, 0x2, R28.reuse ;  /* 0x0000000206067825 */ /* 0x100fe200078e021c */
[----:B------:R0:W-:Y:S04]  /*16740*/  STL.64 [R1+0x2140], R12 ;  /* 0x0021400c01007387 */ /* 0x0001e80000100a00 */
[----:B------:R1:W-:Y:S04]  /*16750*/  STL.64 [R1+0x2120], R10 ;  /* 0x0021200a01007387 */ /* 0x0003e80000100a00 */
[----:B------:R4:W-:Y:S01]  /*16760*/  STL.64 [R1+0x2100], R6 ;  /* 0x0021000601007387 */ /* 0x0009e20000100a00 */
[----:B0-----:R-:W-:-:S04]  /*16770*/  IMAD.WIDE R12, R5, 0x2, R28 ;  /* 0x00000002050c7825 */ /* 0x001fc800078e021c */
[--C-:B-1----:R-:W-:Y:S01]  /*16780*/  IMAD.WIDE R10, R4, 0x2, R28.reuse ;  /* 0x00000002040a7825 */ /* 0x102fe200078e021c */
[----:B------:R-:W-:Y:S03]  /*16790*/  STL.64 [R1+0x20e0], R12 ;  /* 0x0020e00c01007387 */ /* 0x000fe60000100a00 */
[--C-:B----4-:R-:W-:Y:S01]  /*167a0*/  IMAD.WIDE R6, R2, 0x2, R28.reuse ;  /* 0x0000000202067825 */ /* 0x110fe200078e021c */
[----:B------:R-:W4:Y:S03]  /*167b0*/  LDL.LU R5, [R1+0xe0] ;  /* 0x0000e00001057983 */ /* 0x000f260000300800 */
[--C-:B------:R-:W-:Y:S01]  /*167c0*/  IMAD.WIDE R2, R3, 0x2, R28.reuse ;  /* 0x0000000203027825 */ /* 0x100fe200078e021c */
[----:B------:R-:W-:Y:S04]  /*167d0*/  STL.64 [R1+0x20c0], R10 ;  /* 0x0020c00a01007387 */ /* 0x000fe80000100a00 */
[----:B------:R-:W-:Y:S04]  /*167e0*/  STL.64 [R1+0x20a0], R6 ;  /* 0x0020a00601007387 */ /* 0x000fe80000100a00 */
[----:B------:R-:W2:Y:S04]  /*167f0*/  LDL.LU R4, [R1+0xf0] ;  /* 0x0000f00001047983 */ /* 0x000ea80000300800 */
[----:B------:R-:W2:Y:S04]  /*16800*/  LDL.LU R27, [R1+0xf8] ;  /* 0x0000f800011b7983 */ /* 0x000ea80000300800 */
[----:B------:R0:W-:Y:S04]  /*16810*/  STL.64 [R1+0x2080], R2 ;  /* 0x0020800201007387 */ /* 0x0001e80000100a00 */
[----:B------:R-:W2:Y:S04]  /*16820*/  LDL.LU R15, [R1+0xfc] ;  /* 0x0000fc00010f7983 */ /* 0x000ea80000300800 */
[----:B0-----:R-:W2:Y:S04]  /*16830*/  LDL.LU R2, [R1+0x100] ;  /* 0x0001000001027983 */ /* 0x001ea80000300800 */
[----:B------:R-:W2:Y:S04]  /*16840*/  LDL.LU R3, [R1+0x104] ;  /* 0x0001040001037983 */ /* 0x000ea80000300800 */
[----:B--2---:R0:W-:Y:S04]  /*16850*/  STL [R1+0x2a68], R3 ;  /* 0x002a680301007387 */ /* 0x0041e80000100800 */
[----:B0-----:R-:W2:Y:S04]  /*16860*/  LDL.LU R3, [R1+0xf4] ;  /* 0x0000f40001037983 */ /* 0x001ea80000300800 */
[----:B------:R0:W-:Y:S04]  /*16870*/  STL [R1+0x2a6c], R2 ;  /* 0x002a6c0201007387 */ /* 0x0001e80000100800 */
[----:B0-----:R-:W3:Y:S04]  /*16880*/  LDL.LU R2, [R1+0xec] ;  /* 0x0000ec0001027983 */ /* 0x001ee80000300800 */
[----:B--2---:R0:W-:Y:S04]  /*16890*/  STL [R1+0x2a70], R3 ;  /* 0x002a700301007387 */ /* 0x0041e80000100800 */
[----:B0-----:R-:W2:Y:S04]  /*168a0*/  LDL.LU R3, [R1+0xe8] ;  /* 0x0000e80001037983 */ /* 0x001ea80000300800 */
[----:B---3--:R0:W-:Y:S04]  /*168b0*/  STL [R1+0x2a74], R2 ;  /* 0x002a740201007387 */ /* 0x0081e80000100800 */
[----:B0-----:R-:W3:Y:S01]  /*168c0*/  LDL.LU R2, [R1+0xe4] ;  /* 0x0000e40001027983 */ /* 0x001ee20000300800 */
[----:B------:R-:W-:-:S04]  /*168d0*/  IMAD.WIDE R10, R9, 0x2, R28 ;  /* 0x00000002090a7825 */ /* 0x000fc800078e021c */
[--C-:B------:R-:W-:Y:S01]  /*168e0*/  IMAD.WIDE R8, R8, 0x2, R28.reuse ;  /* 0x0000000208087825 */ /* 0x100fe200078e021c */
[----:B--2---:R3:W-:Y:S04]  /*168f0*/  STL [R1+0x2a78], R3 ;  /* 0x002a780301007387 */ /* 0x0047e80000100800 */
[----:B------:R-:W2:Y:S04]  /*16900*/  LDL.LU R26, [R1+0x108] ;  /* 0x00010800011a7983 */ /* 0x000ea80000300800 */
[----:B------:R-:W2:Y:S04]  /*16910*/  LDL.LU R25, [R1+0x10c] ;  /* 0x00010c0001197983 */ /* 0x000ea80000300800 */
[----:B------:R-:W2:Y:S04]  /*16920*/  LDL.LU R24, [R1+0x110] ;  /* 0x0001100001187983 */ /* 0x000ea80000300800 */
[----:B------:R-:W2:Y:S04]  /*16930*/  LDL.LU R14, [R1+0x114] ;  /* 0x00011400010e7983 */ /* 0x000ea80000300800 */
[----:B------:R-:W2:Y:S04]  /*16940*/  LDL.64 R6, [R1+0x448] ;  /* 0x0004480001067983 */ /* 0x000ea80000100a00 */
[----:B------:R-:W2:Y:S04]  /*16950*/  LDL.LU R23, [R1+0x118] ;  /* 0x0001180001177983 */ /* 0x000ea80000300800 */
[----:B------:R-:W2:Y:S04]  /*16960*/  LDL.LU R22, [R1+0x11c] ;  /* 0x00011c0001167983 */ /* 0x000ea80000300800 */
[----:B------:R-:W-:Y:S04]  /*16970*/  STL.64 [R1+0x2060], R10 ;  /* 0x0020600a01007387 */ /* 0x000fe80000100a00 */
[----:B------:R-:W2:Y:S04]  /*16980*/  LDL.LU R21, [R1+0x120] ;  /* 0x0001200001157983 */ /* 0x000ea80000300800 */
[----:B------:R-:W2:Y:S04]  /*16990*/  LDL.LU R13, [R1+0x124] ;  /* 0x00012400010d7983 */ /* 0x000ea80000300800 */
[----:B------:R-:W2:Y:S04]  /*169a0*/  LDL.LU R20, [R1+0x128] ;  /* 0x0001280001147983 */ /* 0x000ea80000300800 */
[----:B------:R-:W2:Y:S04]  /*169b0*/  LDL.LU R19, [R1+0x12c] ;  /* 0x00012c0001137983 */ /* 0x000ea80000300800 */
[----:B------:R4:W-:Y:S01]  /*169c0*/  STL.64 [R1+0x2040], R8 ;  /* 0x0020400801007387 */ /* 0x0009e20000100a00 */
[----:B---3--:R-:W-:-:S03]  /*169d0*/  IMAD.WIDE R2, R2, 0x2, R28 ;  /* 0x0000000202027825 */ /* 0x008fc600078e021c */
[----:B------:R-:W3:Y:S04]  /*169e0*/  LDL.LU R18, [R1+0x130] ;  /* 0x0001300001127983 */ /* 0x000ee80000300800 */
[----:B------:R-:W2:Y:S01]  /*169f0*/  LDL.LU R12, [R1+0x134] ;  /* 0x00013400010c7983 */ /* 0x000ea20000300800 */
[----:B----4-:R-:W-:-:S03]  /*16a00*/  IMAD.WIDE R8, R5, 0x2, R28 ;  /* 0x0000000205087825 */ /* 0x010fc600078e021c */
[----:B------:R-:W4:Y:S04]  /*16a10*/  LDL.LU R17, [R1+0x138] ;  /* 0x0001380001117983 */ /* 0x000f280000300800 */
[----:B------:R-:W2:Y:S04]  /*16a20*/  LDL.LU R16, [R1+0x140] ;  /* 0x0001400001107983 */ /* 0x000ea80000300800 */
[----:B------:R0:W-:Y:S04]  /*16a30*/  STL.64 [R1+0x2020], R8 ;  /* 0x0020200801007387 */ /* 0x0001e80000100a00 */
[----:B------:R-:W2:Y:S04]  /*16a40*/  LDL.LU R5, [R1+0x144] ;  /* 0x0001440001057983 */ /* 0x000ea80000300800 */
[----:B------:R-:W2:Y:S04]  /*16a50*/  LDL.64 R10, [R1+0x458] ;  /* 0x00045800010a7983 */ /* 0x000ea80000100a00 */
[----:B0-----:R-:W2:Y:S04]  /*16a60*/  LDL.64 R8, [R1+0x450] ;  /* 0x0004500001087983 */ /* 0x001ea80000100a00 */
[----:B------:R0:W-:Y:S04]  /*16a70*/  STL.64 [R1+0x2000], R2 ;  /* 0x0020000201007387 */ /* 0x0001e80000100a00 */
[----:B0-----:R-:W2:Y:S02]  /*16a80*/  LDL.LU R3, [R1+0x2a78] ;  /* 0x002a780001037983 */ /* 0x001ea40000300800 */
[----:B--2---:R-:W-:-:S05]  /*16a90*/  IMAD.WIDE R2, R3, 0x2, R28 ;  /* 0x0000000203027825 */ /* 0x004fca00078e021c */
[----:B------:R0:W-:Y:S04]  /*16aa0*/  STL.64 [R1+0x1fe0], R2 ;  /* 0x001fe00201007387 */ /* 0x0001e80000100a00 */
[----:B0-----:R-:W2:Y:S02]  /*16ab0*/  LDL.LU R2, [R1+0x2a74] ;  /* 0x002a740001027983 */ /* 0x001ea40000300800 */
[----:B--2---:R-:W-:-:S05]  /*16ac0*/  IMAD.WIDE R2, R2, 0x2, R28 ;  /* 0x0000000202027825 */ /* 0x004fca00078e021c */
[----:B------:R0:W-:Y:S02]  /*16ad0*/  STL.64 [R1+0x1fc0], R2 ;  /* 0x001fc00201007387 */ /* 0x0001e40000100a00 */
[----:B0-----:R-:W-:-:S05]  /*16ae0*/  IMAD.WIDE R2, R4, 0x2, R28 ;  /* 0x0000000204027825 */ /* 0x001fca00078e021c */
[----:B------:R0:W-:Y:S04]  /*16af0*/  STL.64 [R1+0x1fa0], R2 ;  /* 0x001fa00201007387 */ /* 0x0001e80000100a00 */
[----:B0-----:R-:W2:Y:S04]  /*16b00*/  LDL.LU R3, [R1+0x2a70] ;  /* 0x002a700001037983 */ /* 0x001ea80000300800 */
[----:B------:R-:W3:Y:S01]  /*16b10*/  LDL.LU R4, [R1+0x154] ;  /* 0x0001540001047983 */ /* 0x000ee20000300800 */
[----:B--2---:R-:W-:-:S05]  /*16b20*/  IMAD.WIDE R2, R3, 0x2, R28 ;  /* 0x0000000203027825 */ /* 0x004fca00078e021c */
[----:B------:R0:W-:Y:S02]  /*16b30*/  STL.64 [R1+0x1f80], R2 ;  /* 0x001f800201007387 */ /* 0x0001e40000100a00 */
[----:B0-----:R-:W-:-:S05]  /*16b40*/  IMAD.WIDE R2, R27, 0x2, R28 ;  /* 0x000000021b027825 */ /* 0x001fca00078e021c */
[----:B------:R0:W-:Y:S02]  /*16b50*/  STL.64 [R1+0x1f60], R2 ;  /* 0x001f600201007387 */ /* 0x0001e40000100a00 */
[----:B0-----:R-:W-:-:S05]  /*16b60*/  IMAD.WIDE R2, R15, 0x2, R28 ;  /* 0x000000020f027825 */ /* 0x001fca00078e021c */
[----:B------:R0:W-:Y:S04]  /*16b70*/  STL.64 [R1+0x1f40], R2 ;  /* 0x001f400201007387 */ /* 0x0001e80000100a00 */
[----:B0-----:R-:W2:Y:S02]  /*16b80*/  LDL.LU R2, [R1+0x2a6c] ;  /* 0x002a6c0001027983 */ /* 0x001ea40000300800 */
[----:B--2---:R-:W-:-:S05]  /*16b90*/  IMAD.WIDE R2, R2, 0x2, R28 ;  /* 0x0000000202027825 */ /* 0x004fca00078e021c */
[----:B------:R0:W-:Y:S04]  /*16ba0*/  STL.64 [R1+0x1f20], R2 ;  /* 0x001f200201007387 */ /* 0x0001e80000100a00 */
[----:B0-----:R-:W2:Y:S04]  /*16bb0*/  LDL.LU R3, [R1+0x2a68] ;  /* 0x002a680001037983 */ /* 0x001ea80000300800 */
[----:B------:R-:W3:Y:S01]  /*16bc0*/  LDL.LU R15, [R1+0x158] ;  /* 0x00015800010f7983 */ /* 0x000ee20000300800 */
[----:B------:R-:W-:-:S04]  /*16bd0*/  IMAD.WIDE R26, R26, 0x2, R28 ;  /* 0x000000021a1a7825 */ /* 0x000fc800078e021c */
[----:B--2---:R-:W-:-:S05]  /*16be0*/  IMAD.WIDE R2, R3, 0x2, R28 ;  /* 0x0000000203027825 */ /* 0x004fca00078e021c */
[----:B------:R0:W-:Y:S04]  /*16bf0*/  STL.64 [R1+0x1f00], R2 ;  /* 0x001f000201007387 */ /* 0x0001e80000100a00 */
[----:B0-----:R-:W2:Y:S04]  /*16c00*/  LDL.LU.64 R2, [R1+0x2a60] ;  /* 0x002a600001027983 */ /* 0x001ea80000300a00 */
[----:B------:R0:W-:Y:S02]  /*16c10*/  STL.64 [R1+0x1ee0], R26 ;  /* 0x001ee01a01007387 */ /* 0x0001e40000100a00 */
[----:B0-----:R-:W-:-:S04]  /*16c20*/  IMAD.WIDE R26, R25, 0x2, R28 ;  /* 0x00000002191a7825 */ /* 0x001fc800078e021c */
[--C-:B------:R-:W-:Y:S01]  /*16c30*/  IMAD.WIDE R24, R24, 0x2, R28.reuse ;  /* 0x0000000218187825 */ /* 0x100fe200078e021c */
[----:B------:R0:W-:Y:S03]  /*16c40*/  STL.64 [R1+0x1ec0], R26 ;  /* 0x001ec01a01007387 */ /* 0x0001e60000100a00 */
[--C-:B0-----:R-:W-:Y:S02]  /*16c50*/  IMAD.WIDE R26, R14, 0x2, R28.reuse ;  /* 0x000000020e1a7825 */ /* 0x101fe400078e021c */
[----:B------:R-:W4:Y:S04]  /*16c60*/  LDL.LU R14, [R1+0x15c] ;  /* 0x00015c00010e7983 */ /* 0x000f280000300800 */
[----:B------:R0:W-:Y:S04]  /*16c70*/  STL.64 [R1+0x1ea0], R24 ;  /* 0x001ea01801007387 */ /* 0x0001e80000100a00 */
[----:B------:R1:W-:Y:S01]  /*16c80*/  STL.64 [R1+0x1e80], R26 ;  /* 0x001e801a01007387 */ /* 0x0003e20000100a00 */
[----:B0-----:R-:W-:-:S04]  /*16c90*/  IMAD.WIDE R24, R23, 0x2, R28 ;  /* 0x0000000217187825 */ /* 0x001fc800078e021c */
[--C-:B-1----:R-:W-:Y:S01]  /*16ca0*/  IMAD.WIDE R26, R22, 0x2, R28.reuse ;  /* 0x00000002161a7825 */ /* 0x102fe200078e021c */
[----:B------:R0:W-:Y:S03]  /*16cb0*/  STL.64 [R1+0x1e60], R24 ;  /* 0x001e601801007387 */ /* 0x0001e60000100a00 */
[--C-:B------:R-:W-:Y:S01]  /*16cc0*/  IMAD.WIDE R22, R13, 0x2, R28.reuse ;  /* 0x000000020d167825 */ /* 0x100fe200078e021c */
[----:B------:R-:W-:Y:S04]  /*16cd0*/  STL.64 [R1+0x1e40], R26 ;  /* 0x001e401a01007387 */ /* 0x000fe80000100a00 */
[----:B------:R-:W4:Y:S01]  /*16ce0*/  LDL.LU R13, [R1+0x160] ;  /* 0x00016000010d7983 */ /* 0x000f220000300800 */
[----:B0-----:R-:W-:-:S04]  /*16cf0*/  IMAD.WIDE R24, R21, 0x2, R28 ;  /* 0x0000000215187825 */ /* 0x001fc800078e021c */
[--C-:B------:R-:W-:Y:S01]  /*16d00*/  IMAD.WIDE R20, R20, 0x2, R28.reuse ;  /* 0x0000000214147825 */ /* 0x100fe200078e021c */
[----:B------:R-:W-:Y:S04]  /*16d10*/  STL.64 [R1+0x1e20], R24 ;  /* 0x001e201801007387 */ /* 0x000fe80000100a00 */
[----:B------:R0:W-:Y:S04]  /*16d20*/  STL.64 [R1+0x1e00], R22 ;  /* 0x001e001601007387 */ /* 0x0001e80000100a00 */
[----:B------:R1:W-:Y:S01]  /*16d30*/  STL.64 [R1+0x1de0], R20 ;  /* 0x001de01401007387 */ /* 0x0003e20000100a00 */
[----:B0-----:R-:W-:-:S04]  /*16d40*/  IMAD.WIDE R22, R19, 0x2, R28 ;  /* 0x0000000213167825 */ /* 0x001fc800078e021c */
[--C-:B---3--:R-:W-:Y:S01]  /*16d50*/  IMAD.WIDE R18, R18, 0x2, R28.reuse ;  /* 0x0000000212127825 */ /* 0x108fe200078e021c */
[----:B------:R-:W-:Y:S03]  /*16d60*/  STL.64 [R1+0x1dc0], R22 ;  /* 0x001dc01601007387 */ /* 0x000fe60000100a00 */
[--C-:B-1----:R-:W-:Y:S02]  /*16d70*/  IMAD.WIDE R20, R12, 0x2, R28.reuse ;  /* 0x000000020c147825 */ /* 0x102fe400078e021c */
[----:B------:R-:W3:Y:S04]  /*16d80*/  LDL.LU R12, [R1+0x164] ;  /* 0x00016400010c7983 */ /* 0x000ee80000300800 */
[----:B------:R-:W-:Y:S04]  /*16d90*/  STL.64 [R1+0x1da0], R18 ;  /* 0x001da01201007387 */ /* 0x000fe80000100a00 */
[----:B------:R2:W-:Y:S02]  /*16da0*/  STL.64 [R1+0x1d80], R20 ;  /* 0x001d801401007387 */ /* 0x0005e40000100a00 */
[----:B--2---:R-:W-:-:S02]  /*16db0*/  IMAD.WIDE R20, R3, 0x2, R28 ;  /* 0x0000000203147825 */ /* 0x004fc400078e021c */
[----:B------:R-:W2:Y:S02]  /*16dc0*/  LDL.LU R3, [R1+0x2a5c] ;  /* 0x002a5c0001037983 */ /* 0x000ea40000300800 */
[----:B----4-:R-:W-:-:S04]  /*16dd0*/  IMAD.WIDE R18, R17, 0x2, R28 ;  /* 0x0000000211127825 */ /* 0x010fc800078e021c */
[--C-:B------:R-:W-:Y:S01]  /*16de0*/  IMAD.WIDE R16, R16, 0x2, R28.reuse ;  /* 0x0000000210107825 */ /* 0x100fe200078e021c */
[----:B------:R0:W-:Y:S04]  /*16df0*/  STL.64 [R1+0x1d60], R18 ;  /* 0x001d601201007387 */ /* 0x0001e80000100a00 */
[----:B------:R-:W-:Y:S01]  /*16e00*/  STL.64 [R1+0x1d40], R20 ;  /* 0x001d401401007387 */ /* 0x000fe20000100a00 */
[----:B0-----:R-:W-:-:S03]  /*16e10*/  IMAD.WIDE R18, R5, 0x2, R28 ;  /* 0x0000000205127825 */ /* 0x001fc600078e021c */
[----:B------:R-:W4:Y:S04]  /*16e20*/  LDL.LU R5, [R1+0x168] ;  /* 0x0001680001057983 */ /* 0x000f280000300800 */
[----:B------:R0:W-:Y:S04]  /*16e30*/  STL.64 [R1+0x1d20], R16 ;  /* 0x001d201001007387 */ /* 0x0001e80000100a00 */
[----:B------:R1:W-:Y:S01]  /*16e40*/  STL.64 [R1+0x1d00], R18 ;  /* 0x001d001201007387 */ /* 0x0003e20000100a00 */
[----:B0-----:R-:W-:-:S03]  /*16e50*/  IMAD.WIDE R16, R2, 0x2, R28 ;  /* 0x0000000202107825 */ /* 0x001fc600078e021c */
[----:B------:R0:W5:Y:S01]  /*16e60*/  LDL.LU R2, [R1+0x2a58] ;  /* 0x002a580001027983 */ /* 0x0001620000300800 */
[----:B-1----:R-:W-:-:S03]  /*16e70*/  IMAD.WIDE R18, R0, 0x2, R28 ;  /* 0x0000000200127825 */ /* 0x002fc600078e021c */
[----:B------:R0:W5:Y:S04]  /*16e80*/  LDL.LU R0, [R1+0x2a54] ;  /* 0x002a540001007983 */ /* 0x0001680000300800 */
[----:B------:R2:W-:Y:S04]  /*16e90*/  STL.64 [R1+0x1ce0], R16 ;  /* 0x001ce01001007387 */ /* 0x0005e80000100a00 */
[----:B------:R1:W-:Y:S01]  /*16ea0*/  STL.64 [R1+0x1cc0], R18 ;  /* 0x001cc01201007387 */ /* 0x0003e20000100a00 */
[----:B------:R-:W-:-:S04]  /*16eb0*/  IMAD.WIDE R22, R4, 0x2, R6 ;  /* 0x0000000204167825 */ /* 0x000fc800078e0206 */
[----:B--2---:R-:W-:-:S04]  /*16ec0*/  IMAD.WIDE R16, R3, 0x2, R6 ;  /* 0x0000000203107825 */ /* 0x004fc800078e0206 */
[----:B------:R-:W-:Y:S02]  /*16ed0*/  IMAD.WIDE R20, R3, 0x2, R28 ;  /* 0x0000000203147825 */ /* 0x000fe400078e021c */
[----:B------:R-:W2:Y:S04]  /*16ee0*/  LDL.LU R3, [R1+0x2a50] ;  /* 0x002a500001037983 */ /* 0x000ea80000300800 */
[----:B------:R0:W-:Y:S04]  /*16ef0*/  STL.64 [R1+0x1ca8], R16 ;  /* 0x001ca81001007387 */ /* 0x0001e80000100a00 */
[----:B-1----:R-:W2:Y:S04]  /*16f00*/  LDL.LU R18, [R1+0x16c] ;  /* 0x00016c0001127983 */ /* 0x002ea80000300800 */
[----:B------:R1:W-:Y:S01]  /*16f10*/  STL.64 [R1+0x1ca0], R20 ;  /* 0x001ca01401007387 */ /* 0x0003e20000100a00 */
[----:B0-----:R-:W-:-:S04]  /*16f20*/  IMAD.WIDE R16, R4, 0x2, R10 ;  /* 0x0000000204107825 */ /* 0x001fc800078e020a */
[C---:B-1----:R-:W-:Y:S01]  /*16f30*/  IMAD.WIDE R20, R4.reuse, 0x2, R8 ;  /* 0x0000000204147825 */ /* 0x042fe200078e0208 */
[----:B------:R0:W-:Y:S04]  /*16f40*/  STL.64 [R1+0x1c98], R16 ;  /* 0x001c981001007387 */ /* 0x0001e80000100a00 */
[----:B------:R1:W-:Y:S04]  /*16f50*/  STL.64 [R1+0x1c90], R20 ;  /* 0x001c901401007387 */ /* 0x0003e80000100a00 */
[----:B------:R-:W-:Y:S01]  /*16f60*/  STL.64 [R1+0x1c88], R22 ;  /* 0x001c881601007387 */ /* 0x000fe20000100a00 */
[----:B0-----:R-:W-:-:S03]  /*16f70*/  IMAD.WIDE R16, R4, 0x2, R28 ;  /* 0x0000000204107825 */ /* 0x001fc600078e021c */
[----:B------:R-:W2:Y:S01]  /*16f80*/  LDL.LU R4, [R1+0x170] ;  /* 0x0001700001047983 */ /* 0x000ea20000300800 */
[----:B-1----:R-:W-:-:S03]  /*16f90*/  IMAD.WIDE R20, R15, 0x2, R10 ;  /* 0x000000020f147825 */ /* 0x002fc600078e020a */
[----:B------:R0:W-:Y:S04]  /*16fa0*/  STL.64 [R1+0x1c80], R16 ;  /* 0x001c801001007387 */ /* 0x0001e80000100a00 */
[----:B------:R1:W-:Y:S01]  /*16fb0*/  STL.64 [R1+0x1c78], R20 ;  /* 0x001c781401007387 */ /* 0x0003e20000100a00 */
[----:B0-----:R-:W-:-:S04]  /*16fc0*/  IMAD.WIDE R16, R15, 0x2, R8 ;  /* 0x000000020f107825 */ /* 0x001fc800078e0208 */
[C---:B-1----:R-:W-:Y:S01]  /*16fd0*/  IMAD.WIDE R20, R15.reuse, 0x2, R6 ;  /* 0x000000020f147825 */ /* 0x042fe200078e0206 */
[----:B------:R0:W-:Y:S03]  /*16fe0*/  STL.64 [R1+0x1c70], R16 ;  /* 0x001c701001007387 */ /* 0x0001e60000100a00 */
[----:B------:R-:W-:-:S04]  /*16ff0*/  IMAD.WIDE R22, R15, 0x2, R28 ;  /* 0x000000020f167825 */ /* 0x000fc800078e021c */
[C---:B------:R-:W-:Y:S01]  /*17000*/  IMAD.WIDE R24, R14.reuse, 0x2, R8 ;  /* 0x000000020e187825 */ /* 0x040fe200078e0208 */
[----:B0-----:R-:W2:Y:S04]  /*17010*/  LDL.LU R17, [R1+0x174] ;  /* 0x0001740001117983 */ /* 0x001ea80000300800 */
[----:B------:R0:W-:Y:S04]  /*17020*/  STL.64 [R1+0x1c68], R20 ;  /* 0x001c681401007387 */ /* 0x0001e80000100a00 */
[----:B------:R1:W-:Y:S01]  /*17030*/  STL.64 [R1+0x1c60], R22 ;  /* 0x001c601601007387 */ /* 0x0003e20000100a00 */
[----:B0-----:R-:W-:-:S04]  /*17040*/  IMAD.WIDE R20, R14, 0x2, R10 ;  /* 0x000000020e147825 */ /* 0x001fc800078e020a */
[C---:B-1----:R-:W-:Y:S01]  /*17050*/  IMAD.WIDE R22, R14.reuse, 0x2, R6 ;  /* 0x000000020e167825 */ /* 0x042fe200078e0206 */
[----:B------:R0:W-:Y:S04]  /*17060*/  STL.64 [R1+0x1c58], R20 ;  /* 0x001c581401007387 */ /* 0x0001e80000100a00 */
[----:B------:R1:W-:Y:S04]  /*17070*/  STL.64 [R1+0x1c50], R24 ;  /* 0x001c501801007387 */ /* 0x0003e80000100a00 */
[----:B------:R-:W2:Y:S01]  /*17080*/  LDL.LU R16, [R1+0x178] ;  /* 0x0001780001107983 */ /* 0x000ea20000300800 */
[----:B0-----:R-:W-:-:S03]  /*17090*/  IMAD.WIDE R20, R14, 0x2, R28 ;  /* 0x000000020e147825 */ /* 0x001fc600078e021c */
[----:B------:R0:W-:Y:S01]  /*170a0*/  STL.64 [R1+0x1c48], R22 ;  /* 0x001c481601007387 */ /* 0x0001e20000100a00 */
[----:B------:R-:W-:-:S03]  /*170b0*/  IMAD.WIDE R14, R13, 0x2, R10 ;  /* 0x000000020d0e7825 */ /* 0x000fc600078e020a */
[----:B------:R3:W-:Y:S04]  /*170c0*/  STL.64 [R1+0x1c40], R20 ;  /* 0x001c401401007387 */ /* 0x0007e80000100a00 */
[----:B------:R4:W-:Y:S01]  /*170d0*/  STL.64 [R1+0x1c38], R14 ;  /* 0x001c380e01007387 */ /* 0x0009e20000100a00 */
[----:B-1----:R-:W-:-:S04]  /*170e0*/  IMAD.WIDE R24, R13, 0x2, R28 ;  /* 0x000000020d187825 */ /* 0x002fc800078e021c */
[----:B0-----:R-:W-:-:S04]  /*170f0*/  IMAD.WIDE R22, R13, 0x2, R8 ;  /* 0x000000020d167825 */ /* 0x001fc800078e0208 */
[----:B---3--:R-:W-:Y:S01]  /*17100*/  IMAD.WIDE R20, R13, 0x2, R6 ;  /* 0x000000020d147825 */ /* 0x008fe200078e0206 */
[----:B----4-:R-:W3:Y:S04]  /*17110*/  LDL.LU R15, [R1+0x17c] ;  /* 0x00017c00010f7983 */ /* 0x010ee80000300800 */
[----:B------:R0:W-:Y:S04]  /*17120*/  STL.64 [R1+0x1c30], R22 ;  /* 0x001c301601007387 */ /* 0x0001e80000100a00 */
[----:B------:R1:W-:Y:S04]  /*17130*/  STL.64 [R1+0x1c28], R20 ;  /* 0x001c281401007387 */ /* 0x0003e80000100a00 */
[----:B------:R4:W-:Y:S01]  /*17140*/  STL.64 [R1+0x1c20], R24 ;  /* 0x001c201801007387 */ /* 0x0009e20000100a00 */
[----:B0-----:R-:W-:-:S03]  /*17150*/  IMAD.WIDE R22, R12, 0x2, R10 ;  /* 0x000000020c167825 */ /* 0x001fc600078e020a */
[----:B------:R-:W3:Y:S01]  /*17160*/  LDL.LU R14, [R1+0x180] ;  /* 0x00018000010e7983 */ /* 0x000ee20000300800 */
[----:B-1----:R-:W-:-:S03]  /*17170*/  IMAD.WIDE R20, R12, 0x2, R8 ;  /* 0x000000020c147825 */ /* 0x002fc600078e0208 */
[----:B------:R0:W-:Y:S01]  /*17180*/  STL.64 [R1+0x1c18], R22 ;  /* 0x001c181601007387 */ /* 0x0001e20000100a00 */
[----:B----4-:R-:W-:-:S03]  /*17190*/  IMAD.WIDE R24, R12, 0x2, R6 ;  /* 0x000000020c187825 */ /* 0x010fc600078e0206 */
        /* <DEDUP_REMOVED lines=10> */
[----:B------:R-:W4:Y:S01]  /*17240*/  LDL.LU R12, [R1+0x188] ;  /* 0x00018800010c7983 */ /* 0x000f220000300800 */
[----:B-1----:R-:W-:-:S03]  /*17250*/  IMAD.WIDE R20, R5, 0x2, R28 ;  /* 0x0000000205147825 */ /* 0x002fc600078e021c */
[----:B------:R-:W-:Y:S04]  /*17260*/  STL.64 [R1+0x1be8], R22 ;  /* 0x001be81601007387 */ /* 0x000fe80000100a00 */
[----:B------:R0:W-:Y:S01]  /*17270*/  STL.64 [R1+0x1be0], R20 ;  /* 0x001be01401007387 */ /* 0x0001e20000100a00 */
[----:B--2---:R-:W-:-:S04]  /*17280*/  IMAD.WIDE R24, R18, 0x2, R10 ;  /* 0x0000000212187825 */ /* 0x004fc800078e020a */
[C---:B0-----:R-:W-:Y:S01]  /*17290*/  IMAD.WIDE R20, R18.reuse, 0x2, R8 ;  /* 0x0000000212147825 */ /* 0x041fe200078e0208 */
[----:B------:R-:W-:Y:S03]  /*172a0*/  STL.64 [R1+0x1bd8], R24 ;  /* 0x001bd81801007387 */ /* 0x000fe60000100a00 */
[C---:B------:R-:W-:Y:S01]  /*172b0*/  IMAD.WIDE R22, R18.reuse, 0x2, R6 ;  /* 0x0000000212167825 */ /* 0x040fe200078e0206 */
[----:B------:R-:W2:Y:S04]  /*172c0*/  LDL.LU R5, [R1+0x18c] ;  /* 0x00018c0001057983 */ /* 0x000ea80000300800 */
[----:B------:R0:W-:Y:S04]  /*172d0*/  STL.64 [R1+0x1bd0], R20 ;  /* 0x001bd01401007387 */ /* 0x0001e80000100a00 */
[----:B------:R1:W-:Y:S01]  /*172e0*/  STL.64 [R1+0x1bc8], R22 ;  /* 0x001bc81601007387 */ /* 0x0003e20000100a00 */
[----:B0-----:R-:W-:-:S04]  /*172f0*/  IMAD.WIDE R20, R18, 0x2, R28 ;  /* 0x0000000212147825 */ /* 0x001fc800078e021c */
[C---:B-1----:R-:W-:Y:S01]  /*17300*/  IMAD.WIDE R22, R4.reuse, 0x2, R10 ;  /* 0x0000000204167825 */ /* 0x042fe200078e020a */
[----:B------:R0:W-:Y:S03]  /*17310*/  STL.64 [R1+0x1bc0], R20 ;  /* 0x001bc01401007387 */ /* 0x0001e60000100a00 */
[C---:B------:R-:W-:Y:S01]  /*17320*/  IMAD.WIDE R18, R4.reuse, 0x2, R8 ;  /* 0x0000000204127825 */ /* 0x040fe200078e0208 */
[----:B------:R1:W-:Y:S04]  /*17330*/  STL.64 [R1+0x1bb8], R22 ;  /* 0x001bb81601007387 */ /* 0x0003e80000100a00 */
[----:B------:R1:W-:Y:S01]  /*17340*/  STL.64 [R1+0x1bb0], R18 ;  /* 0x001bb01201007387 */ /* 0x0003e20000100a00 */
[----:B0-----:R-:W-:-:S04]  /*17350*/  IMAD.WIDE R20, R4, 0x2, R6 ;  /* 0x0000000204147825 */ /* 0x001fc800078e0206 */
[----:B-1----:R-:W-:Y:S01]  /*17360*/  IMAD.WIDE R22, R4, 0x2, R28 ;  /* 0x0000000204167825 */ /* 0x002fe200078e021c */
[----:B------:R0:W-:Y:S04]  /*17370*/  STL.64 [R1+0x1ba8], R20 ;  /* 0x001ba81401007387 */ /* 0x0001e80000100a00 */
[----:B------:R1:W-:Y:S04]  /*17380*/  STL.64 [R1+0x1ba0], R22 ;  /* 0x001ba01601007387 */ /* 0x0003e80000100a00 */
[----:B------:R-:W2:Y:S01]  /*17390*/  LDL.LU R4, [R1+0x190] ;  /* 0x0001900001047983 */ /* 0x000ea20000300800 */
[----:B------:R-:W-:-:S04]  /*173a0*/  IMAD.WIDE R18, R17, 0x2, R10 ;  /* 0x0000000211127825 */ /* 0x000fc800078e020a */
[C---:B0-----:R-:W-:Y:S01]  /*173b0*/  IMAD.WIDE R20, R17.reuse, 0x2, R8 ;  /* 0x0000000211147825 */ /* 0x041fe200078e0208 */
[----:B------:R0:W-:Y:S03]  /*173c0*/  STL.64 [R1+0x1b98], R18 ;  /* 0x001b981201007387 */ /* 0x0001e60000100a00 */
[C---:B-1----:R-:W-:Y:S01]  /*173d0*/  IMAD.WIDE R22, R17.reuse, 0x2, R28 ;  /* 0x0000000211167825 */ /* 0x042fe200078e021c */
[----:B------:R1:W-:Y:S03]  /*173e0*/  STL.64 [R1+0x1b90], R20 ;  /* 0x001b901401007387 */ /* 0x0003e60000100a00 */
[----:B0-----:R-:W-:-:S05]  /*173f0*/  IMAD.WIDE R18, R17, 0x2, R6 ;  /* 0x0000000211127825 */ /* 0x001fca00078e0206 */
[----:B------:R0:W-:Y:S01]  /*17400*/  STL.64 [R1+0x1b88], R18 ;  /* 0x001b881201007387 */ /* 0x0001e20000100a00 */
[----:B-1----:R-:W-:-:S03]  /*17410*/  IMAD.WIDE R20, R16, 0x2, R10 ;  /* 0x0000000210147825 */ /* 0x002fc600078e020a */
[----:B------:R1:W-:Y:S01]  /*17420*/  STL.64 [R1+0x1b80], R22 ;  /* 0x001b801601007387 */ /* 0x0003e20000100a00 */
[----:B0-----:R-:W-:-:S03]  /*17430*/  IMAD.WIDE R18, R16, 0x2, R8 ;  /* 0x0000000210127825 */ /* 0x001fc600078e0208 */
[----:B------:R0:W-:Y:S04]  /*17440*/  STL.64 [R1+0x1b78], R20 ;  /* 0x001b781401007387 */ /* 0x0001e80000100a00 */
[----:B------:R3:W-:Y:S01]  /*17450*/  STL.64 [R1+0x1b70], R18 ;  /* 0x001b701201007387 */ /* 0x0007e20000100a00 */
[----:B-1----:R-:W-:-:S04]  /*17460*/  IMAD.WIDE R22, R16, 0x2, R6 ;  /* 0x0000000210167825 */ /* 0x002fc800078e0206 */
[----:B0-----:R-:W-:Y:S01]  /*17470*/  IMAD.WIDE R20, R16, 0x2, R28 ;  /* 0x0000000210147825 */ /* 0x001fe200078e021c */
[----:B------:R-:W-:Y:S03]  /*17480*/  STL.64 [R1+0x1b68], R22 ;  /* 0x001b681601007387 */ /* 0x000fe60000100a00 */
[C---:B---3--:R-:W-:Y:S01]  /*17490*/  IMAD.WIDE R18, R15.reuse, 0x2, R10 ;  /* 0x000000020f127825 */ /* 0x048fe200078e020a */
[----:B------:R0:W-:Y:S03]  /*174a0*/  STL.64 [R1+0x1b60], R20 ;  /* 0x001b601401007387 */ /* 0x0001e60000100a00 */
[C---:B------:R-:W-:Y:S01]  /*174b0*/  IMAD.WIDE R16, R15.reuse, 0x2, R8 ;  /* 0x000000020f107825 */ /* 0x040fe200078e0208 */
[----:B------:R1:W-:Y:S04]  /*174c0*/  STL.64 [R1+0x1b58], R18 ;  /* 0x001b581201007387 */ /* 0x0003e80000100a00 */
[----:B------:R3:W-:Y:S01]  /*174d0*/  STL.64 [R1+0x1b50], R16 ;  /* 0x001b501001007387 */ /* 0x0007e20000100a00 */
[----:B0-----:R-:W-:-:S04]  /*174e0*/  IMAD.WIDE R20, R15, 0x2, R6 ;  /* 0x000000020f147825 */ /* 0x001fc800078e0206 */
[----:B-1----:R-:W-:Y:S01]  /*174f0*/  IMAD.WIDE R18, R15, 0x2, R28 ;  /* 0x000000020f127825 */ /* 0x002fe200078e021c */
[----:B------:R0:W-:Y:S03]  /*17500*/  STL.64 [R1+0x1b48], R20 ;  /* 0x001b481401007387 */ /* 0x0001e60000100a00 */
[C---:B---3--:R-:W-:Y:S01]  /*17510*/  IMAD.WIDE R16, R14.reuse, 0x2, R10 ;  /* 0x000000020e107825 */ /* 0x048fe200078e020a */
[----:B------:R1:W-:Y:S04]  /*17520*/  STL.64 [R1+0x1b40], R18 ;  /* 0x001b401201007387 */ /* 0x0003e80000100a00 */
[----:B------:R3:W-:Y:S01]  /*17530*/  STL.64 [R1+0x1b38], R16 ;  /* 0x001b381001007387 */ /* 0x0007e20000100a00 */
[----:B0-----:R-:W-:-:S04]  /*17540*/  IMAD.WIDE R20, R14, 0x2, R8 ;  /* 0x000000020e147825 */ /* 0x001fc800078e0208 */
[C---:B-1----:R-:W-:Y:S01]  /*17550*/  IMAD.WIDE R18, R14.reuse, 0x2, R6 ;  /* 0x000000020e127825 */ /* 0x042fe200078e0206 */
[----:B------:R-:W-:Y:S03]  /*17560*/  STL.64 [R1+0x1b30], R20 ;  /* 0x001b301401007387 */ /* 0x000fe60000100a00 */
[----:B---3--:R-:W-:Y:S01]  /*17570*/  IMAD.WIDE R16, R14, 0x2, R28 ;  /* 0x000000020e107825 */ /* 0x008fe200078e021c */
[----:B------:R0:W-:Y:S03]  /*17580*/  STL.64 [R1+0x1b28], R18 ;  /* 0x001b281201007387 */ /* 0x0001e60000100a00 */
[C---:B------:R-:W-:Y:S01]  /*17590*/  IMAD.WIDE R14, R13.reuse, 0x2, R10 ;  /* 0x000000020d0e7825 */ /* 0x040fe200078e020a */
[----:B------:R1:W-:Y:S04]  /*175a0*/  STL.64 [R1+0x1b20], R16 ;  /* 0x001b201001007387 */ /* 0x0003e80000100a00 */
[----:B------:R3:W-:Y:S01]  /*175b0*/  STL.64 [R1+0x1b18], R14 ;  /* 0x001b180e01007387 */ /* 0x0007e20000100a00 */
[----:B0-----:R-:W-:-:S04]  /*175c0*/  IMAD.WIDE R18, R13, 0x2, R8 ;  /* 0x000000020d127825 */ /* 0x001fc800078e0208 */
[C---:B-1----:R-:W-:Y:S01]  /*175d0*/  IMAD.WIDE R16, R13.reuse, 0x2, R6 ;  /* 0x000000020d107825 */ /* 0x042fe200078e0206 */
[----:B------:R4:W-:Y:S03]  /*175e0*/  STL.64 [R1+0x1b10], R18 ;  /* 0x001b101201007387 */ /* 0x0009e60000100a00 */
[----:B---3--:R-:W-:Y:S01]  /*175f0*/  IMAD.WIDE R14, R13, 0x2, R28 ;  /* 0x000000020d0e7825 */ /* 0x008fe200078e021c */
[----:B------:R0:W-:Y:S04]  /*17600*/  STL.64 [R1+0x1b08], R16 ;  /* 0x001b081001007387 */ /* 0x0001e80000100a00 */
[----:B------:R1:W-:Y:S01]  /*17610*/  STL.64 [R1+0x1b00], R14 ;  /* 0x001b000e01007387 */ /* 0x0003e20000100a00 */
[----:B----4-:R-:W-:-:S04]  /*17620*/  IMAD.WIDE R18, R12, 0x2, R10 ;  /* 0x000000020c127825 */ /* 0x010fc800078e020a */
[C---:B0-----:R-:W-:Y:S01]  /*17630*/  IMAD.WIDE R16, R12.reuse, 0x2, R8 ;  /* 0x000000020c107825 */ /* 0x041fe200078e0208 */
[----:B------:R-:W-:Y:S03]  /*17640*/  STL.64 [R1+0x1af8], R18 ;  /* 0x001af81201007387 */ /* 0x000fe60000100a00 */
[C---:B-1----:R-:W-:Y:S01]  /*17650*/  IMAD.WIDE R14, R12.reuse, 0x2, R6 ;  /* 0x000000020c0e7825 */ /* 0x042fe200078e0206 */
[----:B------:R2:W-:Y:S03]  /*17660*/  STL.64 [R1+0x1af0], R16 ;  /* 0x001af01001007387 */ /* 0x0005e60000100a00 */
[----:B------:R-:W-:Y:S01]  /*17670*/  IMAD.WIDE R12, R12, 0x2, R28 ;  /* 0x000000020c0c7825 */ /* 0x000fe200078e021c */
[----:B------:R0:W-:Y:S04]  /*17680*/  STL.64 [R1+0x1ae8], R14 ;  /* 0x001ae80e01007387 */ /* 0x0001e80000100a00 */
[----:B------:R1:W-:Y:S01]  /*17690*/  STL.64 [R1+0x1ae0], R12 ;  /* 0x001ae00c01007387 */ /* 0x0003e20000100a00 */
[----:B------:R-:W-:Y:S01]  /*176a0*/  UMOV UR4, URZ ;  /* 0x000000ff00047c82 */ /* 0x000fe20008000000 */
[----:B--2---:R-:W-:-:S04]  /*176b0*/  IMAD.WIDE R16, R5, 0x2, R10 ;  /* 0x0000000205107825 */ /* 0x004fc800078e020a */
[C---:B0-----:R-:W-:Y:S01]  /*176c0*/  IMAD.WIDE R14, R5.reuse, 0x2, R8 ;  /* 0x00000002050e7825 */ /* 0x041fe200078e0208 */
[----:B------:R0:W-:Y:S03]  /*176d0*/  STL.64 [R1+0x1ad8], R16 ;  /* 0x001ad81001007387 */ /* 0x0001e60000100a00 */
[C---:B-1----:R-:W-:Y:S01]  /*176e0*/  IMAD.WIDE R12, R5.reuse, 0x2, R6 ;  /* 0x00000002050c7825 */ /* 0x042fe200078e0206 */
[----:B------:R1:W-:Y:S04]  /*176f0*/  STL.64 [R1+0x1ad0], R14 ;  /* 0x001ad00e01007387 */ /* 0x0003e80000100a00 */
[----:B------:R2:W-:Y:S01]  /*17700*/  STL.64 [R1+0x1ac8], R12 ;  /* 0x001ac80c01007387 */ /* 0x0005e20000100a00 */
[----:B0-----:R-:W-:-:S04]  /*17710*/  IMAD.WIDE R16, R5, 0x2, R28 ;  /* 0x0000000205107825 */ /* 0x001fc800078e021c */
[C---:B-1----:R-:W-:Y:S01]  /*17720*/  IMAD.WIDE R14, R3.reuse, 0x2, R10 ;  /* 0x00000002030e7825 */ /* 0x042fe200078e020a */
[----:B------:R0:W-:Y:S03]  /*17730*/  STL.64 [R1+0x1ac0], R16 ;  /* 0x001ac01001007387 */ /* 0x0001e60000100a00 */
[C---:B--2---:R-:W-:Y:S01]  /*17740*/  IMAD.WIDE R12, R3.reuse, 0x2, R8 ;  /* 0x00000002030c7825 */ /* 0x044fe200078e0208 */
[----:B------:R1:W-:Y:S04]  /*17750*/  STL.64 [R1+0x1ab8], R14 ;  /* 0x001ab80e01007387 */ /* 0x0003e80000100a00 */
[----:B------:R2:W-:Y:S01]  /*17760*/  STL.64 [R1+0x1ab0], R12 ;  /* 0x001ab00c01007387 */ /* 0x0005e20000100a00 */
[----:B0-----:R-:W-:-:S04]  /*17770*/  IMAD.WIDE R16, R3, 0x2, R6 ;  /* 0x0000000203107825 */ /* 0x001fc800078e0206 */
[----:B-1----:R-:W-:Y:S01]  /*17780*/  IMAD.WIDE R14, R3, 0x2, R28 ;  /* 0x00000002030e7825 */ /* 0x002fe200078e021c */
[----:B------:R-:W-:Y:S04]  /*17790*/  STL.64 [R1+0x1aa8], R16 ;  /* 0x001aa81001007387 */ /* 0x000fe80000100a00 */
[----:B------:R-:W-:Y:S01]  /*177a0*/  STL.64 [R1+0x1aa0], R14 ;  /* 0x001aa00e01007387 */ /* 0x000fe20000100a00 */
[----:B--2---:R-:W-:-:S04]  /*177b0*/  IMAD.WIDE R12, R4, 0x2, R10 ;  /* 0x00000002040c7825 */ /* 0x004fc800078e020a */
[C---:B------:R-:W-:Y:S01]  /*177c0*/  IMAD.WIDE R10, R4.reuse, 0x2, R8 ;  /* 0x00000002040a7825 */ /* 0x040fe200078e0208 */
[----:B------:R-:W-:Y:S03]  /*177d0*/  STL.64 [R1+0x1a98], R12 ;  /* 0x001a980c01007387 */ /* 0x000fe60000100a00 */
[C---:B------:R-:W-:Y:S01]  /*177e0*/  IMAD.WIDE R6, R4.reuse, 0x2, R6 ;  /* 0x0000000204067825 */ /* 0x040fe200078e0206 */
[----:B------:R-:W-:Y:S03]  /*177f0*/  STL.64 [R1+0x1a90], R10 ;  /* 0x001a900a01007387 */ /* 0x000fe60000100a00 */
[----:B------:R-:W-:Y:S01]  /*17800*/  IMAD.WIDE R8, R4, 0x2, R28 ;  /* 0x0000000204087825 */ /* 0x000fe200078e021c */
[----:B------:R-:W-:Y:S01]  /*17810*/  MOV R4, 0x3f800000 ;  /* 0x3f80000000047802 */ /* 0x000fe20000000f00 */
[----:B------:R0:W5:Y:S02]  /*17820*/  LDL.LU.64 R28, [R1+0x2a48] ;  /* 0x002a4800011c7983 */ /* 0x0001640000300a00 */
[----:B------:R-:W-:-:S02]  /*17830*/  IMAD.MOV.U32 R5, RZ, RZ, 0x3f800000 ;  /* 0x3f800000ff057424 */ /* 0x000fc400078e00ff */
[----:B------:R1:W-:Y:S04]  /*17840*/  STL.64 [R1+0x1a88], R6 ;  /* 0x001a880601007387 */ /* 0x0003e80000100a00 */
[----:B------:R0:W-:Y:S04]  /*17850*/  STL.64 [R1+0x1a80], R8 ;  /* 0x001a800801007387 */ /* 0x0001e80000100a00 */
[----:B------:R0:W-:Y:S01]  /*17860*/  STL.64 [R1+0xa80], R4 ;  /* 0x000a800401007387 */ /* 0x0001e20000100a00 */
[----:B-1----:R-:W-:Y:S02]  /*17870*/  MOV R6, 0x3f800000 ;  /* 0x3f80000000067802 */ /* 0x002fe40000000f00 */
[----:B------:R-:W-:-:S05]  /*17880*/  MOV R7, 0x3f800000 ;  /* 0x3f80000000077802 */ /* 0x000fca0000000f00 */
[----:B------:R0:W-:Y:S02]  /*17890*/  STL.64 [R1+0xa78], R6 ;  /* 0x000a780601007387 */ /* 0x0001e40000100a00 */
.L_x_1:
[----:B------:R-:W2:Y:S04]  /*178a0*/  LDL.64 R16, [R1+0x450] ;  /* 0x0004500001107983 */ /* 0x000ea80000100a00 */
[----:B------:R-:W3:Y:S04]  /*178b0*/  LDL.64 R18, [R1+0x458] ;  /* 0x0004580001127983 */ /* 0x000ee80000100a00 */
[----:B------:R-:W4:Y:S04]  /*178c0*/  LDL.64 R14, [R1+0x448] ;  /* 0x00044800010e7983 */ /* 0x000f280000100a00 */
[----:B------:R-:W4:Y:S04]  /*178d0*/  LDL.64 R20, [R1+0x2a38] ;  /* 0x002a380001147983 */ /* 0x000f280000100a00 */
[----:B------:R-:W4:Y:S04]  /*178e0*/  LDL.64 R24, [R1+0x440] ;  /* 0x0004400001187983 */ /* 0x000f280000100a00 */
[----:B------:R-:W4:Y:S04]  /*178f0*/  LDL.64 R10, [R1+0x2a30] ;  /* 0x002a3000010a7983 */ /* 0x000f280000100a00 */
[----:B------:R-:W4:Y:S04]  /*17900*/  LDL.64 R12, [R1+0x2a28] ;  /* 0x002a2800010c7983 */ /* 0x000f280000100a00 */
[----:B-1---5:R1:W-:Y:S01]  /*17910*/  STL [R1+0x2b48], R2 ;  /* 0x002b480201007387 */ /* 0x0223e20000100800 */
[----:B0-2---:R-:W-:-:S04]  /*17920*/  IMAD.WIDE R8, R0, 0x2, R16 ;  /* 0x0000000200087825 */ /* 0x005fc800078e0210 */
[C---:B---3--:R-:W-:Y:S01]  /*17930*/  IMAD.WIDE R6, R0.reuse, 0x2, R18 ;  /* 0x0000000200067825 */ /* 0x048fe200078e0212 */
[----:B------:R0:W2:Y:S03]  /*17940*/  LDG.E.U16 R23, desc[UR10][R8.64] ;  /* 0x0000000a08177981 */ /* 0x0000a6000c1e1500 */
[C---:B----4-:R-:W-:Y:S01]  /*17950*/  IMAD.WIDE R4, R0.reuse, 0x2, R14 ;  /* 0x0000000200047825 */ /* 0x050fe200078e020e */
[----:B------:R3:W4:Y:S03]  /*17960*/  LDG.E.U16 R22, desc[UR10][R6.64] ;  /* 0x0000000a06167981 */ /* 0x000726000c1e1500 */
[C---:B0-----:R-:W-:Y:S02]  /*17970*/  IMAD.WIDE R8, R0.reuse, 0x2, R20 ;  /* 0x0000000200087825 */ /* 0x041fe400078e0214 */
[----:B------:R-:W4:Y:S02]  /*17980*/  LDG.E.U16 R21, desc[UR10][R4.64] ;  /* 0x0000000a04157981 */ /* 0x000f24000c1e1500 */
[----:B---3--:R-:W-:-:S02]  /*17990*/  IMAD.WIDE R6, R0, 0x2, R24 ;  /* 0x0000000200067825 */ /* 0x008fc400078e0218 */
[----:B------:R-:W3:Y:S02]  /*179a0*/  LDG.E.U16 R3, desc[UR10][R8.64] ;  /* 0x0000000a08037981 */ /* 0x000ee4000c1e1500 */
[C---:B------:R-:W-:Y:S02]  /*179b0*/  IMAD.WIDE R10, R0.reuse, 0x2, R10 ;  /* 0x00000002000a7825 */ /* 0x040fe400078e020a */
[----:B-1----:R-:W3:Y:S02]  /*179c0*/  LDG.E.U16 R2, desc[UR10][R6.64] ;  /* 0x0000000a06027981 */ /* 0x002ee4000c1e1500 */
[C---:B------:R-:W-:Y:S02]  /*179d0*/  IMAD.WIDE R12, R0.reuse, 0x2, R12 ;  /* 0x00000002000c7825 */ /* 0x040fe400078e020c */
[----:B------:R-:W3:Y:S04]  /*179e0*/  LDG.E.U16 R11, desc[UR10][R10.64] ;  /* 0x0000000a0a0b7981 */ /* 0x000ee8000c1e1500 */
[----:B------:R-:W3:Y:S04]  /*179f0*/  LDG.E.U16 R13, desc[UR10][R12.64] ;  /* 0x0000000a0c0d7981 */ /* 0x000ee8000c1e1500 */
[----:B------:R-:W-:Y:S04]  /*17a00*/  STL [R1+0x2b44], R28 ;  /* 0x002b441c01007387 */ /* 0x000fe80000100800 */
[----:B------:R0:W-:Y:S04]  /*17a10*/  STL [R1+0x2b40], R29 ;  /* 0x002b401d01007387 */ /* 0x0001e80000100800 */
[----:B------:R-:W3:Y:S04]  /*17a20*/  LDL.64 R4, [R1+0x2a20] ;  /* 0x002a200001047983 */ /* 0x000ee80000100a00 */
[----:B------:R-:W3:Y:S04]  /*17a30*/  LDL.64 R6, [R1+0x2a18] ;  /* 0x002a180001067983 */ /* 0x000ee80000100a00 */
[----:B------:R-:W3:Y:S04]  /*17a40*/  LDL.64 R8, [R1+0x2a10] ;  /* 0x002a100001087983 */ /* 0x000ee80000100a00 */
[----:B0-----:R-:W3:Y:S04]  /*17a50*/  LDL.64 R28, [R1+0x29f8] ;  /* 0x0029f800011c7983 */ /* 0x001ee80000100a00 */
[----:B------:R-:W3:Y:S04]  /*17a60*/  LDL.64 R26, [R1+0x29f0] ;  /* 0x0029f000011a7983 */ /* 0x000ee80000100a00 */
[----:B--2---:R-:W-:Y:S04]  /*17a70*/  STL [R1+0x9b4], R23 ;  /* 0x0009b41701007387 */ /* 0x004fe80000100800 */
[----:B----4-:R0:W-:Y:S04]  /*17a80*/  STL [R1+0x9bc], R22 ;  /* 0x0009bc1601007387 */ /* 0x0101e80000100800 */
[----:B0-----:R-:W2:Y:S04]  /*17a90*/  LDL.64 R22, [R1+0x29e8] ;  /* 0x0029e80001167983 */ /* 0x001ea80000100a00 */
[----:B------:R0:W-:Y:S04]  /*17aa0*/  STL [R1+0x9ac], R21 ;  /* 0x0009ac1501007387 */ /* 0x0001e80000100800 */
[----:B0-----:R-:W4:Y:S04]  /*17ab0*/  LDL.64 R20, [R1+0x29e0] ;  /* 0x0029e00001147983 */ /* 0x001f280000100a00 */
[----:B---3--:R-:W-:Y:S04]  /*17ac0*/  STL [R1+0x9b8], R3 ;  /* 0x0009b80301007387 */ /* 0x008fe80000100800 */
[----:B------:R0:W-:Y:S04]  /*17ad0*/  STL [R1+0x9a4], R2 ;  /* 0x0009a40201007387 */ /* 0x0001e80000100800 */
[----:B0-----:R-:W3:Y:S04]  /*17ae0*/  LDL.64 R2, [R1+0x29d8] ;  /* 0x0029d80001027983 */ /* 0x001ee80000100a00 */
[----:B------:R0:W-:Y:S04]  /*17af0*/  STL [R1+0x9b0], R11 ;  /* 0x0009b00b01007387 */ /* 0x0001e80000100800 */
[----:B0-----:R-:W2:Y:S04]  /*17b00*/  LDL.64 R10, [R1+0x2a08] ;  /* 0x002a0800010a7983 */ /* 0x001ea80000100a00 */
[----:B------:R0:W-:Y:S04]  /*17b10*/  STL [R1+0x9a8], R13 ;  /* 0x0009a80d01007387 */ /* 0x0001e80000100800 */
[----:B0-----:R-:W3:Y:S01]  /*17b20*/  LDL.64 R12, [R1+0x2a00] ;  /* 0x002a0000010c7983 */ /* 0x001ee20000100a00 */
[----:B------:R-:W-:-:S04]  /*17b30*/  IMAD.WIDE R4, R0, 0x2, R4 ;  /* 0x0000000200047825 */ /* 0x000fc800078e0204 */
[C---:B------:R-:W-:Y:S02]  /*17b40*/  IMAD.WIDE R6, R0.reuse, 0x2, R6 ;  /* 0x0000000200067825 */ /* 0x040fe400078e0206 */
[----:B------:R-:W4:Y:S02]  /*17b50*/  LDG.E.U16 R5, desc[UR10][R4.64] ;  /* 0x0000000a04057981 */ /* 0x000f24000c1e1500 */
[C---:B------:R-:W-:Y:S02]  /*17b60*/  IMAD.WIDE R8, R0.reuse, 0x2, R8 ;  /* 0x0000000200087825 */ /* 0x040fe400078e0208 */
[----:B------:R-:W4:Y:S04]  /*17b70*/  LDG.E.U16 R7, desc[UR10][R6.64] ;  /* 0x0000000a06077981 */ /* 0x000f28000c1e1500 */
[----:B------:R-:W4:Y:S01]  /*17b80*/  LDG.E.U16 R9, desc[UR10][R8.64] ;  /* 0x0000000a08097981 */ /* 0x000f22000c1e1500 */
[----:B--2---:R-:W-:-:S06]  /*17b90*/  IMAD.WIDE R10, R0, 0x2, R10 ;  /* 0x00000002000a7825 */ /* 0x004fcc00078e020a */
[----:B------:R-:W2:Y:S01]  /*17ba0*/  LDG.E.U16 R11, desc[UR10][R10.64] ;  /* 0x0000000a0a0b7981 */ /* 0x000ea2000c1e1500 */
[----:B---3--:R-:W-:-:S06]  /*17bb0*/  IMAD.WIDE R12, R0, 0x2, R12 ;  /* 0x00000002000c7825 */ /* 0x008fcc00078e020c */
[----:B------:R-:W3:Y:S04]  /*17bc0*/  LDG.E.U16 R13, desc[UR10][R12.64] ;  /* 0x0000000a0c0d7981 */ /* 0x000ee8000c1e1500 */
[----:B----4-:R0:W-:Y:S04]  /*17bd0*/  STL [R1+0x9a0], R5 ;  /* 0x0009a00501007387 */ /* 0x0101e80000100800 */
[----:B------:R1:W-:Y:S04]  /*17be0*/  STL [R1+0x99c], R7 ;  /* 0x00099c0701007387 */ /* 0x0003e80000100800 */
[----:B------:R4:W-:Y:S01]  /*17bf0*/  STL [R1+0x998], R9 ;  /* 0x0009980901007387 */ /* 0x0009e20000100800 */
[----:B0-----:R-:W-:-:S04]  /*17c00*/  IMAD.WIDE R4, R0, 0x2, R28 ;  /* 0x0000000200047825 */ /* 0x001fc800078e021c */
[----:B-1----:R-:W-:-:S04]  /*17c10*/  IMAD.WIDE R6, R0, 0x2, R26 ;  /* 0x0000000200067825 */ /* 0x002fc800078e021a */
[C---:B----4-:R-:W-:Y:S01]  /*17c20*/  IMAD.WIDE R8, R0.reuse, 0x2, R22 ;  /* 0x0000000200087825 */ /* 0x050fe200078e0216 */
[----:B--2---:R0:W-:Y:S03]  /*17c30*/  STL [R1+0x994], R11 ;  /* 0x0009940b01007387 */ /* 0x0041e60000100800 */
[C---:B0-----:R-:W-:Y:S02]  /*17c40*/  IMAD.WIDE R10, R0.reuse, 0x2, R20 ;  /* 0x00000002000a7825 */ /* 0x041fe400078e0214 */
[----:B------:R-:W2:Y:S04]  /*17c50*/  LDG.E.U16 R21, desc[UR10][R4.64] ;  /* 0x0000000a04157981 */ /* 0x000ea8000c1e1500 */
[----:B---3--:R0:W-:Y:S04]  /*17c60*/  STL [R1+0x990], R13 ;  /* 0x0009900d01007387 */ /* 0x0081e80000100800 */
[----:B------:R-:W3:Y:S04]  /*17c70*/  LDG.E.U16 R11, desc[UR10][R10.64] ;  /* 0x0000000a0a0b7981 */ /* 0x000ee8000c1e1500 */
[----:B------:R-:W4:Y:S01]  /*17c80*/  LDL.64 R4, [R1+0x29d0] ;  /* 0x0029d00001047983 */ /* 0x000f220000100a00 */
[----:B0-----:R-:W-:-:S03]  /*17c90*/  IMAD.WIDE R12, R0, 0x2, R2 ;  /* 0x00000002000c7825 */ /* 0x001fc600078e0202 */
[----:B------:R-:W3:Y:S04]  /*17ca0*/  LDG.E.U16 R3, desc[UR10][R8.64] ;  /* 0x0000000a08037981 */ /* 0x000ee8000c1e1500 */
[----:B------:R-:W4:Y:S04]  /*17cb0*/  LDG.E.U16 R2, desc[UR10][R6.64] ;  /* 0x0000000a06027981 */ /* 0x000f28000c1e1500 */
[----:B------:R-:W4:Y:S04]  /*17cc0*/  LDG.E.U16 R13, desc[UR10][R12.64] ;  /* 0x0000000a0c0d7981 */ /* 0x000f28000c1e1500 */
[----:B------:R-:W4:Y:S04]  /*17cd0*/  LDL.64 R8, [R1+0x29c0] ;  /* 0x0029c00001087983 */ /* 0x000f280000100a00 */
[----:B------:R-:W4:Y:S04]  /*17ce0*/  LDL.64 R6, [R1+0x29c8] ;  /* 0x0029c80001067983 */ /* 0x000f280000100a00 */
[----:B------:R-:W4:Y:S04]  /*17cf0*/  LDL.64 R28, [R1+0x29a8] ;  /* 0x0029a800011c7983 */ /* 0x000f280000100a00 */
[----:B------:R-:W4:Y:S04]  /*17d00*/  LDL.64 R26, [R1+0x29a0] ;  /* 0x0029a000011a7983 */ /* 0x000f280000100a00 */
[----:B------:R-:W4:Y:S04]  /*17d10*/  LDL.64 R22, [R1+0x2998] ;  /* 0x0029980001167983 */ /* 0x000f280000100a00 */
[----:B--2---:R0:W-:Y:S04]  /*17d20*/  STL [R1+0x98c], R21 ;  /* 0x00098c1501007387 */ /* 0x0041e80000100800 */
[----:B0-----:R-:W2:Y:S04]  /*17d30*/  LDL.64 R20, [R1+0x2990] ;  /* 0x0029900001147983 */ /* 0x001ea80000100a00 */
[----:B---3--:R-:W-:Y:S04]  /*17d40*/  STL [R1+0x984], R3 ;  /* 0x0009840301007387 */ /* 0x008fe80000100800 */
[----:B----4-:R0:W-:Y:S04]  /*17d50*/  STL [R1+0x988], R2 ;  /* 0x0009880201007387 */ /* 0x0101e80000100800 */
[----:B0-----:R-:W3:Y:S04]  /*17d60*/  LDL.64 R2, [R1+0x2988] ;  /* 0x0029880001027983 */ /* 0x001ee80000100a00 */
[----:B------:R0:W-:Y:S04]  /*17d70*/  STL [R1+0x980], R11 ;  /* 0x0009800b01007387 */ /* 0x0001e80000100800 */
[----:B0-----:R-:W4:Y:S04]  /*17d80*/  LDL.64 R10, [R1+0x29b8] ;  /* 0x0029b800010a7983 */ /* 0x001f280000100a00 */
[----:B------:R0:W-:Y:S04]  /*17d90*/  STL [R1+0x97c], R13 ;  /* 0x00097c0d01007387 */ /* 0x0001e80000100800 */
[----:B0-----:R-:W2:Y:S01]  /*17da0*/  LDL.64 R12, [R1+0x29b0] ;  /* 0x0029b000010c7983 */ /* 0x001ea20000100a00 */
[----:B------:R-:W-:-:S04]  /*17db0*/  IMAD.WIDE R4, R0, 0x2, R4 ;  /* 0x0000000200047825 */ /* 0x000fc800078e0204 */
[C---:B------:R-:W-:Y:S02]  /*17dc0*/  IMAD.WIDE R6, R0.reuse, 0x2, R6 ;  /* 0x0000000200067825 */ /* 0x040fe400078e0206 */
[----:B------:R-:W3:Y:S02]  /*17dd0*/  LDG.E.U16 R5, desc[UR10][R4.64] ;  /* 0x0000000a04057981 */ /* 0x000ee4000c1e1500 */
[C---:B------:R-:W-:Y:S02]  /*17de0*/  IMAD.WIDE R8, R0.reuse, 0x2, R8 ;  /* 0x0000000200087825 */ /* 0x040fe400078e0208 */
[----:B------:R-:W3:Y:S04]  /*17df0*/  LDG.E.U16 R7, desc[UR10][R6.64] ;  /* 0x0000000a06077981 */ /* 0x000ee8000c1e1500 */
[----:B------:R-:W3:Y:S01]  /*17e00*/  LDG.E.U16 R9, desc[UR10][R8.64] ;  /* 0x0000000a08097981 */ /* 0x000ee2000c1e1500 */
[----:B----4-:R-:W-:-:S06]  /*17e10*/  IMAD.WIDE R10, R0, 0x2, R10 ;  /* 0x00000002000a7825 */ /* 0x010fcc00078e020a */
[----:B------:R-:W4:Y:S01]  /*17e20*/  LDG.E.U16 R11, desc[UR10][R10.64] ;  /* 0x0000000a0a0b7981 */ /* 0x000f22000c1e1500 */
[----:B--2---:R-:W-:-:S06]  /*17e30*/  IMAD.WIDE R12, R0, 0x2, R12 ;  /* 0x00000002000c7825 */ /* 0x004fcc00078e020c */
[----:B------:R-:W2:Y:S04]  /*17e40*/  LDG.E.U16 R13, desc[UR10][R12.64] ;  /* 0x0000000a0c0d7981 */ /* 0x000ea8000c1e1500 */
[----:B---3--:R0:W-:Y:S04]  /*17e50*/  STL [R1+0x978], R5 ;  /* 0x0009780501007387 */ /* 0x0081e80000100800 */
[----:B------:R1:W-:Y:S04]  /*17e60*/  STL [R1+0x974], R7 ;  /* 0x0009740701007387 */ /* 0x0003e80000100800 */
[----:B------:R3:W-:Y:S01]  /*17e70*/  STL [R1+0x970], R9 ;  /* 0x0009700901007387 */ /* 0x0007e20000100800 */
[----:B0-----:R-:W-:-:S04]  /*17e80*/  IMAD.WIDE R4, R0, 0x2, R28 ;  /* 0x0000000200047825 */ /* 0x001fc800078e021c */
[----:B-1----:R-:W-:-:S04]  /*17e90*/  IMAD.WIDE R6, R0, 0x2, R26 ;  /* 0x0000000200067825 */ /* 0x002fc800078e021a */
[C---:B---3--:R-:W-:Y:S01]  /*17ea0*/  IMAD.WIDE R8, R0.reuse, 0x2, R22 ;  /* 0x0000000200087825 */ /* 0x048fe200078e0216 */
[----:B----4-:R0:W-:Y:S03]  /*17eb0*/  STL [R1+0x96c], R11 ;  /* 0x00096c0b01007387 */ /* 0x0101e60000100800 */
[C---:B0-----:R-:W-:Y:S02]  /*17ec0*/  IMAD.WIDE R10, R0.reuse, 0x2, R20 ;  /* 0x00000002000a7825 */ /* 0x041fe400078e0214 */
[----:B------:R-:W3:Y:S04]  /*17ed0*/  LDG.E.U16 R21, desc[UR10][R4.64] ;  /* 0x0000000a04157981 */ /* 0x000ee8000c1e1500 */
[----:B--2---:R0:W-:Y:S04]  /*17ee0*/  STL [R1+0x968], R13 ;  /* 0x0009680d01007387 */ /* 0x0041e80000100800 */
[----:B------:R-:W2:Y:S04]  /*17ef0*/  LDG.E.U16 R11, desc[UR10][R10.64] ;  /* 0x0000000a0a0b7981 */ /* 0x000ea8000c1e1500 */
[----:B------:R-:W4:Y:S01]  /*17f00*/  LDL.64 R4, [R1+0x2980] ;  /* 0x0029800001047983 */ /* 0x000f220000100a00 */
[----:B0-----:R-:W-:-:S03]  /*17f10*/  IMAD.WIDE R12, R0, 0x2, R2 ;  /* 0x00000002000c7825 */ /* 0x001fc600078e0202 */
[----:B------:R-:W2:Y:S04]  /*17f20*/  LDG.E.U16 R3, desc[UR10][R8.64] ;  /* 0x0000000a08037981 */ /* 0x000ea8000c1e1500 */
[----:B------:R-:W4:Y:S04]  /*17f30*/  LDG.E.U16 R2, desc[UR10][R6.64] ;  /* 0x0000000a06027981 */ /* 0x000f28000c1e1500 */
[----:B------:R-:W4:Y:S04]  /*17f40*/  LDG.E.U16 R13, desc[UR10][R12.64] ;  /* 0x0000000a0c0d7981 */ /* 0x000f28000c1e1500 */
[----:B------:R-:W4:Y:S04]  /*17f50*/  LDL.64 R8, [R1+0x2970] ;  /* 0x0029700001087983 */ /* 0x000f280000100a00 */
[----:B------:R-:W4:Y:S04]  /*17f60*/  LDL.64 R6, [R1+0x2978] ;  /* 0x0029780001067983 */ /* 0x000f280000100a00 */
[----:B------:R-:W4:Y:S04]  /*17f70*/  LDL.64 R28, [R1+0x2958] ;  /* 0x00295800011c7983 */ /* 0x000f280000100a00 */
[----:B------:R-:W4:Y:S04]  /*17f80*/  LDL.64 R26, [R1+0x2950] ;  /* 0x00295000011a7983 */ /* 0x000f280000100a00 */
[----:B------:R-:W4:Y:S04]  /*17f90*/  LDL.64 R22, [R1+0x2948] ;  /* 0x0029480001167983 */ /* 0x000f280000100a00 */
[----:B---3--:R0:W-:Y:S04]  /*17fa0*/  STL [R1+0x964], R21 ;  /* 0x0009641501007387 */ /* 0x0081e80000100800 */
[----:B0-----:R-:W3:Y:S04]  /*17fb0*/  LDL.64 R20, [R1+0x2940] ;  /* 0x0029400001147983 */ /* 0x001ee80000100a00 */
[----:B--2---:R-:W-:Y:S04]  /*17fc0*/  STL [R1+0x95c], R3 ;  /* 0x00095c0301007387 */ /* 0x004fe80000100800 */
[----:B----4-:R0:W-:Y:S04]  /*17fd0*/  STL [R1+0x960], R2 ;  /* 0x0009600201007387 */ /* 0x0101e80000100800 */
[----:B0-----:R-:W2:Y:S04]  /*17fe0*/  LDL.64 R2, [R1+0x2938] ;  /* 0x0029380001027983 */ /* 0x001ea80000100a00 */
        /* <DEDUP_REMOVED lines=548> */
[----:B------:R-:W2:Y:S04]  /*1a230*/  LDG.E.U16 R2, desc[UR10][R6.64] ;  /* 0x0000000a06027981 */ /* 0x000ea8000c1e1500 */
[----:B------:R-:W2:Y:S04]  /*1a240*/  LDG.E.U16 R13, desc[UR10][R12.64] ;  /* 0x0000000a0c0d7981 */ /* 0x000ea8000c1e1500 */
[----:B------:R-:W2:Y:S04]  /*1a250*/  LDL.64 R8, [R1+0x2510] ;  /* 0x0025100001087983 */ /* 0x000ea80000100a00 */
[----:B------:R-:W2:Y:S04]  /*1a260*/  LDL.64 R6, [R1+0x2518] ;  /* 0x0025180001067983 */ /* 0x000ea80000100a00 */
[----:B------:R-:W2:Y:S04]  /*1a270*/  LDL.64 R28, [R1+0x24f8] ;  /* 0x0024f800011c7983 */ /* 0x000ea80000100a00 */
[----:B------:R-:W2:Y:S04]  /*1a280*/  LDL.64 R26, [R1+0x24f0] ;  /* 0x0024f000011a7983 */ /* 0x000ea80000100a00 */
[----:B------:R-:W2:Y:S04]  /*1a290*/  LDL.64 R22, [R1+0x24e8] ;  /* 0x0024e80001167983 */ /* 0x000ea80000100a00 */
[----:B---3--:R0:W-:Y:S04]  /*1a2a0*/  STL [R1+0x53c], R21 ;  /* 0x00053c1501007387 */ /* 0x0081e80000100800 */
[----:B0-----:R-:W3:Y:S01]  /*1a2b0*/  LDL.64 R20, [R1+0x24e0] ;  /* 0x0024e00001147983 */ /* 0x001ee20000100a00 */
[----:B----4-:R-:W-:-:S03]  /*1a2c0*/  IMAD.WIDE R4, R0, 0x2, R4 ;  /* 0x0000000200047825 */ /* 0x010fc600078e0204 */
[----:B--2---:R-:W-:Y:S04]  /*1a2d0*/  STL [R1+0x738], R3 ;  /* 0x0007380301007387 */ /* 0x004fe80000100800 */
[----:B------:R0:W-:Y:S04]  /*1a2e0*/  STL [R1+0x534], R2 ;  /* 0x0005340201007387 */ /* 0x0001e80000100800 */
[----:B------:R-:W2:Y:S04]  /*1a2f0*/  LDG.E.U16 R5, desc[UR10][R4.64] ;  /* 0x0000000a04057981 */ /* 0x000ea8000c1e1500 */
[----:B0-----:R-:W4:Y:S04]  /*1a300*/  LDL.64 R2, [R1+0x24d8] ;  /* 0x0024d80001027983 */ /* 0x001f280000100a00 */
[----:B------:R0:W-:Y:S04]  /*1a310*/  STL [R1+0x730], R11 ;  /* 0x0007300b01007387 */ /* 0x0001e80000100800 */
[----:B0-----:R-:W3:Y:S04]  /*1a320*/  LDL.64 R10, [R1+0x2508] ;  /* 0x00250800010a7983 */ /* 0x001ee80000100a00 */
[----:B------:R0:W-:Y:S04]  /*1a330*/  STL [R1+0x538], R13 ;  /* 0x0005380d01007387 */ /* 0x0001e80000100800 */
[----:B0-----:R-:W4:Y:S01]  /*1a340*/  LDL.64 R12, [R1+0x2500] ;  /* 0x00250000010c7983 */ /* 0x001f220000100a00 */
[----:B------:R-:W-:-:S04]  /*1a350*/  IMAD.WIDE R6, R0, 0x2, R6 ;  /* 0x0000000200067825 */ /* 0x000fc800078e0206 */
[C---:B------:R-:W-:Y:S02]  /*1a360*/  IMAD.WIDE R8, R0.reuse, 0x2, R8 ;  /* 0x0000000200087825 */ /* 0x040fe400078e0208 */
[----:B------:R-:W4:Y:S04]  /*1a370*/  LDG.E.U16 R7, desc[UR10][R6.64] ;  /* 0x0000000a06077981 */ /* 0x000f28000c1e1500 */
[----:B------:R-:W4:Y:S04]  /*1a380*/  LDG.E.U16 R9, desc[UR10][R8.64] ;  /* 0x0000000a08097981 */ /* 0x000f28000c1e1500 */
[----:B--2---:R0:W-:Y:S01]  /*1a390*/  STL [R1+0x530], R5 ;  /* 0x0005300501007387 */ /* 0x0041e20000100800 */
[----:B---3--:R-:W-:-:S05]  /*1a3a0*/  IMAD.WIDE R10, R0, 0x2, R10 ;  /* 0x00000002000a7825 */ /* 0x008fca00078e020a */
[----:B------:R1:W2:Y:S01]  /*1a3b0*/  LDG.E.U16 R4, desc[UR10][R10.64] ;  /* 0x0000000a0a047981 */ /* 0x0002a2000c1e1500 */
[----:B----4-:R-:W-:-:S05]  /*1a3c0*/  IMAD.WIDE R12, R0, 0x2, R12 ;  /* 0x00000002000c7825 */ /* 0x010fca00078e020c */
[----:B0-----:R0:W3:Y:S01]  /*1a3d0*/  LDG.E.U16 R5, desc[UR10][R12.64] ;  /* 0x0000000a0c057981 */ /* 0x0010e2000c1e1500 */
[----:B-1----:R-:W-:-:S03]  /*1a3e0*/  IMAD.WIDE R10, R0, 0x2, R22 ;  /* 0x00000002000a7825 */ /* 0x002fc600078e0216 */
[----:B------:R1:W-:Y:S04]  /*1a3f0*/  STL [R1+0x52c], R7 ;  /* 0x00052c0701007387 */ /* 0x0003e80000100800 */
[----:B------:R4:W-:Y:S01]  /*1a400*/  STL [R1+0x528], R9 ;  /* 0x0005280901007387 */ /* 0x0009e20000100800 */
[----:B0-----:R-:W-:-:S04]  /*1a410*/  IMAD.WIDE R12, R0, 0x2, R20 ;  /* 0x00000002000c7825 */ /* 0x001fc800078e0214 */
[C---:B-1----:R-:W-:Y:S02]  /*1a420*/  IMAD.WIDE R6, R0.reuse, 0x2, R28 ;  /* 0x0000000200067825 */ /* 0x042fe400078e021c */
[----:B------:R-:W2:Y:S02]  /*1a430*/  LDG.E.U16 R13, desc[UR10][R12.64] ;  /* 0x0000000a0c0d7981 */ /* 0x000ea4000c1e1500 */
[C---:B----4-:R-:W-:Y:S02]  /*1a440*/  IMAD.WIDE R8, R0.reuse, 0x2, R26 ;  /* 0x0000000200087825 */ /* 0x050fe400078e021a */
[----:B------:R-:W4:Y:S04]  /*1a450*/  LDG.E.U16 R21, desc[UR10][R6.64] ;  /* 0x0000000a06157981 */ /* 0x000f28000c1e1500 */
[----:B---3--:R-:W-:Y:S04]  /*1a460*/  STL [R1+0x520], R5 ;  /* 0x0005200501007387 */ /* 0x008fe80000100800 */
[----:B--2---:R0:W-:Y:S04]  /*1a470*/  STL [R1+0x524], R4 ;  /* 0x0005240401007387 */ /* 0x0041e80000100800 */
[----:B------:R-:W2:Y:S04]  /*1a480*/  LDL.64 R6, [R1+0x24b8] ;  /* 0x0024b80001067983 */ /* 0x000ea80000100a00 */
[----:B------:R-:W3:Y:S01]  /*1a490*/  LDL.64 R28, [R1+0x24a8] ;  /* 0x0024a800011c7983 */ /* 0x000ee20000100a00 */
[----:B0-----:R-:W-:-:S03]  /*1a4a0*/  IMAD.WIDE R4, R0, 0x2, R2 ;  /* 0x0000000200047825 */ /* 0x001fc600078e0202 */
[----:B------:R-:W2:Y:S04]  /*1a4b0*/  LDG.E.U16 R3, desc[UR10][R10.64] ;  /* 0x0000000a0a037981 */ /* 0x000ea8000c1e1500 */
[----:B------:R-:W3:Y:S04]  /*1a4c0*/  LDG.E.U16 R2, desc[UR10][R8.64] ;  /* 0x0000000a08027981 */ /* 0x000ee8000c1e1500 */
[----:B------:R-:W3:Y:S04]  /*1a4d0*/  LDG.E.U16 R5, desc[UR10][R4.64] ;  /* 0x0000000a04057981 */ /* 0x000ee8000c1e1500 */
[----:B------:R-:W3:Y:S04]  /*1a4e0*/  LDL.64 R10, [R1+0x24c8] ;  /* 0x0024c800010a7983 */ /* 0x000ee80000100a00 */
[----:B------:R-:W3:Y:S04]  /*1a4f0*/  LDL.64 R8, [R1+0x24c0] ;  /* 0x0024c00001087983 */ /* 0x000ee80000100a00 */
[----:B------:R-:W3:Y:S04]  /*1a500*/  LDL.64 R26, [R1+0x24a0] ;  /* 0x0024a000011a7983 */ /* 0x000ee80000100a00 */
[----:B------:R-:W3:Y:S04]  /*1a510*/  LDL.64 R22, [R1+0x2498] ;  /* 0x0024980001167983 */ /* 0x000ee80000100a00 */
[----:B----4-:R0:W-:Y:S04]  /*1a520*/  STL [R1+0x51c], R21 ;  /* 0x00051c1501007387 */ /* 0x0101e80000100800 */
[----:B0-----:R-:W4:Y:S04]  /*1a530*/  LDL.64 R20, [R1+0x2490] ;  /* 0x0024900001147983 */ /* 0x001f280000100a00 */
[----:B--2---:R-:W-:Y:S04]  /*1a540*/  STL [R1+0x514], R3 ;  /* 0x0005140301007387 */ /* 0x004fe80000100800 */
[----:B---3--:R0:W-:Y:S04]  /*1a550*/  STL [R1+0x518], R2 ;  /* 0x0005180201007387 */ /* 0x0081e80000100800 */
[----:B0-----:R-:W2:Y:S04]  /*1a560*/  LDL.64 R2, [R1+0x2488] ;  /* 0x0024880001027983 */ /* 0x001ea80000100a00 */
[----:B------:R0:W-:Y:S04]  /*1a570*/  STL [R1+0x50c], R13 ;  /* 0x00050c0d01007387 */ /* 0x0001e80000100800 */
[----:B0-----:R-:W3:Y:S04]  /*1a580*/  LDL.64 R12, [R1+0x24d0] ;  /* 0x0024d000010c7983 */ /* 0x001ee80000100a00 */
[----:B------:R0:W-:Y:S04]  /*1a590*/  STL [R1+0x510], R5 ;  /* 0x0005100501007387 */ /* 0x0001e80000100800 */
[----:B0-----:R-:W2:Y:S01]  /*1a5a0*/  LDL.64 R4, [R1+0x24b0] ;  /* 0x0024b00001047983 */ /* 0x001ea20000100a00 */
[----:B------:R-:W-:-:S04]  /*1a5b0*/  IMAD.WIDE R10, R0, 0x2, R10 ;  /* 0x00000002000a7825 */ /* 0x000fc800078e020a */
[C---:B------:R-:W-:Y:S02]  /*1a5c0*/  IMAD.WIDE R8, R0.reuse, 0x2, R8 ;  /* 0x0000000200087825 */ /* 0x040fe400078e0208 */
[----:B------:R-:W4:Y:S02]  /*1a5d0*/  LDG.E.U16 R11, desc[UR10][R10.64] ;  /* 0x0000000a0a0b7981 */ /* 0x000f24000c1e1500 */
[C---:B------:R-:W-:Y:S02]  /*1a5e0*/  IMAD.WIDE R6, R0.reuse, 0x2, R6 ;  /* 0x0000000200067825 */ /* 0x040fe400078e0206 */
[----:B------:R-:W4:Y:S04]  /*1a5f0*/  LDG.E.U16 R9, desc[UR10][R8.64] ;  /* 0x0000000a08097981 */ /* 0x000f28000c1e1500 */
[----:B------:R-:W4:Y:S01]  /*1a600*/  LDG.E.U16 R7, desc[UR10][R6.64] ;  /* 0x0000000a06077981 */ /* 0x000f22000c1e1500 */
[----:B---3--:R-:W-:-:S06]  /*1a610*/  IMAD.WIDE R12, R0, 0x2, R12 ;  /* 0x00000002000c7825 */ /* 0x008fcc00078e020c */
[----:B------:R-:W3:Y:S01]  /*1a620*/  LDG.E.U16 R13, desc[UR10][R12.64] ;  /* 0x0000000a0c0d7981 */ /* 0x000ee2000c1e1500 */
[----:B--2---:R-:W-:-:S06]  /*1a630*/  IMAD.WIDE R4, R0, 0x2, R4 ;  /* 0x0000000200047825 */ /* 0x004fcc00078e0204 */
[----:B------:R-:W2:Y:S04]  /*1a640*/  LDG.E.U16 R5, desc[UR10][R4.64] ;  /* 0x0000000a04057981 */ /* 0x000ea8000c1e1500 */
[----:B---3--:R0:W-:Y:S04]  /*1a650*/  STL [R1+0x500], R13 ;  /* 0x0005000d01007387 */ /* 0x0081e80000100800 */
[----:B----4-:R1:W-:Y:S04]  /*1a660*/  STL [R1+0x4fc], R11 ;  /* 0x0004fc0b01007387 */ /* 0x0103e80000100800 */
[----:B------:R3:W-:Y:S01]  /*1a670*/  STL [R1+0x4f8], R9 ;  /* 0x0004f80901007387 */ /* 0x0007e20000100800 */
[----:B0-----:R-:W-:-:S03]  /*1a680*/  IMAD.WIDE R12, R0, 0x2, R28 ;  /* 0x00000002000c7825 */ /* 0x001fc600078e021c */
[----:B------:R0:W-:Y:S01]  /*1a690*/  STL [R1+0x508], R7 ;  /* 0x0005080701007387 */ /* 0x0001e20000100800 */
[----:B-1----:R-:W-:-:S04]  /*1a6a0*/  IMAD.WIDE R10, R0, 0x2, R26 ;  /* 0x00000002000a7825 */ /* 0x002fc800078e021a */
[C---:B---3--:R-:W-:Y:S01]  /*1a6b0*/  IMAD.WIDE R8, R0.reuse, 0x2, R22 ;  /* 0x0000000200087825 */ /* 0x048fe200078e0216 */
[----:B--2---:R1:W-:Y:S03]  /*1a6c0*/  STL [R1+0x504], R5 ;  /* 0x0005040501007387 */ /* 0x0043e60000100800 */
[C---:B0-----:R-:W-:Y:S01]  /*1a6d0*/  IMAD.WIDE R6, R0.reuse, 0x2, R20 ;  /* 0x0000000200067825 */ /* 0x041fe200078e0214 */
[----:B------:R-:W2:Y:S04]  /*1a6e0*/  LDL.64 R28, [R1+0x2458] ;  /* 0x00245800011c7983 */ /* 0x000ea80000100a00 */
[----:B------:R-:W3:Y:S01]  /*1a6f0*/  LDG.E.U16 R21, desc[UR10][R12.64] ;  /* 0x0000000a0c157981 */ /* 0x000ee2000c1e1500 */
[----:B-1----:R-:W-:-:S03]  /*1a700*/  IMAD.WIDE R4, R0, 0x2, R2 ;  /* 0x0000000200047825 */ /* 0x002fc600078e0202 */
[----:B------:R-:W4:Y:S04]  /*1a710*/  LDG.E.U16 R3, desc[UR10][R8.64] ;  /* 0x0000000a08037981 */ /* 0x000f28000c1e1500 */
        /* <DEDUP_REMOVED lines=9> */
[----:B0-----:R-:W3:Y:S04]  /*1a7b0*/  LDL.64 R20, [R1+0x2440] ;  /* 0x0024400001147983 */ /* 0x001ee80000100a00 */
[----:B----4-:R-:W-:Y:S04]  /*1a7c0*/  STL [R1+0x4f4], R3 ;  /* 0x0004f40301007387 */ /* 0x010fe80000100800 */
[----:B--2---:R0:W-:Y:S04]  /*1a7d0*/  STL [R1+0x4e4], R2 ;  /* 0x0004e40201007387 */ /* 0x0041e80000100800 */
        /* <DEDUP_REMOVED lines=30> */
[----:B------:R-:W4:Y:S04]  /*1a9c0*/  LDL.64 R28, [R1+0x2408] ;  /* 0x00240800011c7983 */ /* 0x000f280000100a00 */
[----:B------:R-:W4:Y:S04]  /*1a9d0*/  LDL.64 R8, [R1+0x2428] ;  /* 0x0024280001087983 */ /* 0x000f280000100a00 */
[----:B------:R-:W4:Y:S04]  /*1a9e0*/  LDL.64 R10, [R1+0x2420] ;  /* 0x00242000010a7983 */ /* 0x000f280000100a00 */
[----:B------:R-:W4:Y:S04]  /*1a9f0*/  LDL.64 R26, [R1+0x2400] ;  /* 0x00240000011a7983 */ /* 0x000f280000100a00 */
[----:B------:R-:W4:Y:S04]  /*1aa00*/  LDL.64 R22, [R1+0x23f8] ;  /* 0x0023f80001167983 */ /* 0x000f280000100a00 */
[----:B------:R-:W4:Y:S04]  /*1aa10*/  LDG.E.U16 R5, desc[UR10][R4.64] ;  /* 0x0000000a04057981 */ /* 0x000f28000c1e1500 */
        /* <DEDUP_REMOVED lines=9> */
[----:B----4-:R-:W-:-:S06]  /*1aab0*/  IMAD.WIDE R6, R0, 0x2, R6 ;  /* 0x0000000200067825 */ /* 0x010fcc00078e0206 */
[----:B------:R-:W4:Y:S01]  /*1aac0*/  LDG.E.U16 R7, desc[UR10][R6.64] ;  /* 0x0000000a06077981 */ /* 0x000f22000c1e1500 */
[----:B------:R-:W-:-:S04]  /*1aad0*/  IMAD.WIDE R8, R0, 0x2, R8 ;  /* 0x0000000200087825 */ /* 0x000fc800078e0208 */
[C---:B------:R-:W-:Y:S02]  /*1aae0*/  IMAD.WIDE R12, R0.reuse, 0x2, R12 ;  /* 0x00000002000c7825 */ /* 0x040fe400078e020c */
[----:B------:R-:W3:Y:S02]  /*1aaf0*/  LDG.E.U16 R9, desc[UR10][R8.64] ;  /* 0x0000000a08097981 */ /* 0x000ee4000c1e1500 */
[----:B------:R-:W-:-:S04]  /*1ab00*/  IMAD.WIDE R10, R0, 0x2, R10 ;  /* 0x00000002000a7825 */ /* 0x000fc800078e020a */
[C---:B--2---:R-:W-:Y:S01]  /*1ab10*/  IMAD.WIDE R4, R0.reuse, 0x2, R4 ;  /* 0x0000000200047825 */ /* 0x044fe200078e0204 */
[----:B------:R0:W2:Y:S05]  /*1ab20*/  LDG.E.U16 R6, desc[UR10][R10.64] ;  /* 0x0000000a0a067981 */ /* 0x0000aa000c1e1500 */
[----:B------:R-:W2:Y:S04]  /*1ab30*/  LDG.E.U16 R5, desc[UR10][R4.64] ;  /* 0x0000000a04057981 */ /* 0x000ea8000c1e1500 */
[----:B----4-:R1:W-:Y:S04]  /*1ab40*/  STL [R1+0x4c8], R7 ;  /* 0x0004c80701007387 */ /* 0x0103e80000100800 */
[----:B-1----:R1:W4:Y:S01]  /*1ab50*/  LDG.E.U16 R7, desc[UR10][R12.64] ;  /* 0x0000000a0c077981 */ /* 0x002322000c1e1500 */
[----:B0-----:R-:W-:-:S03]  /*1ab60*/  IMAD.WIDE R10, R0, 0x2, R26 ;  /* 0x00000002000a7825 */ /* 0x001fc600078e021a */
[----:B---3--:R0:W-:Y:S01]  /*1ab70*/  STL [R1+0x4c4], R9 ;  /* 0x0004c40901007387 */ /* 0x0081e20000100800 */
[----:B-1----:R-:W-:-:S04]  /*1ab80*/  IMAD.WIDE R12, R0, 0x2, R28 ;  /* 0x00000002000c7825 */ /* 0x002fc800078e021c */
[C---:B0-----:R-:W-:Y:S01]  /*1ab90*/  IMAD.WIDE R8, R0.reuse, 0x2, R22 ;  /* 0x0000000200087825 */ /* 0x041fe200078e0216 */
[----:B----4-:R-:W-:Y:S04]  /*1aba0*/  STL [R1+0x49c], R7 ;  /* 0x00049c0701007387 */ /* 0x010fe80000100800 */
[----:B--2---:R0:W-:Y:S04]  /*1abb0*/  STL [R1+0x4c0], R6 ;  /* 0x0004c00601007387 */ /* 0x0041e80000100800 */
[----:B------:R1:W-:Y:S04]  /*1abc0*/  STL [R1+0x498], R5 ;  /* 0x0004980501007387 */ /* 0x0003e80000100800 */
[----:B------:R-:W2:Y:S01]  /*1abd0*/  LDL.64 R28, [R1+0x23b8] ;  /* 0x0023b800011c7983 */ /* 0x000ea20000100a00 */
[----:B0-----:R-:W-:-:S03]  /*1abe0*/  IMAD.WIDE R6, R0, 0x2, R20 ;  /* 0x0000000200067825 */ /* 0x001fc600078e0214 */
        /* <DEDUP_REMOVED lines=94> */
[----:B----4-:R0:W-:Y:S01]  /*1b1d0*/  STL [R1+0x3ac], R2 ;  /* 0x0003ac0201007387 */ /* 0x0101e20000100800 */
[----:B------:R-:W-:-:S06]  /*1b1e0*/  IMAD.WIDE R12, R0, 0x2, R12 ;  /* 0x00000002000c7825 */ /* 0x000fcc00078e020c */
[----:B------:R-:W2:Y:S04]  /*1b1f0*/  LDG.E.U16 R13, desc[UR10][R12.64] ;  /* 0x0000000a0c0d7981 */ /* 0x000ea8000c1e1500 */
[----:B0-----:R-:W4:Y:S04]  /*1b200*/  LDL.64 R2, [R1+0x22f8] ;  /* 0x0022f80001027983 */ /* 0x001f280000100a00 */
[----:B------:R0:W-:Y:S04]  /*1b210*/  STL [R1+0x420], R7 ;  /* 0x0004200701007387 */ /* 0x0001e80000100800 */
[----:B0-----:R-:W3:Y:S04]  /*1b220*/  LDL.64 R6, [R1+0x2338] ;  /* 0x0023380001067983 */ /* 0x001ee80000100a00 */
[----:B------:R0:W-:Y:S04]  /*1b230*/  STL [R1+0x41c], R5 ;  /* 0x00041c0501007387 */ /* 0x0001e80000100800 */
[----:B0-----:R-:W4:Y:S01]  /*1b240*/  LDL.64 R4, [R1+0x2320] ;  /* 0x0023200001047983 */ /* 0x001f220000100a00 */
[----:B------:R-:W-:-:S04]  /*1b250*/  IMAD.WIDE R10, R0, 0x2, R10 ;  /* 0x00000002000a7825 */ /* 0x000fc800078e020a */
[----:B------:R-:W-:-:S05]  /*1b260*/  IMAD.WIDE R8, R0, 0x2, R8 ;  /* 0x0000000200087825 */ /* 0x000fca00078e0208 */
[----:B------:R-:W4:Y:S04]  /*1b270*/  LDG.E.U16 R12, desc[UR10][R8.64] ;  /* 0x0000000a080c7981 */ /* 0x000f28000c1e1500 */
[----:B--2---:R0:W-:Y:S04]  /*1b280*/  STL [R1+0x3fc], R13 ;  /* 0x0003fc0d01007387 */ /* 0x0041e80000100800 */
[----:B0-----:R0:W2:Y:S01]  /*1b290*/  LDG.E.U16 R13, desc[UR10][R10.64] ;  /* 0x0000000a0a0d7981 */ /* 0x0010a2000c1e1500 */
[----:B---3--:R-:W-:-:S06]  /*1b2a0*/  IMAD.WIDE R6, R0, 0x2, R6 ;  /* 0x0000000200067825 */ /* 0x008fcc00078e0206 */
[----:B------:R-:W3:Y:S01]  /*1b2b0*/  LDG.E.U16 R7, desc[UR10][R6.64] ;  /* 0x0000000a06077981 */ /* 0x000ee2000c1e1500 */
[----:B----4-:R-:W-:-:S06]  /*1b2c0*/  IMAD.WIDE R4, R0, 0x2, R4 ;  /* 0x0000000200047825 */ /* 0x010fcc00078e0204 */
[----:B------:R-:W4:Y:S01]  /*1b2d0*/  LDG.E.U16 R5, desc[UR10][R4.64] ;  /* 0x0000000a04057981 */ /* 0x000f22000c1e1500 */
[----:B0-----:R-:W-:-:S04]  /*1b2e0*/  IMAD.WIDE R10, R0, 0x2, R22 ;  /* 0x00000002000a7825 */ /* 0x001fc800078e0216 */
[C---:B------:R-:W-:Y:S01]  /*1b2f0*/  IMAD.WIDE R8, R0.reuse, 0x2, R26 ;  /* 0x0000000200087825 */ /* 0x040fe200078e021a */
[----:B---3--:R0:W-:Y:S04]  /*1b300*/  STL [R1+0x42c], R7 ;  /* 0x00042c0701007387 */ /* 0x0081e80000100800 */
[----:B--2---:R-:W-:Y:S01]  /*1b310*/  STL [R1+0x410], R13 ;  /* 0x0004100d01007387 */ /* 0x004fe20000100800 */
[----:B0-----:R-:W-:-:S03]  /*1b320*/  IMAD.WIDE R6, R0, 0x2, R28 ;  /* 0x0000000200067825 */ /* 0x001fc600078e021c */
[----:B------:R0:W-:Y:S04]  /*1b330*/  STL [R1+0x428], R12 ;  /* 0x0004280c01007387 */ /* 0x0001e80000100800 */
[----:B----4-:R1:W-:Y:S04]  /*1b340*/  STL [R1+0x40c], R5 ;  /* 0x00040c0501007387 */ /* 0x0103e80000100800 */
        /* <DEDUP_REMOVED lines=32> */
[----:B----4-:R0:W-:Y:S04]  /*1b550*/  STL [R1+0x3e8], R13 ;  /* 0x0003e80d01007387 */ /* 0x0101e80000100800 */
[----:B---3--:R1:W-:Y:S04]  /*1b560*/  STL [R1+0x3e4], R11 ;  /* 0x0003e40b01007387 */ /* 0x0083e80000100800 */
        /* <DEDUP_REMOVED lines=76> */
[----:B0-----:R0:W2:Y:S01]  /*1ba30*/  LDG.E.U16 R13, desc[UR10][R6.64] ;  /* 0x0000000a060d7981 */ /* 0x0010a2000c1e1500 */
[----:B----4-:R-:W-:-:S06]  /*1ba40*/  IMAD.WIDE R4, R0, 0x2, R4 ;  /* 0x0000000200047825 */ /* 0x010fcc00078e0204 */
[----:B------:R-:W3:Y:S01]  /*1ba50*/  LDG.E.U16 R5, desc[UR10][R4.64] ;  /* 0x0000000a04057981 */ /* 0x000ee2000c1e1500 */
[----:B0-----:R-:W-:-:S03]  /*1ba60*/  IMAD.WIDE R6, R0, 0x2, R28 ;  /* 0x0000000200067825 */ /* 0x001fc600078e021c */
[----:B------:R0:W-:Y:S01]  /*1ba70*/  STL [R1+0x388], R11 ;  /* 0x0003880b01007387 */ /* 0x0001e20000100800 */
[----:B------:R-:W-:-:S04]  /*1ba80*/  IMAD.WIDE R8, R0, 0x2, R26 ;  /* 0x0000000200087825 */ /* 0x000fc800078e021a */
[C---:B0-----:R-:W-:Y:S01]  /*1ba90*/  IMAD.WIDE R10, R0.reuse, 0x2, R22 ;  /* 0x00000002000a7825 */ /* 0x041fe200078e0216 */
[----:B--2---:R-:W-:Y:S04]  /*1baa0*/  STL [R1+0x3a0], R13 ;  /* 0x0003a00d01007387 */ /* 0x004fe80000100800 */
[----:B------:R0:W-:Y:S02]  /*1bab0*/  STL [R1+0x384], R12 ;  /* 0x0003840c01007387 */ /* 0x0001e40000100800 */
[C---:B0-----:R-:W-:Y:S02]  /*1bac0*/  IMAD.WIDE R12, R0.reuse, 0x2, R20 ;  /* 0x00000002000c7825 */ /* 0x041fe400078e0214 */
[----:B---3--:R0:W-:Y:S04]  /*1bad0*/  STL [R1+0x39c], R5 ;  /* 0x00039c0501007387 */ /* 0x0081e80000100800 */
[----:B------:R-:W2:Y:S04]  /*1bae0*/  LDG.E.U16 R21, desc[UR10][R6.64] ;  /* 0x0000000a06157981 */ /* 0x000ea8000c1e1500 */
[----:B------:R-:W3:Y:S01]  /*1baf0*/  LDG.E.U16 R13, desc[UR10][R12.64] ;  /* 0x0000000a0c0d7981 */ /* 0x000ee2000c1e1500 */
[----:B0-----:R-:W-:-:S03]  /*1bb00*/  IMAD.WIDE R4, R0, 0x2, R2 ;  /* 0x0000000200047825 */ /* 0x001fc600078e0202 */
[----:B------:R-:W4:Y:S04]  /*1bb10*/  LDG.E.U16 R3, desc[UR10][R10.64] ;  /* 0x0000000a0a037981 */ /* 0x000f28000c1e1500 */
[----:B------:R-:W3:Y:S04]  /*1bb20*/  LDG.E.U16 R2, desc[UR10][R8.64] ;  /* 0x0000000a08027981 */ /* 0x000ee8000c1e1500 */
[----:B------:R-:W3:Y:S04]  /*1bb30*/  LDG.E.U16 R5, desc[UR10][R4.64] ;  /* 0x0000000a04057981 */ /* 0x000ee8000c1e1500 */
[----:B------:R-:W3:Y:S04]  /*1bb40*/  LDL.64 R6, [R1+0x21e8] ;  /* 0x0021e80001067983 */ /* 0x000ee80000100a00 */
[----:B------:R-:W3:Y:S04]  /*1bb50*/  LDL.64 R8, [R1+0x21f0] ;  /* 0x0021f00001087983 */ /* 0x000ee80000100a00 */
[----:B------:R-:W3:Y:S04]  /*1bb60*/  LDL.64 R10, [R1+0x21f8] ;  /* 0x0021f800010a7983 */ /* 0x000ee80000100a00 */
[----:B------:R-:W3:Y:S04]  /*1bb70*/  LDL.64 R28, [R1+0x21d8] ;  /* 0x0021d800011c7983 */ /* 0x000ee80000100a00 */
[----:B------:R-:W3:Y:S04]  /*1bb80*/  LDL.64 R26, [R1+0x21d0] ;  /* 0x0021d000011a7983 */ /* 0x000ee80000100a00 */
[----:B------:R-:W3:Y:S04]  /*1bb90*/  LDL.64 R22, [R1+0x21c8] ;  /* 0x0021c80001167983 */ /* 0x000ee80000100a00 */
[----:B--2---:R0:W-:Y:S04]  /*1bba0*/  STL [R1+0x398], R21 ;  /* 0x0003981501007387 */ /* 0x0041e80000100800 */
[----:B0-----:R-:W2:Y:S04]  /*1bbb0*/  LDL.64 R20, [R1+0x21c0] ;  /* 0x0021c00001147983 */ /* 0x001ea80000100a00 */
[----:B----4-:R-:W-:Y:S04]  /*1bbc0*/  STL [R1+0x390], R3 ;  /* 0x0003900301007387 */ /* 0x010fe80000100800 */
[----:B---3--:R0:W-:Y:S04]  /*1bbd0*/  STL [R1+0x394], R2 ;  /* 0x0003940201007387 */ /* 0x0081e80000100800 */
        /* <DEDUP_REMOVED lines=168> */
[----:B------:R-:W-:-:S06]  /*1c660*/  IMAD.WIDE R8, R0, 0x2, R8 ;  /* 0x0000000200087825 */ /* 0x000fcc00078e0208 */
[----:B------:R-:W3:Y:S04]  /*1c670*/  LDG.E.U16 R9, desc[UR10][R8.64] ;  /* 0x0000000a08097981 */ /* 0x000ee8000c1e1500 */
[----:B------:R0:W3:Y:S01]  /*1c680*/  LDG.E.U16 R13, desc[UR10][R10.64] ;  /* 0x0000000a0a0d7981 */ /* 0x0000e2000c1e1500 */
[----:B----4-:R-:W-:-:S06]  /*1c690*/  IMAD.WIDE R6, R0, 0x2, R6 ;  /* 0x0000000200067825 */ /* 0x010fcc00078e0206 */
[----:B------:R-:W4:Y:S01]  /*1c6a0*/  LDG.E.U16 R7, desc[UR10][R6.64] ;  /* 0x0000000a06077981 */ /* 0x000f22000c1e1500 */
[----:B--2---:R-:W-:-:S06]  /*1c6b0*/  IMAD.WIDE R4, R0, 0x2, R4 ;  /* 0x0000000200047825 */ /* 0x004fcc00078e0204 */
[----:B------:R-:W2:Y:S01]  /*1c6c0*/  LDG.E.U16 R5, desc[UR10][R4.64] ;  /* 0x0000000a04057981 */ /* 0x000ea2000c1e1500 */
[----:B0-----:R-:W-:-:S03]  /*1c6d0*/  IMAD.WIDE R10, R0, 0x2, R28 ;  /* 0x00000002000a7825 */ /* 0x001fc600078e021c */
[----:B---3--:R-:W-:Y:S04]  /*1c6e0*/  STL [R1+0x2d8], R13 ;  /* 0x0002d80d01007387 */ /* 0x008fe80000100800 */
[----:B------:R0:W-:Y:S04]  /*1c6f0*/  STL [R1+0x2c4], R12 ;  /* 0x0002c40c01007387 */ /* 0x0001e80000100800 */
[----:B------:R1:W-:Y:S01]  /*1c700*/  STL [R1+0x2d4], R9 ;  /* 0x0002d40901007387 */ /* 0x0003e20000100800 */
[----:B0-----:R-:W-:-:S04]  /*1c710*/  IMAD.WIDE R12, R0, 0x2, R26 ;  /* 0x00000002000c7825 */ /* 0x001fc800078e021a */
[C---:B-1----:R-:W-:Y:S01]  /*1c720*/  IMAD.WIDE R8, R0.reuse, 0x2, R22 ;  /* 0x0000000200087825 */ /* 0x042fe200078e0216 */
        /* <DEDUP_REMOVED lines=30> */
[----:B----4-:R-:W-:-:S05]  /*1c910*/  IMAD.WIDE R6, R0, 0x2, R6 ;  /* 0x0000000200067825 */ /* 0x010fca00078e0206 */
[----:B------:R0:W4:Y:S01]  /*1c920*/  LDG.E.U16 R9, desc[UR10][R6.64] ;  /* 0x0000000a06097981 */ /* 0x000122000c1e1500 */
[----:B--2---:R-:W-:-:S06]  /*1c930*/  IMAD.WIDE R4, R0, 0x2, R4 ;  /* 0x0000000200047825 */ /* 0x004fcc00078e0204 */
[----:B------:R-:W2:Y:S01]  /*1c940*/  LDG.E.U16 R5, desc[UR10][R4.64] ;  /* 0x0000000a04057981 */ /* 0x000ea2000c1e1500 */
[----:B0-----:R-:W-:-:S03]  /*1c950*/  IMAD.WIDE R6, R0, 0x2, R22 ;  /* 0x0000000200067825 */ /* 0x001fc600078e0216 */
[----:B---3--:R0:W-:Y:S04]  /*1c960*/  STL [R1+0x29c], R13 ;  /* 0x00029c0d01007387 */ /* 0x0081e80000100800 */
[----:B------:R1:W-:Y:S01]  /*1c970*/  STL [R1+0x234], R11 ;  /* 0x0002340b01007387 */ /* 0x0003e20000100800 */
[----:B0-----:R-:W-:-:S04]  /*1c980*/  IMAD.WIDE R12, R0, 0x2, R28 ;  /* 0x00000002000c7825 */ /* 0x001fc800078e021c */
[C---:B-1----:R-:W-:Y:S01]  /*1c990*/  IMAD.WIDE R10, R0.reuse, 0x2, R26 ;  /* 0x00000002000a7825 */ /* 0x042fe200078e021a */
[----:B----4-:R-:W-:Y:S04]  /*1c9a0*/  STL [R1+0x2ac], R9 ;  /* 0x0002ac0901007387 */ /* 0x010fe80000100800 */
[----:B------:R0:W-:Y:S02]  /*1c9b0*/  STL [R1+0x230], R8 ;  /* 0x0002300801007387 */ /* 0x0001e40000100800 */
[C---:B0-----:R-:W-:Y:S02]  /*1c9c0*/  IMAD.WIDE R8, R0.reuse, 0x2, R20 ;  /* 0x0000000200087825 */ /* 0x041fe400078e0214 */
[----:B--2---:R0:W-:Y:S04]  /*1c9d0*/  STL [R1+0x2a8], R5 ;  /* 0x0002a80501007387 */ /* 0x0041e80000100800 */
        /* <DEDUP_REMOVED lines=15> */
[----:B---3--:R0:W-:Y:S01]  /*1cad0*/  STL [R1+0x280], R2 ;  /* 0x0002800201007387 */ /* 0x0081e20000100800 */
[----:B------:R-:W-:-:S06]  /*1cae0*/  IMAD.WIDE R6, R0, 0x2, R6 ;  /* 0x0000000200067825 */ /* 0x000fcc00078e0206 */
[----:B------:R-:W3:Y:S04]  /*1caf0*/  LDG.E.U16 R7, desc[UR10][R6.64] ;  /* 0x0000000a06077981 */ /* 0x000ee8000c1e1500 */
[----:B0-----:R-:W4:Y:S04]  /*1cb00*/  LDL.64 R2, [R1+0x1fd8] ;  /* 0x001fd80001027983 */ /* 0x001f280000100a00 */
[----:B------:R0:W-:Y:S04]  /*1cb10*/  STL [R1+0x298], R9 ;  /* 0x0002980901007387 */ /* 0x0001e80000100800 */
[----:B0-----:R-:W2:Y:S04]  /*1cb20*/  LDL.64 R8, [R1+0x2018] ;  /* 0x0020180001087983 */ /* 0x001ea80000100a00 */
[----:B------:R0:W-:Y:S04]  /*1cb30*/  STL [R1+0x294], R5 ;  /* 0x0002940501007387 */ /* 0x0001e80000100800 */
[----:B0-----:R-:W4:Y:S01]  /*1cb40*/  LDL.64 R4, [R1+0x2000] ;  /* 0x0020000001047983 */ /* 0x001f220000100a00 */
[----:B------:R-:W-:-:S04]  /*1cb50*/  IMAD.WIDE R12, R0, 0x2, R12 ;  /* 0x00000002000c7825 */ /* 0x000fc800078e020c */
[----:B------:R-:W-:-:S05]  /*1cb60*/  IMAD.WIDE R10, R0, 0x2, R10 ;  /* 0x00000002000a7825 */ /* 0x000fca00078e020a */
[----:B------:R-:W4:Y:S04]  /*1cb70*/  LDG.E.U16 R6, desc[UR10][R10.64] ;  /* 0x0000000a0a067981 */ /* 0x000f28000c1e1500 */
[----:B---3--:R0:W-:Y:S04]  /*1cb80*/  STL [R1+0x290], R7 ;  /* 0x0002900701007387 */ /* 0x0081e80000100800 */
[----:B0-----:R0:W3:Y:S01]  /*1cb90*/  LDG.E.U16 R7, desc[UR10][R12.64] ;  /* 0x0000000a0c077981 */ /* 0x0010e2000c1e1500 */
[----:B--2---:R-:W-:-:S06]  /*1cba0*/  IMAD.WIDE R8, R0, 0x2, R8 ;  /* 0x0000000200087825 */ /* 0x004fcc00078e0208 */
[----:B------:R-:W2:Y:S01]  /*1cbb0*/  LDG.E.U16 R9, desc[UR10][R8.64] ;  /* 0x0000000a08097981 */ /* 0x000ea2000c1e1500 */
[----:B----4-:R-:W-:-:S06]  /*1cbc0*/  IMAD.WIDE R4, R0, 0x2, R4 ;  /* 0x0000000200047825 */ /* 0x010fcc00078e0204 */
[----:B------:R-:W4:Y:S01]  /*1cbd0*/  LDG.E.U16 R5, desc[UR10][R4.64] ;  /* 0x0000000a04057981 */ /* 0x000f22000c1e1500 */
[----:B0-----:R-:W-:-:S04]  /*1cbe0*/  IMAD.WIDE R12, R0, 0x2, R28 ;  /* 0x00000002000c7825 */ /* 0x001fc800078e021c */
[C---:B------:R-:W-:Y:S01]  /*1cbf0*/  IMAD.WIDE R10, R0.reuse, 0x2, R26 ;  /* 0x00000002000a7825 */ /* 0x040fe200078e021a */
[----:B--2---:R0:W-:Y:S04]  /*1cc00*/  STL [R1+0x28c], R9 ;  /* 0x00028c0901007387 */ /* 0x0041e80000100800 */
[----:B---3--:R-:W-:Y:S04]  /*1cc10*/  STL [R1+0x27c], R7 ;  /* 0x00027c0701007387 */ /* 0x008fe80000100800 */
[----:B------:R1:W-:Y:S01]  /*1cc20*/  STL [R1+0x288], R6 ;  /* 0x0002880601007387 */ /* 0x0003e20000100800 */
[----:B0-----:R-:W-:-:S03]  /*1cc30*/  IMAD.WIDE R8, R0, 0x2, R22 ;  /* 0x0000000200087825 */ /* 0x001fc600078e0216 */
[----:B----4-:R0:W-:Y:S01]  /*1cc40*/  STL [R1+0x278], R5 ;  /* 0x0002780501007387 */ /* 0x0101e20000100800 */
[----:B-1----:R-:W-:-:S03]  /*1cc50*/  IMAD.WIDE R6, R0, 0x2, R20 ;  /* 0x0000000200067825 */ /* 0x002fc600078e0214 */
[----:B------:R-:W2:Y:S04]  /*1cc60*/  LDL.64 R28, [R1+0x1fa8] ;  /* 0x001fa800011c7983 */ /* 0x000ea80000100a00 */
[----:B------:R-:W3:Y:S01]  /*1cc70*/  LDG.E.U16 R21, desc[UR10][R12.64] ;  /* 0x0000000a0c157981 */ /* 0x000ee2000c1e1500 */
[----:B0-----:R-:W-:-:S03]  /*1cc80*/  IMAD.WIDE R4, R0, 0x2, R2 ;  /* 0x0000000200047825 */ /* 0x001fc600078e0202 */
        /* <DEDUP_REMOVED lines=33> */
[C---:B---3--:R-:W-:Y:S02]  /*1cea0*/  IMAD.WIDE R8, R0.reuse, 0x2, R22 ;  /* 0x0000000200087825 */ /* 0x048fe400078e0216 */
[----:B------:R-:W3:Y:S04]  /*1ceb0*/  LDG.E.U16 R23, desc[UR10][R10.64] ;  /* 0x0000000a0a177981 */ /* 0x000ee8000c1e1500 */
[----:B------:R-:W3:Y:S04]  /*1cec0*/  LDG.E.U16 R22, desc[UR10][R12.64] ;  /* 0x0000000a0c167981 */ /* 0x000ee8000c1e1500 */
[----:B----4-:R0:W-:Y:S02]  /*1ced0*/  STL [R1+0x260], R7 ;  /* 0x0002600701007387 */ /* 0x0101e40000100800 */
[----:B0-----:R-:W-:-:S02]  /*1cee0*/  IMAD.WIDE R6, R0, 0x2, R20 ;  /* 0x0000000200067825 */ /* 0x001fc400078e0214 */
[----:B------:R-:W4:Y:S04]  /*1cef0*/  LDG.E.U16 R20, desc[UR10][R8.64] ;  /* 0x0000000a08147981 */ /* 0x000f28000c1e1500 */
[----:B--2---:R0:W-:Y:S04]  /*1cf00*/  STL [R1+0x25c], R5 ;  /* 0x00025c0501007387 */ /* 0x0041e80000100800 */
[----:B------:R-:W2:Y:S04]  /*1cf10*/  LDG.E.U16 R21, desc[UR10][R6.64] ;  /* 0x0000000a06157981 */ /* 0x000ea8000c1e1500 */
[----:B------:R-:W4:Y:S01]  /*1cf20*/  LDL.64 R12, [R1+0x1f80] ;  /* 0x001f8000010c7983 */ /* 0x000f220000100a00 */
[----:B0-----:R-:W-:-:S03]  /*1cf30*/  IMAD.WIDE R4, R0, 0x2, R2 ;  /* 0x0000000200047825 */ /* 0x001fc600078e0202 */
[----:B------:R-:W4:Y:S04]  /*1cf40*/  LDL.64 R10, [R1+0x1f78] ;  /* 0x001f7800010a7983 */ /* 0x000f280000100a00 */
[----:B------:R-:W4:Y:S04]  /*1cf50*/  LDG.E.U16 R5, desc[UR10][R4.64] ;  /* 0x0000000a04057981 */ /* 0x000f28000c1e1500 */
[----:B------:R-:W4:Y:S04]  /*1cf60*/  LDL.64 R8, [R1+0x1f70] ;  /* 0x001f700001087983 */ /* 0x000f280000100a00 */
[----:B------:R-:W4:Y:S04]  /*1cf70*/  LDL.64 R28, [R1+0x1f58] ;  /* 0x001f5800011c7983 */ /* 0x000f280000100a00 */
[----:B------:R-:W4:Y:S04]  /*1cf80*/  LDL.64 R2, [R1+0x1f50] ;  /* 0x001f500001027983 */ /* 0x000f280000100a00 */
[----:B------:R-:W4:Y:S04]  /*1cf90*/  LDL.64 R6, [R1+0x1f68] ;  /* 0x001f680001067983 */ /* 0x000f280000100a00 */
[----:B------:R-:W4:Y:S04]  /*1cfa0*/  LDL.64 R26, [R1+0x1f48] ;  /* 0x001f4800011a7983 */ /* 0x000f280000100a00 */
[----:B---3--:R-:W-:Y:S04]  /*1cfb0*/  STL [R1+0x23c], R23 ;  /* 0x00023c1701007387 */ /* 0x008fe80000100800 */
[----:B------:R0:W-:Y:S04]  /*1cfc0*/  STL [R1+0x240], R22 ;  /* 0x0002401601007387 */ /* 0x0001e80000100800 */
[----:B0-----:R-:W3:Y:S04]  /*1cfd0*/  LDL.64 R22, [R1+0x1f40] ;  /* 0x001f400001167983 */ /* 0x001ee80000100a00 */
[----:B--2---:R-:W-:Y:S04]  /*1cfe0*/  STL [R1+0x248], R21 ;  /* 0x0002481501007387 */ /* 0x004fe80000100800 */
[----:B----4-:R0:W-:Y:S04]  /*1cff0*/  STL [R1+0x24c], R20 ;  /* 0x00024c1401007387 */ /* 0x0101e80000100800 */
[----:B0-----:R-:W2:Y:S04]  /*1d000*/  LDL.64 R20, [R1+0x1f38] ;  /* 0x001f380001147983 */ /* 0x001ea80000100a00 */
[----:B------:R0:W-:Y:S04]  /*1d010*/  STL [R1+0x244], R5 ;  /* 0x0002440501007387 */ /* 0x0001e80000100800 */
[----:B0-----:R-:W4:Y:S01]  /*1d020*/  LDL.64 R4, [R1+0x1f60] ;  /* 0x001f600001047983 */ /* 0x001f220000100a00 */
[----:B------:R-:W-:-:S04]  /*1d030*/  IMAD.WIDE R12, R0, 0x2, R12 ;  /* 0x00000002000c7825 */ /* 0x000fc800078e020c */
[C---:B------:R-:W-:Y:S02]  /*1d040*/  IMAD.WIDE R10, R0.reuse, 0x2, R10 ;  /* 0x00000002000a7825 */ /* 0x040fe400078e020a */
[----:B------:R-:W2:Y:S02]  /*1d050*/  LDG.E.U16 R13, desc[UR10][R12.64] ;  /* 0x0000000a0c0d7981 */ /* 0x000ea4000c1e1500 */
[C---:B------:R-:W-:Y:S02]  /*1d060*/  IMAD.WIDE R8, R0.reuse, 0x2, R8 ;  /* 0x0000000200087825 */ /* 0x040fe400078e0208 */
[----:B------:R-:W3:Y:S02]  /*1d070*/  LDG.E.U16 R11, desc[UR10][R10.64] ;  /* 0x0000000a0a0b7981 */ /* 0x000ee4000c1e1500 */
[C---:B------:R-:W-:Y:S02]  /*1d080*/  IMAD.WIDE R6, R0.reuse, 0x2, R6 ;  /* 0x0000000200067825 */ /* 0x040fe400078e0206 */
[----:B------:R-:W3:Y:S04]  /*1d090*/  LDG.E.U16 R9, desc[UR10][R8.64] ;  /* 0x0000000a08097981 */ /* 0x000ee8000c1e1500 */
[----:B------:R-:W3:Y:S01]  /*1d0a0*/  LDG.E.U16 R7, desc[UR10][R6.64] ;  /* 0x0000000a06077981 */ /* 0x000ee2000c1e1500 */
[----:B----4-:R-:W-:-:S06]  /*1d0b0*/  IMAD.WIDE R4, R0, 0x2, R4 ;  /* 0x0000000200047825 */ /* 0x010fcc00078e0204 */
[----:B------:R-:W4:Y:S04]  /*1d0c0*/  LDG.E.U16 R5, desc[UR10][R4.64] ;  /* 0x0000000a04057981 */ /* 0x000f28000c1e1500 */
[----:B--2---:R0:W-:Y:S04]  /*1d0d0*/  STL [R1+0x238], R13 ;  /* 0x0002380d01007387 */ /* 0x0041e80000100800 */
[----:B---3--:R1:W-:Y:S01]  /*1d0e0*/  STL [R1+0x22c], R11 ;  /* 0x00022c0b01007387 */ /* 0x0083e20000100800 */
[----:B0-----:R-:W-:-:S04]  /*1d0f0*/  IMAD.WIDE R12, R0, 0x2, R28 ;  /* 0x00000002000c7825 */ /* 0x001fc800078e021c */
[C---:B-1----:R-:W-:Y:S02]  /*1d100*/  IMAD.WIDE R10, R0.reuse, 0x2, R2 ;  /* 0x00000002000a7825 */ /* 0x042fe400078e0202 */
[----:B------:R-:W2:Y:S04]  /*1d110*/  LDL.64 R2, [R1+0x1f10] ;  /* 0x001f100001027983 */ /* 0x000ea80000100a00 */
[----:B------:R0:W-:Y:S04]  /*1d120*/  STL [R1+0x228], R9 ;  /* 0x0002280901007387 */ /* 0x0001e80000100800 */
[----:B------:R1:W-:Y:S01]  /*1d130*/  STL [R1+0xc4], R7 ;  /* 0x0000c40701007387 */ /* 0x0003e20000100800 */
[----:B0-----:R-:W-:-:S03]  /*1d140*/  IMAD.WIDE R8, R0, 0x2, R26 ;  /* 0x0000000200087825 */ /* 0x001fc600078e021a */
[----:B------:R-:W3:Y:S01]  /*1d150*/  LDG.E.U16 R27, desc[UR10][R10.64] ;  /* 0x0000000a0a1b7981 */ /* 0x000ee2000c1e1500 */
[----:B-1----:R-:W-:-:S03]  /*1d160*/  IMAD.WIDE R6, R0, 0x2, R22 ;  /* 0x0000000200067825 */ /* 0x002fc600078e0216 */
[----:B------:R-:W2:Y:S04]  /*1d170*/  LDG.E.U16 R26, desc[UR10][R12.64] ;  /* 0x0000000a0c1a7981 */ /* 0x000ea8000c1e1500 */
[----:B----4-:R0:W-:Y:S04]  /*1d180*/  STL [R1+0xc0], R5 ;  /* 0x0000c00501007387 */ /* 0x0101e80000100800 */
[----:B------:R-:W4:Y:S04]  /*1d190*/  LDL.64 R12, [R1+0x1f18] ;  /* 0x001f1800010c7983 */ /* 0x000f280000100a00 */
[----:B------:R-:W4:Y:S01]  /*1d1a0*/  LDL.64 R10, [R1+0x1f20] ;  /* 0x001f2000010a7983 */ /* 0x000f220000100a00 */
[----:B0-----:R-:W-:-:S03]  /*1d1b0*/  IMAD.WIDE R4, R0, 0x2, R20 ;  /* 0x0000000200047825 */ /* 0x001fc600078e0214 */
[----:B------:R-:W4:Y:S04]  /*1d1c0*/  LDG.E.U16 R21, desc[UR10][R6.64] ;  /* 0x0000000a06157981 */ /* 0x000f28000c1e1500 */
[----:B------:R-:W4:Y:S04]  /*1d1d0*/  LDG.E.U16 R20, desc[UR10][R8.64] ;  /* 0x0000000a08147981 */ /* 0x000f28000c1e1500 */
[----:B------:R-:W4:Y:S04]  /*1d1e0*/  LDG.E.U16 R5, desc[UR10][R4.64] ;  /* 0x0000000a04057981 */ /* 0x000f28000c1e1500 */
[----:B------:R-:W4:Y:S04]  /*1d1f0*/  LDL.64 R6, [R1+0x1f30] ;  /* 0x001f300001067983 */ /* 0x000f280000100a00 */
[----:B------:R-:W4:Y:S04]  /*1d200*/  LDL.64 R8, [R1+0x1f28] ;  /* 0x001f280001087983 */ /* 0x000f280000100a00 */
[----:B------:R-:W4:Y:S04]  /*1d210*/  LDL.64 R22, [R1+0x1f08] ;  /* 0x001f080001167983 */ /* 0x000f280000100a00 */
[----:B------:R-:W4:Y:S04]  /*1d220*/  LDL.64 R28, [R1+0x1ef8] ;  /* 0x001ef800011c7983 */ /* 0x000f280000100a00 */
[----:B---3--:R-:W-:Y:S04]  /*1d230*/  STL [R1+0x210], R27 ;  /* 0x0002101b01007387 */ /* 0x008fe80000100800 */
[----:B--2---:R0:W-:Y:S04]  /*1d240*/  STL [R1+0x214], R26 ;  /* 0x0002141a01007387 */ /* 0x0041e80000100800 */
[----:B0-----:R-:W2:Y:S04]  /*1d250*/  LDL.64 R26, [R1+0x1ef0] ;  /* 0x001ef000011a7983 */ /* 0x001ea80000100a00 */
[----:B----4-:R-:W-:Y:S04]  /*1d260*/  STL [R1+0x208], R21 ;  /* 0x0002081501007387 */ /* 0x010fe80000100800 */
[----:B------:R0:W-:Y:S01]  /*1d270*/  STL [R1+0x20c], R20 ;  /* 0x00020c1401007387 */ /* 0x0001e20000100800 */
[----:B------:R-:W-:-:S03]  /*1d280*/  IMAD.WIDE R6, R0, 0x2, R6 ;  /* 0x0000000200067825 */ /* 0x000fc600078e0206 */
[----:B0-----:R-:W3:Y:S04]  /*1d290*/  LDL.64 R20, [R1+0x1ee8] ;  /* 0x001ee80001147983 */ /* 0x001ee80000100a00 */
[----:B------:R0:W-:Y:S02]  /*1d2a0*/  STL [R1+0x224], R5 ;  /* 0x0002240501007387 */ /* 0x0001e40000100800 */
[C---:B0-----:R-:W-:Y:S02]  /*1d2b0*/  IMAD.WIDE R4, R0.reuse, 0x2, R2 ;  /* 0x0000000200047825 */ /* 0x041fe400078e0202 */
[----:B------:R-:W4:Y:S02]  /*1d2c0*/  LDG.E.U16 R2, desc[UR10][R6.64] ;  /* 0x0000000a06027981 */ /* 0x000f24000c1e1500 */
[----:B------:R-:W-:-:S04]  /*1d2d0*/  IMAD.WIDE R8, R0, 0x2, R8 ;  /* 0x0000000200087825 */ /* 0x000fc800078e0208 */
[C---:B------:R-:W-:Y:S01]  /*1d2e0*/  IMAD.WIDE R12, R0.reuse, 0x2, R12 ;  /* 0x00000002000c7825 */ /* 0x040fe200078e020c */
[----:B------:R-:W2:Y:S03]  /*1d2f0*/  LDG.E.U16 R3, desc[UR10][R8.64] ;  /* 0x0000000a08037981 */ /* 0x000ea6000c1e1500 */
[C---:B------:R-:W-:Y:S01]  /*1d300*/  IMAD.WIDE R10, R0.reuse, 0x2, R10 ;  /* 0x00000002000a7825 */ /* 0x040fe200078e020a */
[----:B------:R-:W2:Y:S04]  /*1d310*/  LDL.64 R6, [R1+0x1f00] ;  /* 0x001f000001067983 */ /* 0x000ea80000100a00 */
[----:B------:R0:W3:Y:S04]  /*1d320*/  LDG.E.U16 R9, desc[UR10][R12.64] ;  /* 0x0000000a0c097981 */ /* 0x0000e8000c1e1500 */
[----:B------:R1:W3:Y:S04]  /*1d330*/  LDG.E.U16 R8, desc[UR10][R10.64] ;  /* 0x0000000a0a087981 */ /* 0x0002e8000c1e1500 */
[----:B----4-:R4:W-:Y:S04]  /*1d340*/  STL [R1+0x220], R2 ;  /* 0x0002200201007387 */ /* 0x0109e80000100800 */
[----:B----4-:R3:W4:Y:S01]  /*1d350*/  LDG.E.U16 R2, desc[UR10][R4.64] ;  /* 0x0000000a04027981 */ /* 0x010722000c1e1500 */
[----:B0-----:R-:W-:-:S03]  /*1d360*/  IMAD.WIDE R12, R0, 0x2, R22 ;  /* 0x00000002000c7825 */ /* 0x001fc600078e0216 */
[----:B--2---:R0:W-:Y:S01]  /*1d370*/  STL [R1+0x21c], R3 ;  /* 0x00021c0301007387 */ /* 0x0041e20000100800 */
[----:B-1----:R-:W-:-:S03]  /*1d380*/  IMAD.WIDE R10, R0, 0x2, R6 ;  /* 0x00000002000a7825 */ /* 0x002fc600078e0206 */
[----:B------:R-:W2:Y:S01]  /*1d390*/  LDL.64 R22, [R1+0x1ec8] ;  /* 0x001ec80001167983 */ /* 0x000ea20000100a00 */
[----:B---3--:R-:W-:-:S03]  /*1d3a0*/  IMAD.WIDE R4, R0, 0x2, R20 ;  /* 0x0000000200047825 */ /* 0x008fc600078e0214 */
[----:B------:R-:W-:Y:S01]  /*1d3b0*/  STL [R1+0x204], R9 ;  /* 0x0002040901007387 */ /* 0x000fe20000100800 */
[----:B0-----:R-:W0:Y:S03]  /*1d3c0*/  LDC R3, c[0x0][0x3c4] ;  /* 0x0000f100ff037b82 */ /* 0x001e260000000800 */
[----:B------:R-:W-:Y:S04]  /*1d3d0*/  STL [R1+0x218], R8 ;  /* 0x0002180801007387 */ /* 0x000fe80000100800 */
[----:B------:R-:W3:Y:S04]  /*1d3e0*/  LDG.E.U16 R21, desc[UR10][R12.64] ;  /* 0x0000000a0c157981 */ /* 0x000ee8000c1e1500 */
[----:B------:R-:W2:Y:S04]  /*1d3f0*/  LDL.64 R12, [R1+0x1ee0] ;  /* 0x001ee000010c7983 */ /* 0x000ea80000100a00 */
[----:B----4-:R1:W-:Y:S04]  /*1d400*/  STL [R1+0x200], R2 ;  /* 0x0002000201007387 */ /* 0x0103e80000100800 */
[----:B-1----:R-:W4:Y:S01]  /*1d410*/  LDG.E.U16 R2, desc[UR10][R10.64] ;  /* 0x0000000a0a027981 */ /* 0x002f22000c1e1500 */
[----:B------:R-:W-:-:S03]  /*1d420*/  IMAD.WIDE R8, R0, 0x2, R28 ;  /* 0x0000000200087825 */ /* 0x000fc600078e021c */
[----:B------:R-:W2:Y:S01]  /*1d430*/  LDL.64 R28, [R1+0x1eb8] ;  /* 0x001eb800011c7983 */ /* 0x000ea20000100a00 */
[----:B------:R-:W-:-:S03]  /*1d440*/  IMAD.WIDE R6, R0, 0x2, R26 ;  /* 0x0000000200067825 */ /* 0x000fc600078e021a */
[----:B------:R-:W2:Y:S04]  /*1d450*/  LDL.64 R26, [R1+0x1eb0] ;  /* 0x001eb000011a7983 */ /* 0x000ea80000100a00 */
[----:B------:R-:W2:Y:S04]  /*1d460*/  LDL.64 R10, [R1+0x1ed8] ;  /* 0x001ed800010a7983 */ /* 0x000ea80000100a00 */
[----:B---3--:R1:W-:Y:S04]  /*1d470*/  STL [R1+0x1f0], R21 ;  /* 0x0001f01501007387 */ /* 0x0083e80000100800 */
[----:B------:R-:W3:Y:S04]  /*1d480*/  LDG.E.U16 R7, desc[UR10][R6.64] ;  /* 0x0000000a06077981 */ /* 0x000ee8000c1e1500 */
[----:B-1----:R-:W3:Y:S04]  /*1d490*/  LDL.64 R20, [R1+0x1ea8] ;  /* 0x001ea80001147983 */ /* 0x002ee80000100a00 */
[----:B----4-:R1:W-:Y:S04]  /*1d4a0*/  STL [R1+0x1ec], R2 ;  /* 0x0001ec0201007387 */ /* 0x0103e80000100800 */
[----:B-1----:R-:W4:Y:S04]  /*1d4b0*/  LDG.E.U16 R2, desc[UR10][R8.64] ;  /* 0x0000000a08027981 */ /* 0x002f28000c1e1500 */
[----:B------:R-:W3:Y:S01]  /*1d4c0*/  LDL.64 R8, [R1+0x1ed0] ;  /* 0x001ed00001087983 */ /* 0x000ee20000100a00 */
[----:B--2---:R-:W-:-:S04]  /*1d4d0*/  IMAD.WIDE R12, R0, 0x2, R12 ;  /* 0x00000002000c7825 */ /* 0x004fc800078e020c */
[C---:B------:R-:W-:Y:S02]  /*1d4e0*/  IMAD.WIDE R10, R0.reuse, 0x2, R10 ;  /* 0x00000002000a7825 */ /* 0x040fe400078e020a */
[----:B------:R-:W2:Y:S04]  /*1d4f0*/  LDG.E.U16 R12, desc[UR10][R12.64] ;  /* 0x0000000a0c0c7981 */ /* 0x000ea8000c1e1500 */
[----:B------:R1:W2:Y:S04]  /*1d500*/  LDG.E.U16 R13, desc[UR10][R10.64] ;  /* 0x0000000a0a0d7981 */ /* 0x0002a8000c1e1500 */
[----:B----4-:R4:W-:Y:S04]  /*1d510*/  STL [R1+0x1fc], R2 ;  /* 0x0001fc0201007387 */ /* 0x0109e80000100800 */
[----:B----4-:R-:W4:Y:S01]  /*1d520*/  LDG.E.U16 R2, desc[UR10][R4.64] ;  /* 0x0000000a04027981 */ /* 0x010f22000c1e1500 */
[----:B---3--:R-:W-:-:S06]  /*1d530*/  IMAD.WIDE R8, R0, 0x2, R8 ;  /* 0x0000000200087825 */ /* 0x008fcc00078e0208 */
[----:B------:R-:W3:Y:S04]  /*1d540*/  LDG.E.U16 R9, desc[UR10][R8.64] ;  /* 0x0000000a08097981 */ /* 0x000ee8000c1e1500 */
[----:B------:R-:W2:Y:S04]  /*1d550*/  LDL.64 R4, [R1+0x1ec0] ;  /* 0x001ec00001047983 */ /* 0x000ea80000100a00 */
[----:B------:R0:W-:Y:S02]  /*1d560*/  STL [R1+0x1f8], R7 ;  /* 0x0001f80701007387 */ /* 0x0001e40000100800 */
[----:B0-----:R-:W-:-:S02]  /*1d570*/  IMAD.WIDE R6, R0, 0x2, R22 ;  /* 0x0000000200067825 */ /* 0x001fc400078e0216 */
[----:B------:R-:W3:Y:S04]  /*1d580*/  LDL.64 R22, [R1+0x1ea0] ;  /* 0x001ea00001167983 */ /* 0x000ee80000100a00 */
[----:B------:R-:W3:Y:S01]  /*1d590*/  LDG.E.U16 R7, desc[UR10][R6.64] ;  /* 0x0000000a06077981 */ /* 0x000ee2000c1e1500 */
[----:B-1----:R-:W-:-:S03]  /*1d5a0*/  IMAD.WIDE R10, R0, 0x2, R28 ;  /* 0x00000002000a7825 */ /* 0x002fc600078e021c */
[----:B----4-:R0:W-:Y:S01]  /*1d5b0*/  STL [R1+0x1f4], R2 ;  /* 0x0001f40201007387 */ /* 0x0101e20000100800 */
[----:B--2---:R-:W-:-:S03]  /*1d5c0*/  IMAD.WIDE R4, R0, 0x2, R4 ;  /* 0x0000000200047825 */ /* 0x004fc600078e0204 */
[----:B------:R-:W-:Y:S04]  /*1d5d0*/  STL [R1+0x1e8], R13 ;  /* 0x0001e80d01007387 */ /* 0x000fe80000100800 */
[----:B0-----:R0:W2:Y:S04]  /*1d5e0*/  LDG.E.U16 R2, desc[UR10][R4.64] ;  /* 0x0000000a04027981 */ /* 0x0010a8000c1e1500 */
[----:B------:R-:W-:Y:S04]  /*1d5f0*/  STL [R1+0x1d4], R12 ;  /* 0x0001d40c01007387 */ /* 0x000fe80000100800 */
[----:B---3--:R1:W-:Y:S01]  /*1d600*/  STL [R1+0x1e4], R9 ;  /* 0x0001e40901007387 */ /* 0x0083e20000100800 */
[----:B0-----:R-:W-:-:S03]  /*1d610*/  IMAD.WIDE R4, R3, 0x2, R24 ;  /* 0x0000000203047825 */ /* 0x001fc600078e0218 */
[----:B------:R-:W3:Y:S01]  /*1d620*/  LDG.E.U16 R25, desc[UR10][R10.64] ;  /* 0x0000000a0a197981 */ /* 0x000ee2000c1e1500 */
[----:B-1----:R-:W-:-:S03]  /*1d630*/  IMAD.WIDE R8, R0, 0x2, R20 ;  /* 0x0000000200087825 */ /* 0x002fc600078e0214 */
[----:B------:R-:W4:Y:S01]  /*1d640*/  LDL.64 R20, [R1+0x1e98] ;  /* 0x001e980001147983 */ /* 0x000f220000100a00 */
[----:B------:R-:W-:-:S03]  /*1d650*/  IMAD.WIDE R12, R0, 0x2, R26 ;  /* 0x00000002000c7825 */ /* 0x000fc600078e021a */
[----:B------:R0:W-:Y:S04]  /*1d660*/  STL [R1+0x1e0], R7 ;  /* 0x0001e00701007387 */ /* 0x0001e80000100800 */
[----:B------:R-:W4:Y:S04]  /*1d670*/  LDG.E.U16 R24, desc[UR10][R12.64] ;  /* 0x0000000a0c187981 */ /* 0x000f28000c1e1500 */
[----:B------:R1:W4:Y:S01]  /*1d680*/  LDG.E.U16 R29, desc[UR10][R8.64] ;  /* 0x0000000a081d7981 */ /* 0x000322000c1e1500 */
[----:B0-----:R-:W-:-:S03]  /*1d690*/  IMAD.WIDE R6, R3, 0x2, R18 ;  /* 0x0000000203067825 */ /* 0x001fc600078e0212 */
[----:B------:R-:W4:Y:S01]  /*1d6a0*/  LDL.64 R18, [R1+0x1e90] ;  /* 0x001e900001127983 */ /* 0x000f220000100a00 */
[----:B-1----:R-:W-:-:S03]  /*1d6b0*/  IMAD.WIDE R8, R3, 0x2, R16 ;  /* 0x0000000203087825 */ /* 0x002fc600078e0210 */
[----:B------:R-:W4:Y:S01]  /*1d6c0*/  LDL.64 R16, [R1+0x1e88] ;  /* 0x001e880001107983 */ /* 0x000f220000100a00 */
[----:B------:R-:W-:-:S04]  /*1d6d0*/  IMAD.WIDE R10, R0, 0x2, R4 ;  /* 0x00000002000a7825 */ /* 0x000fc800078e0204 */
[C---:B------:R-:W-:Y:S01]  /*1d6e0*/  IMAD.WIDE R12, R0.reuse, 0x2, R22 ;  /* 0x00000002000c7825 */ /* 0x040fe200078e0216 */
[----:B------:R-:W4:Y:S03]  /*1d6f0*/  LDG.E.U16 R27, desc[UR10][R10.64] ;  /* 0x0000000a0a1b7981 */ /* 0x000f26000c1e1500 */
[----:B------:R-:W-:Y:S01]  /*1d700*/  IMAD.WIDE R4, R3, 0x2, R14 ;  /* 0x0000000203047825 */ /* 0x000fe200078e020e */
[----:B------:R-:W4:Y:S04]  /*1d710*/  LDG.E.U16 R28, desc[UR10][R12.64] ;  /* 0x0000000a0c1c7981 */ /* 0x000f28000c1e1500 */
[----:B------:R-:W4:Y:S04]  /*1d720*/  LDL.64 R14, [R1+0x1e80] ;  /* 0x001e8000010e7983 */ /* 0x000f280000100a00 */
[----:B------:R-:W4:Y:S01]  /*1d730*/  LDL.64 R12, [R1+0x1e78] ;  /* 0x001e7800010c7983 */ /* 0x000f220000100a00 */
[----:B------:R-:W-:-:S05]  /*1d740*/  IMAD.WIDE R6, R0, 0x2, R6 ;  /* 0x0000000200067825 */ /* 0x000fca00078e0206 */
[----:B------:R4:W4:Y:S04]  /*1d750*/  LDG.E.U16 R26, desc[UR10][R6.64] ;  /* 0x0000000a061a7981 */ /* 0x000928000c1e1500 */
[----:B--2---:R0:W-:Y:S04]  /*1d760*/  STL [R1+0x1dc], R2 ;  /* 0x0001dc0201007387 */ /* 0x0041e80000100800 */
[----:B0-----:R-:W2:Y:S04]  /*1d770*/  LDL.64 R2, [R1+0x1e70] ;  /* 0x001e700001027983 */ /* 0x001ea80000100a00 */
[----:B---3--:R0:W-:Y:S01]  /*1d780*/  STL [R1+0x1d8], R25 ;  /* 0x0001d81901007387 */ /* 0x0081e20000100800 */
[----:B----4-:R-:W-:-:S03]  /*1d790*/  IMAD.WIDE R6, R0, 0x2, R20 ;  /* 0x0000000200067825 */ /* 0x010fc600078e0214 */
[----:B------:R-:W3:Y:S04]  /*1d7a0*/  LDL.64 R20, [R1+0x1e68] ;  /* 0x001e680001147983 */ /* 0x000ee80000100a00 */
[----:B0-----:R0:W4:Y:S04]  /*1d7b0*/  LDG.E.U16 R25, desc[UR10][R6.64] ;  /* 0x0000000a06197981 */ /* 0x001128000c1e1500 */
[----:B------:R1:W-:Y:S01]  /*1d7c0*/  STL [R1+0x1d0], R24 ;  /* 0x0001d01801007387 */ /* 0x0003e20000100800 */
[----:B------:R-:W-:-:S03]  /*1d7d0*/  IMAD.WIDE R10, R0, 0x2, R18 ;  /* 0x00000002000a7825 */ /* 0x000fc600078e0212 */
[----:B------:R-:W3:Y:S04]  /*1d7e0*/  LDL.64 R18, [R1+0x1e60] ;  /* 0x001e600001127983 */ /* 0x000ee80000100a00 */
[----:B-1----:R-:W3:Y:S01]  /*1d7f0*/  LDG.E.U16 R24, desc[UR10][R10.64] ;  /* 0x0000000a0a187981 */ /* 0x002ee2000c1e1500 */
[----:B------:R-:W-:-:S04]  /*1d800*/  IMAD.WIDE R8, R0, 0x2, R8 ;  /* 0x0000000200087825 */ /* 0x000fc800078e0208 */
[C---:B------:R-:W-:Y:S01]  /*1d810*/  IMAD.WIDE R4, R0.reuse, 0x2, R4 ;  /* 0x0000000200047825 */ /* 0x040fe200078e0204 */
[----:B------:R-:W3:Y:S03]  /*1d820*/  LDG.E.U16 R23, desc[UR10][R8.64] ;  /* 0x0000000a08177981 */ /* 0x000ee6000c1e1500 */
[C---:B0-----:R-:W-:Y:S01]  /*1d830*/  IMAD.WIDE R6, R0.reuse, 0x2, R16 ;  /* 0x0000000200067825 */ /* 0x041fe200078e0210 */
[----:B------:R0:W3:Y:S04]  /*1d840*/  LDG.E.U16 R22, desc[UR10][R4.64] ;  /* 0x0000000a04167981 */ /* 0x0000e8000c1e1500 */
[----:B------:R-:W3:Y:S04]  /*1d850*/  LDL.64 R16, [R1+0x1e58] ;  /* 0x001e580001107983 */ /* 0x000ee80000100a00 */
[----:B------:R1:W-:Y:S01]  /*1d860*/  STL [R1+0x1cc], R29 ;  /* 0x0001cc1d01007387 */ /* 0x0003e20000100800 */
[----:B0-----:R-:W-:-:S03]  /*1d870*/  IMAD.WIDE R4, R0, 0x2, R14 ;  /* 0x0000000200047825 */ /* 0x001fc600078e020e */
[----:B------:R-:W3:Y:S04]  /*1d880*/  LDL.64 R14, [R1+0x1e50] ;  /* 0x001e5000010e7983 */ /* 0x000ee80000100a00 */
[----:B------:R0:W-:Y:S04]  /*1d890*/  STL [R1+0x1c8], R28 ;  /* 0x0001c81c01007387 */ /* 0x0001e80000100800 */
[----:B-1----:R-:W3:Y:S04]  /*1d8a0*/  LDG.E.U16 R29, desc[UR10][R6.64] ;  /* 0x0000000a061d7981 */ /* 0x002ee8000c1e1500 */
[----:B0-----:R0:W3:Y:S02]  /*1d8b0*/  LDG.E.U16 R28, desc[UR10][R4.64] ;  /* 0x0000000a041c7981 */ /* 0x0010e4000c1e1500 */
[----:B0-----:R-:W-:-:S02]  /*1d8c0*/  IMAD.WIDE R4, R0, 0x2, R12 ;  /* 0x0000000200047825 */ /* 0x001fc400078e020c */
[----:B------:R-:W3:Y:S04]  /*1d8d0*/  LDL.64 R12, [R1+0x1e48] ;  /* 0x001e4800010c7983 */ /* 0x000ee80000100a00 */
[----:B------:R0:W-:Y:S04]  /*1d8e0*/  STL [R1+0x19c], R27 ;  /* 0x00019c1b01007387 */ /* 0x0001e80000100800 */
[----:B0-----:R2:W3:Y:S02]  /*1d8f0*/  LDG.E.U16 R27, desc[UR10][R4.64] ;  /* 0x0000000a041b7981 */ /* 0x0014e4000c1e1500 */
[----:B--2---:R-:W-:-:S02]  /*1d900*/  IMAD.WIDE R4, R0, 0x2, R2 ;  /* 0x0000000200047825 */ /* 0x004fc400078e0202 */
[----:B------:R-:W2:Y:S04]  /*1d910*/  LDL.64 R2, [R1+0x1e40] ;  /* 0x001e400001027983 */ /* 0x000ea80000100a00 */
[----:B------:R0:W-:Y:S04]  /*1d920*/  STL [R1+0x1b4], R26 ;  /* 0x0001b41a01007387 */ /* 0x0001e80000100800 */
[----:B------:R-:W2:Y:S04]  /*1d930*/  LDL.64 R10, [R1+0x1e38] ;  /* 0x001e3800010a7983 */ /* 0x000ea80000100a00 */
[----:B----4-:R1:W-:Y:S04]  /*1d940*/  STL [R1+0x1c4], R25 ;  /* 0x0001c41901007387 */ /* 0x0103e80000100800 */
[----:B------:R-:W4:Y:S04]  /*1d950*/  LDL.64 R8, [R1+0x1e30] ;  /* 0x001e300001087983 */ /* 0x000f280000100a00 */
[----:B0-----:R0:W4:Y:S04]  /*1d960*/  LDG.E.U16 R26, desc[UR10][R4.64] ;  /* 0x0000000a041a7981 */ /* 0x001128000c1e1500 */
[----:B---3--:R3:W-:Y:S04]  /*1d970*/  STL [R1+0x1c0], R24 ;  /* 0x0001c01801007387 */ /* 0x0087e80000100800 */
[----:B------:R-:W4:Y:S01]  /*1d980*/  LDL.64 R6, [R1+0x1e28] ;  /* 0x001e280001067983 */ /* 0x000f220000100a00 */
[----:B0-----:R-:W-:-:S05]  /*1d990*/  IMAD.WIDE R4, R0, 0x2, R20 ;  /* 0x0000000200047825 */ /* 0x001fca00078e0214 */
[----:B-1----:R0:W4:Y:S02]  /*1d9a0*/  LDG.E.U16 R25, desc[UR10][R4.64] ;  /* 0x0000000a04197981 */ /* 0x002124000c1e1500 */
[----:B0-----:R-:W-:-:S05]  /*1d9b0*/  IMAD.WIDE R4, R0, 0x2, R18 ;  /* 0x0000000200047825 */ /* 0x001fca00078e0212 */
[----:B---3--:R0:W3:Y:S04]  /*1d9c0*/  LDG.E.U16 R24, desc[UR10][R4.64] ;  /* 0x0000000a04187981 */ /* 0x0080e8000c1e1500 */
[----:B------:R1:W-:Y:S01]  /*1d9d0*/  STL [R1+0x1ac], R23 ;  /* 0x0001ac1701007387 */ /* 0x0003e20000100800 */
[----:B0-----:R-:W-:-:S05]  /*1d9e0*/  IMAD.WIDE R4, R0, 0x2, R16 ;  /* 0x0000000200047825 */ /* 0x001fca00078e0210 */
[----:B-1----:R0:W3:Y:S02]  /*1d9f0*/  LDG.E.U16 R23, desc[UR10][R4.64] ;  /* 0x0000000a04177981 */ /* 0x0020e4000c1e1500 */
[C---:B0-----:R-:W-:Y:S02]  /*1da00*/  IMAD.WIDE R4, R0.reuse, 0x2, R14 ;  /* 0x0000000200047825 */ /* 0x041fe400078e020e */
[----:B------:R-:W3:Y:S04]  /*1da10*/  LDL.64 R14, [R1+0x1e20] ;  /* 0x001e2000010e7983 */ /* 0x000ee80000100a00 */
[----:B------:R0:W-:Y:S04]  /*1da20*/  STL [R1+0x1a4], R22 ;  /* 0x0001a41601007387 */ /* 0x0001e80000100800 */
[----:B0-----:R0:W3:Y:S02]  /*1da30*/  LDG.E.U16 R22, desc[UR10][R4.64] ;  /* 0x0000000a04167981 */ /* 0x0010e4000c1e1500 */
[----:B0-----:R-:W-:-:S02]  /*1da40*/  IMAD.WIDE R4, R0, 0x2, R12 ;  /* 0x0000000200047825 */ /* 0x001fc400078e020c */
[----:B------:R-:W3:Y:S04]  /*1da50*/  LDL.64 R12, [R1+0x1e18] ;  /* 0x001e1800010c7983 */ /* 0x000ee80000100a00 */
[----:B------:R2:W3:Y:S02]  /*1da60*/  LDG.E.U16 R21, desc[UR10][R4.64] ;  /* 0x0000000a04157981 */ /* 0x0004e4000c1e1500 */
[C---:B--2---:R-:W-:Y:S02]  /*1da70*/  IMAD.WIDE R4, R0.reuse, 0x2, R2 ;  /* 0x0000000200047825 */ /* 0x044fe400078e0202 */
[----:B------:R-:W2:Y:S04]  /*1da80*/  LDL.64 R2, [R1+0x1e10] ;  /* 0x001e100001027983 */ /* 0x000ea80000100a00 */
[----:B------:R0:W2:Y:S02]  /*1da90*/  LDG.E.U16 R19, desc[UR10][R4.64] ;  /* 0x0000000a04137981 */ /* 0x0000a4000c1e1500 */
[----:B0-----:R-:W-:-:S02]  /*1daa0*/  IMAD.WIDE R4, R0, 0x2, R10 ;  /* 0x0000000200047825 */ /* 0x001fc400078e020a */
[----:B------:R-:W2:Y:S04]  /*1dab0*/  LDL.64 R10, [R1+0x1e08] ;  /* 0x001e0800010a7983 */ /* 0x000ea80000100a00 */
[----:B------:R4:W2:Y:S04]  /*1dac0*/  LDG.E.U16 R20, desc[UR10][R4.64] ;  /* 0x0000000a04147981 */ /* 0x0008a8000c1e1500 */
[----:B------:R-:W-:Y:S01]  /*1dad0*/  STL [R1+0x1bc], R29 ;  /* 0x0001bc1d01007387 */ /* 0x000fe20000100800 */
[----:B----4-:R-:W-:-:S03]  /*1dae0*/  IMAD.WIDE R4, R0, 0x2, R8 ;  /* 0x0000000200047825 */ /* 0x010fc600078e0208 */
[----:B------:R-:W4:Y:S04]  /*1daf0*/  LDL.64 R8, [R1+0x1e00] ;  /* 0x001e000001087983 */ /* 0x000f280000100a00 */
[----:B------:R0:W4:Y:S04]  /*1db00*/  LDG.E.U16 R17, desc[UR10][R4.64] ;  /* 0x0000000a04117981 */ /* 0x000128000c1e1500 */
[----:B------:R-:W-:Y:S01]  /*1db10*/  STL [R1+0x1b8], R28 ;  /* 0x0001b81c01007387 */ /* 0x000fe20000100800 */
[----:B0-----:R-:W-:-:S03]  /*1db20*/  IMAD.WIDE R4, R0, 0x2, R6 ;  /* 0x0000000200047825 */ /* 0x001fc600078e0206 */
[----:B------:R-:W4:Y:S04]  /*1db30*/  LDL.64 R6, [R1+0x1df8] ;  /* 0x001df80001067983 */ /* 0x000f280000100a00 */
[----:B------:R3:W4:Y:S04]  /*1db40*/  LDG.E.U16 R16, desc[UR10][R4.64] ;  /* 0x0000000a04107981 */ /* 0x000728000c1e1500 */
[----:B------:R-:W-:Y:S01]  /*1db50*/  STL [R1+0xbc], R27 ;  /* 0x0000bc1b01007387 */ /* 0x000fe20000100800 */
[----:B---3--:R-:W-:-:S03]  /*1db60*/  IMAD.WIDE R4, R0, 0x2, R14 ;  /* 0x0000000200047825 */ /* 0x008fc600078e020e */
[----:B------:R-:W3:Y:S04]  /*1db70*/  LDL.64 R14, [R1+0x1df0] ;  /* 0x001df000010e7983 */ /* 0x000ee80000100a00 */
[----:B------:R0:W3:Y:S04]  /*1db80*/  LDG.E.U16 R18, desc[UR10][R4.64] ;  /* 0x0000000a04127981 */ /* 0x0000e8000c1e1500 */
[----:B------:R1:W-:Y:S01]  /*1db90*/  STL [R1+0xb8], R26 ;  /* 0x0000b81a01007387 */ /* 0x0003e20000100800 */
[----:B0-----:R-:W-:-:S03]  /*1dba0*/  IMAD.WIDE R4, R0, 0x2, R12 ;  /* 0x0000000200047825 */ /* 0x001fc600078e020c */
[----:B------:R-:W3:Y:S04]  /*1dbb0*/  LDL.64 R12, [R1+0x1de8] ;  /* 0x001de800010c7983 */ /* 0x000ee80000100a00 */
[----:B-1----:R2:W3:Y:S04]  /*1dbc0*/  LDG.E.U16 R26, desc[UR10][R4.64] ;  /* 0x0000000a041a7981 */ /* 0x0024e8000c1e1500 */
[----:B------:R0:W-:Y:S01]  /*1dbd0*/  STL [R1+0x68], R25 ;  /* 0x0000681901007387 */ /* 0x0001e20000100800 */
[----:B--2---:R-:W-:-:S03]  /*1dbe0*/  IMAD.WIDE R4, R0, 0x2, R2 ;  /* 0x0000000200047825 */ /* 0x004fc600078e0202 */
[----:B------:R-:W2:Y:S04]  /*1dbf0*/  LDL.64 R2, [R1+0x1de0] ;  /* 0x001de00001027983 */ /* 0x000ea80000100a00 */
[----:B0-----:R0:W2:Y:S04]  /*1dc00*/  LDG.E.U16 R25, desc[UR10][R4.64] ;  /* 0x0000000a04197981 */ /* 0x0010a8000c1e1500 */
[----:B------:R1:W-:Y:S01]  /*1dc10*/  STL [R1+0x60], R24 ;  /* 0x0000601801007387 */ /* 0x0003e20000100800 */
[----:B0-----:R-:W-:-:S03]  /*1dc20*/  IMAD.WIDE R4, R0, 0x2, R10 ;  /* 0x0000000200047825 */ /* 0x001fc600078e020a */
[----:B------:R-:W2:Y:S04]  /*1dc30*/  LDL.64 R10, [R1+0x1dd8] ;  /* 0x001dd800010a7983 */ /* 0x000ea80000100a00 */
[----:B-1----:R4:W2:Y:S04]  /*1dc40*/  LDG.E.U16 R24, desc[UR10][R4.64] ;  /* 0x0000000a04187981 */ /* 0x0028a8000c1e1500 */
[----:B------:R0:W-:Y:S01]  /*1dc50*/  STL [R1+0x144], R23 ;  /* 0x0001441701007387 */ /* 0x0001e20000100800 */
[----:B----4-:R-:W-:-:S03]  /*1dc60*/  IMAD.WIDE R4, R0, 0x2, R8 ;  /* 0x0000000200047825 */ /* 0x010fc600078e0208 */
[----:B------:R-:W4:Y:S04]  /*1dc70*/  LDL.64 R8, [R1+0x1dd0] ;  /* 0x001dd00001087983 */ /* 0x000f280000100a00 */
[----:B0-----:R0:W4:Y:S04]  /*1dc80*/  LDG.E.U16 R23, desc[UR10][R4.64] ;  /* 0x0000000a04177981 */ /* 0x001128000c1e1500 */
[----:B------:R1:W-:Y:S01]  /*1dc90*/  STL [R1+0x140], R22 ;  /* 0x0001401601007387 */ /* 0x0003e20000100800 */
[----:B0-----:R-:W-:-:S03]  /*1dca0*/  IMAD.WIDE R4, R0, 0x2, R6 ;  /* 0x0000000200047825 */ /* 0x001fc600078e0206 */
[----:B------:R-:W4:Y:S04]  /*1dcb0*/  LDL.64 R6, [R1+0x1dc8] ;  /* 0x001dc80001067983 */ /* 0x000f280000100a00 */
[----:B-1----:R3:W4:Y:S04]  /*1dcc0*/  LDG.E.U16 R22, desc[UR10][R4.64] ;  /* 0x0000000a04167981 */ /* 0x002728000c1e1500 */
[----:B------:R0:W-:Y:S01]  /*1dcd0*/  STL [R1+0x13c], R21 ;  /* 0x00013c1501007387 */ /* 0x0001e20000100800 */
[----:B---3--:R-:W-:-:S03]  /*1dce0*/  IMAD.WIDE R4, R0, 0x2, R14 ;  /* 0x0000000200047825 */ /* 0x008fc600078e020e */
[----:B------:R-:W3:Y:S04]  /*1dcf0*/  LDL.64 R14, [R1+0x1dc0] ;  /* 0x001dc000010e7983 */ /* 0x000ee80000100a00 */
[----:B0-----:R0:W3:Y:S04]  /*1dd00*/  LDG.E.U16 R21, desc[UR10][R4.64] ;  /* 0x0000000a04157981 */ /* 0x0010e8000c1e1500 */
        /* <DEDUP_REMOVED lines=63> */
[----:B0-----:R0:W2:Y:S04]  /*1e100*/  LDG.E.U16 R18, desc[UR10][R4.64] ;  /* 0x0000000a04127981 */ /* 0x0010a8000c1e1500 */
[----:B------:R1:W-:Y:S01]  /*1e110*/  STL [R1+0x168], R26 ;  /* 0x0001681a01007387 */ /* 0x0003e20000100800 */
[----:B0-----:R-:W-:-:S03]  /*1e120*/  IMAD.WIDE R4, R0, 0x2, R6 ;  /* 0x0000000200047825 */ /* 0x001fc600078e0206 */
[----:B------:R-:W2:Y:S04]  /*1e130*/  LDL.64 R6, [R1+0x1d38] ;  /* 0x001d380001067983 */ /* 0x000ea80000100a00 */
[----:B-1----:R3:W2:Y:S04]  /*1e140*/  LDG.E.U16 R26, desc[UR10][R4.64] ;  /* 0x0000000a041a7981 */ /* 0x0026a8000c1e1500 */
[----:B------:R-:W-:Y:S01]  /*1e150*/  STL [R1+0x164], R25 ;  /* 0x0001641901007387 */ /* 0x000fe20000100800 */
[----:B---3--:R-:W-:-:S03]  /*1e160*/  IMAD.WIDE R4, R0, 0x2, R14 ;  /* 0x0000000200047825 */ /* 0x008fc600078e020e */
[----:B--2---:R-:W-:Y:S04]  /*1e170*/  STL [R1+0x3f98], R26 ;  /* 0x003f981a01007387 */ /* 0x004fe80000100800 */
[----:B------:R-:W2:Y:S04]  /*1e180*/  LDL.64 R14, [R1+0x1d30] ;  /* 0x001d3000010e7983 */ /* 0x000ea80000100a00 */
[----:B------:R0:W-:Y:S04]  /*1e190*/  STL [R1+0x160], R24 ;  /* 0x0001601801007387 */ /* 0x0001e80000100800 */
[----:B0-----:R0:W3:Y:S02]  /*1e1a0*/  LDG.E.U16 R24, desc[UR10][R4.64] ;  /* 0x0000000a04187981 */ /* 0x0010e4000c1e1500 */
[----:B0-----:R-:W-:-:S02]  /*1e1b0*/  IMAD.WIDE R4, R0, 0x2, R12 ;  /* 0x0000000200047825 */ /* 0x001fc400078e020c */
[----:B---3--:R0:W-:Y:S04]  /*1e1c0*/  STL [R1+0x3f9c], R24 ;  /* 0x003f9c1801007387 */ /* 0x0081e80000100800 */
[----:B------:R1:W-:Y:S04]  /*1e1d0*/  STL [R1+0x15c], R23 ;  /* 0x00015c1701007387 */ /* 0x0003e80000100800 */
[----:B------:R-:W3:Y:S04]  /*1e1e0*/  LDL.64 R12, [R1+0x1d28] ;  /* 0x001d2800010c7983 */ /* 0x000ee80000100a00 */
[----:B0-----:R0:W3:Y:S04]  /*1e1f0*/  LDG.E.U16 R24, desc[UR10][R4.64] ;  /* 0x0000000a04187981 */ /* 0x0010e8000c1e1500 */
[----:B------:R1:W-:Y:S01]  /*1e200*/  STL [R1+0x158], R22 ;  /* 0x0001581601007387 */ /* 0x0003e20000100800 */
[----:B0-----:R-:W-:-:S03]  /*1e210*/  IMAD.WIDE R4, R0, 0x2, R2 ;  /* 0x0000000200047825 */ /* 0x001fc600078e0202 */
[----:B------:R-:W3:Y:S04]  /*1e220*/  LDL.64 R2, [R1+0x1d20] ;  /* 0x001d200001027983 */ /* 0x000ee80000100a00 */
[----:B-1----:R0:W3:Y:S04]  /*1e230*/  LDG.E.U16 R23, desc[UR10][R4.64] ;  /* 0x0000000a04177981 */ /* 0x0020e8000c1e1500 */
[----:B------:R-:W-:Y:S01]  /*1e240*/  STL [R1+0x154], R21 ;  /* 0x0001541501007387 */ /* 0x000fe20000100800 */
[----:B0-----:R-:W-:-:S03]  /*1e250*/  IMAD.WIDE R4, R0, 0x2, R10 ;  /* 0x0000000200047825 */ /* 0x001fc600078e020a */
[----:B------:R-:W3:Y:S04]  /*1e260*/  LDL.64 R10, [R1+0x1d18] ;  /* 0x001d1800010a7983 */ /* 0x000ee80000100a00 */
[----:B------:R4:W3:Y:S04]  /*1e270*/  LDG.E.U16 R22, desc[UR10][R4.64] ;  /* 0x0000000a04167981 */ /* 0x0008e8000c1e1500 */
[----:B------:R0:W-:Y:S01]  /*1e280*/  STL [R1+0x150], R19 ;  /* 0x0001501301007387 */ /* 0x0001e20000100800 */
[----:B----4-:R-:W-:-:S03]  /*1e290*/  IMAD.WIDE R4, R0, 0x2, R8 ;  /* 0x0000000200047825 */ /* 0x010fc600078e0208 */
[----:B------:R-:W4:Y:S04]  /*1e2a0*/  LDL.64 R8, [R1+0x1d10] ;  /* 0x001d100001087983 */ /* 0x000f280000100a00 */
[----:B0-----:R0:W4:Y:S04]  /*1e2b0*/  LDG.E.U16 R19, desc[UR10][R4.64] ;  /* 0x0000000a04137981 */ /* 0x001128000c1e1500 */
[----:B------:R-:W-:Y:S01]  /*1e2c0*/  STL [R1+0x14c], R20 ;  /* 0x00014c1401007387 */ /* 0x000fe20000100800 */
[----:B0-----:R-:W-:-:S03]  /*1e2d0*/  IMAD.WIDE R4, R0, 0x2, R6 ;  /* 0x0000000200047825 */ /* 0x001fc600078e0206 */
[----:B------:R-:W4:Y:S04]  /*1e2e0*/  LDL.64 R6, [R1+0x1d08] ;  /* 0x001d080001067983 */ /* 0x000f280000100a00 */
[----:B------:R2:W4:Y:S04]  /*1e2f0*/  LDG.E.U16 R21, desc[UR10][R4.64] ;  /* 0x0000000a04157981 */ /* 0x000528000c1e1500 */
[----:B------:R0:W-:Y:S01]  /*1e300*/  STL [R1+0x148], R17 ;  /* 0x0001481101007387 */ /* 0x0001e20000100800 */
[----:B--2---:R-:W-:-:S03]  /*1e310*/  IMAD.WIDE R4, R0, 0x2, R14 ;  /* 0x0000000200047825 */ /* 0x004fc600078e020e */
[----:B------:R-:W2:Y:S04]  /*1e320*/  LDL.64 R14, [R1+0x1d00] ;  /* 0x001d0000010e7983 */ /* 0x000ea80000100a00 */
[----:B0-----:R3:W2:Y:S04]  /*1e330*/  LDG.E.U16 R17, desc[UR10][R4.64] ;  /* 0x0000000a04117981 */ /* 0x0016a8000c1e1500 */
[----:B------:R0:W-:Y:S01]  /*1e340*/  STL [R1+0x58], R16 ;  /* 0x0000581001007387 */ /* 0x0001e20000100800 */
[----:B---3--:R-:W-:-:S03]  /*1e350*/  IMAD.WIDE R4, R0, 0x2, R12 ;  /* 0x0000000200047825 */ /* 0x008fc600078e020c */
[----:B------:R-:W3:Y:S04]  /*1e360*/  LDL.64 R12, [R1+0x1cf8] ;  /* 0x001cf800010c7983 */ /* 0x000ee80000100a00 */
[----:B0-----:R0:W3:Y:S04]  /*1e370*/  LDG.E.U16 R16, desc[UR10][R4.64] ;  /* 0x0000000a04107981 */ /* 0x0010e8000c1e1500 */
[----:B------:R1:W-:Y:S01]  /*1e380*/  STL [R1+0x50], R18 ;  /* 0x0000501201007387 */ /* 0x0003e20000100800 */
[----:B0-----:R-:W-:-:S03]  /*1e390*/  IMAD.WIDE R4, R0, 0x2, R2 ;  /* 0x0000000200047825 */ /* 0x001fc600078e0202 */
[----:B------:R-:W3:Y:S04]  /*1e3a0*/  LDL.64 R2, [R1+0x1cf0] ;  /* 0x001cf00001027983 */ /* 0x000ee80000100a00 */
[----:B------:R0:W3:Y:S02]  /*1e3b0*/  LDG.E.U16 R27, desc[UR10][R4.64] ;  /* 0x0000000a041b7981 */ /* 0x0000e4000c1e1500 */
[C---:B0-----:R-:W-:Y:S02]  /*1e3c0*/  IMAD.WIDE R4, R0.reuse, 0x2, R10 ;  /* 0x0000000200047825 */ /* 0x041fe400078e020a */
[----:B------:R-:W3:Y:S04]  /*1e3d0*/  LDL.64 R10, [R1+0x1ce8] ;  /* 0x001ce800010a7983 */ /* 0x000ee80000100a00 */
[----:B------:R4:W3:Y:S02]  /*1e3e0*/  LDG.E.U16 R20, desc[UR10][R4.64] ;  /* 0x0000000a04147981 */ /* 0x0008e4000c1e1500 */
[----:B----4-:R-:W-:-:S02]  /*1e3f0*/  IMAD.WIDE R4, R0, 0x2, R8 ;  /* 0x0000000200047825 */ /* 0x010fc400078e0208 */
[----:B------:R-:W4:Y:S04]  /*1e400*/  LDL.64 R8, [R1+0x1ce0] ;  /* 0x001ce00001087983 */ /* 0x000f280000100a00 */
[----:B-1----:R0:W4:Y:S02]  /*1e410*/  LDG.E.U16 R18, desc[UR10][R4.64] ;  /* 0x0000000a04127981 */ /* 0x002124000c1e1500 */
[C---:B0-----:R-:W-:Y:S02]  /*1e420*/  IMAD.WIDE R4, R0.reuse, 0x2, R6 ;  /* 0x0000000200047825 */ /* 0x041fe400078e0206 */
[----:B------:R-:W4:Y:S04]  /*1e430*/  LDL.64 R6, [R1+0x1cd8] ;  /* 0x001cd80001067983 */ /* 0x000f280000100a00 */
[----:B------:R2:W4:Y:S04]  /*1e440*/  LDG.E.U16 R26, desc[UR10][R4.64] ;  /* 0x0000000a041a7981 */ /* 0x000528000c1e1500 */
[----:B------:R0:W-:Y:S01]  /*1e450*/  STL [R1+0x130], R24 ;  /* 0x0001301801007387 */ /* 0x0001e20000100800 */
[----:B--2---:R-:W-:-:S03]  /*1e460*/  IMAD.WIDE R4, R0, 0x2, R14 ;  /* 0x0000000200047825 */ /* 0x004fc600078e020e */
[----:B------:R-:W2:Y:S04]  /*1e470*/  LDL.64 R14, [R1+0x1cd0] ;  /* 0x001cd000010e7983 */ /* 0x000ea80000100a00 */
[----:B------:R3:W2:Y:S04]  /*1e480*/  LDG.E.U16 R25, desc[UR10][R4.64] ;  /* 0x0000000a04197981 */ /* 0x0006a8000c1e1500 */
[----:B------:R1:W-:Y:S01]  /*1e490*/  STL [R1+0x12c], R23 ;  /* 0x00012c1701007387 */ /* 0x0003e20000100800 */
[----:B---3--:R-:W-:-:S03]  /*1e4a0*/  IMAD.WIDE R4, R0, 0x2, R12 ;  /* 0x0000000200047825 */ /* 0x008fc600078e020c */
[----:B------:R-:W3:Y:S04]  /*1e4b0*/  LDL.64 R12, [R1+0x1cc8] ;  /* 0x001cc800010c7983 */ /* 0x000ee80000100a00 */
[----:B0-----:R0:W3:Y:S04]  /*1e4c0*/  LDG.E.U16 R24, desc[UR10][R4.64] ;  /* 0x0000000a04187981 */ /* 0x0010e8000c1e1500 */
[----:B------:R-:W-:Y:S01]  /*1e4d0*/  STL [R1+0x124], R22 ;  /* 0x0001241601007387 */ /* 0x000fe20000100800 */
[----:B0-----:R-:W-:-:S03]  /*1e4e0*/  IMAD.WIDE R4, R0, 0x2, R2 ;  /* 0x0000000200047825 */ /* 0x001fc600078e0202 */
[----:B------:R-:W3:Y:S04]  /*1e4f0*/  LDL.64 R2, [R1+0x1cc0] ;  /* 0x001cc00001027983 */ /* 0x000ee80000100a00 */
[----:B-1----:R0:W3:Y:S04]  /*1e500*/  LDG.E.U16 R23, desc[UR10][R4.64] ;  /* 0x0000000a04177981 */ /* 0x0020e8000c1e1500 */
[----:B------:R1:W-:Y:S01]  /*1e510*/  STL [R1+0x11c], R19 ;  /* 0x00011c1301007387 */ /* 0x0003e20000100800 */
[----:B0-----:R-:W-:-:S03]  /*1e520*/  IMAD.WIDE R4, R0, 0x2, R10 ;  /* 0x0000000200047825 */ /* 0x001fc600078e020a */
[----:B------:R-:W3:Y:S04]  /*1e530*/  LDL.64 R10, [R1+0x1cb8] ;  /* 0x001cb800010a7983 */ /* 0x000ee80000100a00 */
[----:B-1----:R4:W3:Y:S04]  /*1e540*/  LDG.E.U16 R19, desc[UR10][R4.64] ;  /* 0x0000000a04137981 */ /* 0x0028e8000c1e1500 */
        /* <DEDUP_REMOVED lines=10> */
[----:B0-----:R-:W2:Y:S04]  /*1e5f0*/  LDL.64 R16, [R1+0x1ca0] ;  /* 0x001ca00001107983 */ /* 0x001ea80000100a00 */
[----:B------:R3:W2:Y:S04]  /*1e600*/  LDG.E.U16 R22, desc[UR10][R4.64] ;  /* 0x0000000a04167981 */ /* 0x0006a8000c1e1500 */
[----:B------:R0:W-:Y:S01]  /*1e610*/  STL [R1+0x118], R27 ;  /* 0x0001181b01007387 */ /* 0x0001e20000100800 */
[----:B---3--:R-:W-:-:S03]  /*1e620*/  IMAD.WIDE R4, R0, 0x2, R12 ;  /* 0x0000000200047825 */ /* 0x008fc600078e020c */
[----:B------:R-:W3:Y:S04]  /*1e630*/  LDL.64 R12, [R1+0x1c98] ;  /* 0x001c9800010c7983 */ /* 0x000ee80000100a00 */
[----:B------:R1:W-:Y:S04]  /*1e640*/  STL [R1+0x114], R20 ;  /* 0x0001141401007387 */ /* 0x0003e80000100800 */
[----:B------:R-:W3:Y:S04]  /*1e650*/  LDL.64 R14, [R1+0x1c90] ;  /* 0x001c9000010e7983 */ /* 0x000ee80000100a00 */
[----:B0-----:R0:W3:Y:S04]  /*1e660*/  LDG.E.U16 R27, desc[UR10][R4.64] ;  /* 0x0000000a041b7981 */ /* 0x0010e8000c1e1500 */
[----:B------:R1:W-:Y:S01]  /*1e670*/  STL [R1+0x110], R18 ;  /* 0x0001101201007387 */ /* 0x0003e20000100800 */
[----:B0-----:R-:W-:-:S03]  /*1e680*/  IMAD.WIDE R4, R0, 0x2, R2 ;  /* 0x0000000200047825 */ /* 0x001fc600078e0202 */
[----:B------:R-:W3:Y:S04]  /*1e690*/  LDL.64 R2, [R1+0x1c88] ;  /* 0x001c880001027983 */ /* 0x000ee80000100a00 */
[----:B-1----:R0:W3:Y:S04]  /*1e6a0*/  LDG.E.U16 R20, desc[UR10][R4.64] ;  /* 0x0000000a04147981 */ /* 0x0020e8000c1e1500 */
[----:B------:R1:W-:Y:S01]  /*1e6b0*/  STL [R1+0x10c], R26 ;  /* 0x00010c1a01007387 */ /* 0x0003e20000100800 */
[----:B0-----:R-:W-:-:S03]  /*1e6c0*/  IMAD.WIDE R4, R0, 0x2, R10 ;  /* 0x0000000200047825 */ /* 0x001fc600078e020a */
[----:B------:R-:W3:Y:S04]  /*1e6d0*/  LDL.64 R10, [R1+0x1c80] ;  /* 0x001c8000010a7983 */ /* 0x000ee80000100a00 */
[----:B------:R4:W3:Y:S02]  /*1e6e0*/  LDG.E.U16 R18, desc[UR10][R4.64] ;  /* 0x0000000a04127981 */ /* 0x0008e4000c1e1500 */
[C---:B----4-:R-:W-:Y:S02]  /*1e6f0*/  IMAD.WIDE R4, R0.reuse, 0x2, R8 ;  /* 0x0000000200047825 */ /* 0x050fe400078e0208 */
[----:B------:R-:W4:Y:S04]  /*1e700*/  LDL.64 R8, [R1+0x1c78] ;  /* 0x001c780001087983 */ /* 0x000f280000100a00 */
[----:B-1----:R0:W4:Y:S04]  /*1e710*/  LDG.E.U16 R26, desc[UR10][R4.64] ;  /* 0x0000000a041a7981 */ /* 0x002128000c1e1500 */
[----:B------:R1:W-:Y:S01]  /*1e720*/  STL [R1+0x108], R25 ;  /* 0x0001081901007387 */ /* 0x0003e20000100800 */
[----:B0-----:R-:W-:-:S05]  /*1e730*/  IMAD.WIDE R4, R0, 0x2, R6 ;  /* 0x0000000200047825 */ /* 0x001fca00078e0206 */
[----:B-1----:R2:W4:Y:S04]  /*1e740*/  LDG.E.U16 R25, desc[UR10][R4.64] ;  /* 0x0000000a04197981 */ /* 0x002528000c1e1500 */
[----:B------:R0:W-:Y:S04]  /*1e750*/  STL [R1+0x104], R24 ;  /* 0x0001041801007387 */ /* 0x0001e80000100800 */
[----:B------:R-:W4:Y:S01]  /*1e760*/  LDL.64 R6, [R1+0x1c70] ;  /* 0x001c700001067983 */ /* 0x000f220000100a00 */
[----:B--2---:R-:W-:-:S05]  /*1e770*/  IMAD.WIDE R4, R0, 0x2, R16 ;  /* 0x0000000200047825 */ /* 0x004fca00078e0210 */
[----:B0-----:R3:W2:Y:S04]  /*1e780*/  LDG.E.U16 R24, desc[UR10][R4.64] ;  /* 0x0000000a04187981 */ /* 0x0016a8000c1e1500 */
[----:B------:R0:W-:Y:S01]  /*1e790*/  STL [R1+0x100], R23 ;  /* 0x0001001701007387 */ /* 0x0001e20000100800 */
[----:B---3--:R-:W-:-:S03]  /*1e7a0*/  IMAD.WIDE R4, R0, 0x2, R12 ;  /* 0x0000000200047825 */ /* 0x008fc600078e020c */
[----:B------:R-:W3:Y:S04]  /*1e7b0*/  LDL.64 R12, [R1+0x1c68] ;  /* 0x001c6800010c7983 */ /* 0x000ee80000100a00 */
[----:B0-----:R0:W2:Y:S04]  /*1e7c0*/  LDG.E.U16 R23, desc[UR10][R4.64] ;  /* 0x0000000a04177981 */ /* 0x0010a8000c1e1500 */
[----:B------:R1:W-:Y:S01]  /*1e7d0*/  STL [R1+0xfc], R19 ;  /* 0x0000fc1301007387 */ /* 0x0003e20000100800 */
[----:B0-----:R-:W-:-:S05]  /*1e7e0*/  IMAD.WIDE R4, R0, 0x2, R14 ;  /* 0x0000000200047825 */ /* 0x001fca00078e020e */
[----:B-1----:R0:W2:Y:S04]  /*1e7f0*/  LDG.E.U16 R19, desc[UR10][R4.64] ;  /* 0x0000000a04137981 */ /* 0x0020a8000c1e1500 */
[----:B------:R1:W-:Y:S01]  /*1e800*/  STL [R1+0xf8], R21 ;  /* 0x0000f81501007387 */ /* 0x0003e20000100800 */
[----:B0-----:R-:W-:-:S03]  /*1e810*/  IMAD.WIDE R4, R0, 0x2, R2 ;  /* 0x0000000200047825 */ /* 0x001fc600078e0202 */
[----:B------:R-:W2:Y:S04]  /*1e820*/  LDL.64 R2, [R1+0x1c60] ;  /* 0x001c600001027983 */ /* 0x000ea80000100a00 */
[----:B-1----:R0:W2:Y:S02]  /*1e830*/  LDG.E.U16 R21, desc[UR10][R4.64] ;  /* 0x0000000a04157981 */ /* 0x0020a4000c1e1500 */
[C---:B0-----:R-:W-:Y:S02]  /*1e840*/  IMAD.WIDE R4, R0.reuse, 0x2, R10 ;  /* 0x0000000200047825 */ /* 0x041fe400078e020a */
[----:B------:R-:W-:Y:S04]  /*1e850*/  STL [R1+0xf4], R28 ;  /* 0x0000f41c01007387 */ /* 0x000fe80000100800 */
[----:B------:R4:W2:Y:S04]  /*1e860*/  LDG.E.U16 R17, desc[UR10][R4.64] ;  /* 0x0000000a04117981 */ /* 0x0008a8000c1e1500 */
[----:B------:R0:W-:Y:S04]  /*1e870*/  STL [R1+0xf0], R22 ;  /* 0x0000f01601007387 */ /* 0x0001e80000100800 */
[----:B------:R-:W2:Y:S01]  /*1e880*/  LDL.64 R10, [R1+0x1c58] ;  /* 0x001c5800010a7983 */ /* 0x000ea20000100a00 */
[----:B----4-:R-:W-:-:S03]  /*1e890*/  IMAD.WIDE R4, R0, 0x2, R8 ;  /* 0x0000000200047825 */ /* 0x010fc600078e0208 */
[----:B------:R-:W4:Y:S04]  /*1e8a0*/  LDL.64 R8, [R1+0x1c50] ;  /* 0x001c500001087983 */ /* 0x000f280000100a00 */
[----:B0-----:R0:W2:Y:S02]  /*1e8b0*/  LDG.E.U16 R22, desc[UR10][R4.64] ;  /* 0x0000000a04167981 */ /* 0x0010a4000c1e1500 */
[C---:B0-----:R-:W-:Y:S02]  /*1e8c0*/  IMAD.WIDE R4, R0.reuse, 0x2, R6 ;  /* 0x0000000200047825 */ /* 0x041fe400078e0206 */
[----:B--2---:R-:W-:Y:S04]  /*1e8d0*/  STL [R1+0x3fa0], R22 ;  /* 0x003fa01601007387 */ /* 0x004fe80000100800 */
[----:B------:R-:W-:Y:S04]  /*1e8e0*/  STL [R1+0xec], R27 ;  /* 0x0000ec1b01007387 */ /* 0x000fe80000100800 */
[----:B------:R-:W2:Y:S04]  /*1e8f0*/  LDL.64 R6, [R1+0x1c48] ;  /* 0x001c480001067983 */ /* 0x000ea80000100a00 */
[----:B------:R-:W2:Y:S04]  /*1e900*/  LDL.64 R14, [R1+0x1c40] ;  /* 0x001c4000010e7983 */ /* 0x000ea80000100a00 */
[----:B------:R0:W-:Y:S04]  /*1e910*/  STL [R1+0xe8], R20 ;  /* 0x0000e81401007387 */ /* 0x0001e80000100800 */
[----:B0-----:R3:W2:Y:S02]  /*1e920*/  LDG.E.U16 R20, desc[UR10][R4.64] ;  /* 0x0000000a04147981 */ /* 0x0016a4000c1e1500 */
[----:B---3--:R-:W-:-:S02]  /*1e930*/  IMAD.WIDE R4, R0, 0x2, R12 ;  /* 0x0000000200047825 */ /* 0x008fc400078e020c */
[----:B--2---:R-:W-:Y:S04]  /*1e940*/  STL [R1+0x3fa4], R20 ;  /* 0x003fa41401007387 */ /* 0x004fe80000100800 */
[----:B------:R0:W-:Y:S04]  /*1e950*/  STL [R1+0xe4], R18 ;  /* 0x0000e41201007387 */ /* 0x0001e80000100800 */
[----:B------:R-:W2:Y:S04]  /*1e960*/  LDL.64 R12, [R1+0x1c38] ;  /* 0x001c3800010c7983 */ /* 0x000ea80000100a00 */
[----:B0-----:R0:W3:Y:S02]  /*1e970*/  LDG.E.U16 R18, desc[UR10][R4.64] ;  /* 0x0000000a04127981 */ /* 0x0010e4000c1e1500 */
[----:B0-----:R-:W-:-:S05]  /*1e980*/  IMAD.WIDE R4, R0, 0x2, R2 ;  /* 0x0000000200047825 */ /* 0x001fca00078e0202 */
[----:B------:R0:W2:Y:S02]  /*1e990*/  LDG.E.U16 R16, desc[UR10][R4.64] ;  /* 0x0000000a04107981 */ /* 0x0000a4000c1e1500 */
[----:B0-----:R-:W-:-:S05]  /*1e9a0*/  IMAD.WIDE R4, R0, 0x2, R10 ;  /* 0x0000000200047825 */ /* 0x001fca00078e020a */
[----:B------:R4:W4:Y:S04]  /*1e9b0*/  LDG.E.U16 R22, desc[UR10][R4.64] ;  /* 0x0000000a04167981 */ /* 0x000928000c1e1500 */
[----:B---3--:R-:W-:Y:S04]  /*1e9c0*/  STL [R1+0x3fa8], R18 ;  /* 0x003fa81201007387 */ /* 0x008fe80000100800 */
[----:B------:R-:W-:Y:S04]  /*1e9d0*/  STL [R1+0xe0], R26 ;  /* 0x0000e01a01007387 */ /* 0x000fe80000100800 */
[----:B------:R-:W3:Y:S04]  /*1e9e0*/  LDL.64 R2, [R1+0x1c30] ;  /* 0x001c300001027983 */ /* 0x000ee80000100a00 */
[----:B------:R-:W-:Y:S04]  /*1e9f0*/  STL [R1+0xdc], R25 ;  /* 0x0000dc1901007387 */ /* 0x000fe80000100800 */
[----:B--2---:R-:W-:Y:S04]  /*1ea00*/  STL [R1+0x3fac], R16 ;  /* 0x003fac1001007387 */ /* 0x004fe80000100800 */
[----:B------:R-:W2:Y:S01]  /*1ea10*/  LDL.64 R10, [R1+0x1c28] ;  /* 0x001c2800010a7983 */ /* 0x000ea20000100a00 */
[----:B----4-:R-:W-:-:S03]  /*1ea20*/  IMAD.WIDE R4, R0, 0x2, R8 ;  /* 0x0000000200047825 */ /* 0x010fc600078e0208 */
[----:B------:R-:W-:Y:S04]  /*1ea30*/  STL [R1+0xd8], R24 ;  /* 0x0000d81801007387 */ /* 0x000fe80000100800 */
[----:B------:R-:W4:Y:S04]  /*1ea40*/  LDL.64 R8, [R1+0x1c20] ;  /* 0x001c200001087983 */ /* 0x000f280000100a00 */
[----:B------:R-:W-:Y:S04]  /*1ea50*/  STL [R1+0xd4], R23 ;  /* 0x0000d41701007387 */ /* 0x000fe80000100800 */
[----:B------:R0:W4:Y:S04]  /*1ea60*/  LDG.E.U16 R20, desc[UR10][R4.64] ;  /* 0x0000000a04147981 */ /* 0x000128000c1e1500 */
[----:B------:R1:W-:Y:S01]  /*1ea70*/  STL [R1+0xd0], R19 ;  /* 0x0000d01301007387 */ /* 0x0003e20000100800 */
[----:B0-----:R-:W-:-:S03]  /*1ea80*/  IMAD.WIDE R4, R0, 0x2, R6 ;  /* 0x0000000200047825 */ /* 0x001fc600078e0206 */
[----:B------:R-:W4:Y:S04]  /*1ea90*/  LDL.64 R6, [R1+0x1c18] ;  /* 0x001c180001067983 */ /* 0x000f280000100a00 */
[----:B-1----:R0:W4:Y:S04]  /*1eaa0*/  LDG.E.U16 R19, desc[UR10][R4.64] ;  /* 0x0000000a04137981 */ /* 0x002128000c1e1500 */
[----:B------:R-:W-:Y:S01]  /*1eab0*/  STL [R1+0xcc], R21 ;  /* 0x0000cc1501007387 */ /* 0x000fe20000100800 */
[----:B0-----:R-:W-:-:S03]  /*1eac0*/  IMAD.WIDE R4, R0, 0x2, R14 ;  /* 0x0000000200047825 */ /* 0x001fc600078e020e */
[----:B------:R-:W4:Y:S04]  /*1ead0*/  LDL.64 R14, [R1+0x1c10] ;  /* 0x001c1000010e7983 */ /* 0x000f280000100a00 */
[----:B------:R0:W4:Y:S04]  /*1eae0*/  LDG.E.U16 R18, desc[UR10][R4.64] ;  /* 0x0000000a04127981 */ /* 0x000128000c1e1500 */
[----:B------:R1:W-:Y:S01]  /*1eaf0*/  STL [R1+0xc8], R17 ;  /* 0x0000c81101007387 */ /* 0x0003e20000100800 */
[----:B0-----:R-:W-:-:S03]  /*1eb00*/  IMAD.WIDE R4, R0, 0x2, R12 ;  /* 0x0000000200047825 */ /* 0x001fc600078e020c */
[----:B------:R-:W4:Y:S04]  /*1eb10*/  LDL.64 R12, [R1+0x1c08] ;  /* 0x001c0800010c7983 */ /* 0x000f280000100a00 */
[----:B-1----:R3:W4:Y:S02]  /*1eb20*/  LDG.E.U16 R17, desc[UR10][R4.64] ;  /* 0x0000000a04117981 */ /* 0x002724000c1e1500 */
[C---:B---3--:R-:W-:Y:S02]  /*1eb30*/  IMAD.WIDE R4, R0.reuse, 0x2, R2 ;  /* 0x0000000200047825 */ /* 0x048fe400078e0202 */
[----:B------:R-:W3:Y:S04]  /*1eb40*/  LDL.64 R2, [R1+0x1c00] ;  /* 0x001c000001027983 */ /* 0x000ee80000100a00 */
[----:B------:R2:W3:Y:S02]  /*1eb50*/  LDG.E.U16 R16, desc[UR10][R4.64] ;  /* 0x0000000a04107981 */ /* 0x0004e4000c1e1500 */
[----:B--2---:R-:W-:-:S02]  /*1eb60*/  IMAD.WIDE R4, R0, 0x2, R10 ;  /* 0x0000000200047825 */ /* 0x004fc400078e020a */
[----:B------:R-:W2:Y:S04]  /*1eb70*/  LDL.64 R10, [R1+0x1bf8] ;  /* 0x001bf800010a7983 */ /* 0x000ea80000100a00 */
[----:B------:R4:W2:Y:S02]  /*1eb80*/  LDG.E.U16 R21, desc[UR10][R4.64] ;  /* 0x0000000a04157981 */ /* 0x0008a4000c1e1500 */
[C---:B----4-:R-:W-:Y:S02]  /*1eb90*/  IMAD.WIDE R4, R0.reuse, 0x2, R8 ;  /* 0x0000000200047825 */ /* 0x050fe400078e0208 */
[----:B------:R-:W4:Y:S04]  /*1eba0*/  LDL.64 R8, [R1+0x1bf0] ;  /* 0x001bf00001087983 */ /* 0x000f280000100a00 */
[----:B------:R0:W4:Y:S02]  /*1ebb0*/  LDG.E.U16 R29, desc[UR10][R4.64] ;  /* 0x0000000a041d7981 */ /* 0x000124000c1e1500 */
[----:B0-----:R-:W-:-:S02]  /*1ebc0*/  IMAD.WIDE R4, R0, 0x2, R6 ;  /* 0x0000000200047825 */ /* 0x001fc400078e0206 */
[----:B------:R-:W4:Y:S04]  /*1ebd0*/  LDL.64 R6, [R1+0x1be8] ;  /* 0x001be80001067983 */ /* 0x000f280000100a00 */
[----:B------:R0:W4:Y:S02]  /*1ebe0*/  LDG.E.U16 R28, desc[UR10][R4.64] ;  /* 0x0000000a041c7981 */ /* 0x000124000c1e1500 */
[C---:B0-----:R-:W-:Y:S02]  /*1ebf0*/  IMAD.WIDE R4, R0.reuse, 0x2, R14 ;  /* 0x0000000200047825 */ /* 0x041fe400078e020e */
[----:B------:R-:W4:Y:S04]  /*1ec00*/  LDL.64 R14, [R1+0x1be0] ;  /* 0x001be000010e7983 */ /* 0x000f280000100a00 */
[----:B------:R0:W4:Y:S02]  /*1ec10*/  LDG.E.U16 R27, desc[UR10][R4.64] ;  /* 0x0000000a041b7981 */ /* 0x000124000c1e1500 */
[----:B0-----:R-:W-:-:S02]  /*1ec20*/  IMAD.WIDE R4, R0, 0x2, R12 ;  /* 0x0000000200047825 */ /* 0x001fc400078e020c */
[----:B------:R-:W4:Y:S04]  /*1ec30*/  LDL.64 R12, [R1+0x1bd8] ;  /* 0x001bd800010c7983 */ /* 0x000f280000100a00 */
[----:B------:R3:W4:Y:S04]  /*1ec40*/  LDG.E.U16 R26, desc[UR10][R4.64] ;  /* 0x0000000a041a7981 */ /* 0x000728000c1e1500 */
[----:B------:R0:W-:Y:S01]  /*1ec50*/  STL [R1+0xb4], R22 ;  /* 0x0000b41601007387 */ /* 0x0001e20000100800 */
[----:B---3--:R-:W-:-:S03]  /*1ec60*/  IMAD.WIDE R4, R0, 0x2, R2 ;  /* 0x0000000200047825 */ /* 0x008fc600078e0202 */
[----:B------:R-:W3:Y:S04]  /*1ec70*/  LDL.64 R2, [R1+0x1b78] ;  /* 0x001b780001027983 */ /* 0x000ee80000100a00 */
[----:B------:R2:W3:Y:S04]  /*1ec80*/  LDG.E.U16 R25, desc[UR10][R4.64] ;  /* 0x0000000a04197981 */ /* 0x0004e8000c1e1500 */
[----:B------:R-:W-:Y:S01]  /*1ec90*/  STL [R1+0xac], R20 ;  /* 0x0000ac1401007387 */ /* 0x000fe20000100800 */
[----:B--2---:R-:W-:-:S03]  /*1eca0*/  IMAD.WIDE R4, R0, 0x2, R10 ;  /* 0x0000000200047825 */ /* 0x004fc600078e020a */
[----:B------:R-:W2:Y:S04]  /*1ecb0*/  LDL.64 R10, [R1+0x1b70] ;  /* 0x001b7000010a7983 */ /* 0x000ea80000100a00 */
[----:B------:R4:W2:Y:S04]  /*1ecc0*/  LDG.E.U16 R24, desc[UR10][R4.64] ;  /* 0x0000000a04187981 */ /* 0x0008a8000c1e1500 */
[----:B------:R-:W-:Y:S01]  /*1ecd0*/  STL [R1+0xa4], R19 ;  /* 0x0000a41301007387 */ /* 0x000fe20000100800 */
[----:B----4-:R-:W-:-:S03]  /*1ece0*/  IMAD.WIDE R4, R0, 0x2, R8 ;  /* 0x0000000200047825 */ /* 0x010fc600078e0208 */
[----:B------:R-:W4:Y:S04]  /*1ecf0*/  LDL.64 R8, [R1+0x1b68] ;  /* 0x001b680001087983 */ /* 0x000f280000100a00 */
[----:B------:R1:W4:Y:S04]  /*1ed00*/  LDG.E.U16 R23, desc[UR10][R4.64] ;  /* 0x0000000a04177981 */ /* 0x000328000c1e1500 */
[----:B------:R0:W-:Y:S01]  /*1ed10*/  STL [R1+0x9c], R18 ;  /* 0x00009c1201007387 */ /* 0x0001e20000100800 */
[----:B-1----:R-:W-:-:S03]  /*1ed20*/  IMAD.WIDE R4, R0, 0x2, R6 ;  /* 0x0000000200047825 */ /* 0x002fc600078e0206 */
[----:B------:R-:W4:Y:S04]  /*1ed30*/  LDL.64 R6, [R1+0x1b60] ;  /* 0x001b600001067983 */ /* 0x000f280000100a00 */
[----:B0-----:R0:W4:Y:S04]  /*1ed40*/  LDG.E.U16 R22, desc[UR10][R4.64] ;  /* 0x0000000a04167981 */ /* 0x001128000c1e1500 */
[----:B------:R-:W-:Y:S04]  /*1ed50*/  STL [R1+0xb0], R17 ;  /* 0x0000b01101007387 */ /* 0x000fe80000100800 */
[----:B------:R-:W4:Y:S01]  /*1ed60*/  LDL.64 R18, [R1+0x1bd0] ;  /* 0x001bd00001127983 */ /* 0x000f220000100a00 */
[----:B0-----:R-:W-:-:S03]  /*1ed70*/  IMAD.WIDE R4, R0, 0x2, R14 ;  /* 0x0000000200047825 */ /* 0x001fc600078e020e */
[----:B------:R0:W-:Y:S04]  /*1ed80*/  STL [R1+0xa8], R16 ;  /* 0x0000a81001007387 */ /* 0x0001e80000100800 */
[----:B------:R1:W4:Y:S04]  /*1ed90*/  LDG.E.U16 R20, desc[UR10][R4.64] ;  /* 0x0000000a04147981 */ /* 0x000328000c1e1500 */
[----:B0-----:R-:W4:Y:S01]  /*1eda0*/  LDL.64 R16, [R1+0x1bc8] ;  /* 0x001bc80001107983 */ /* 0x001f220000100a00 */
[----:B-1----:R-:W-:-:S03]  /*1edb0*/  IMAD.WIDE R4, R0, 0x2, R12 ;  /* 0x0000000200047825 */ /* 0x002fc600078e020c */
[----:B------:R0:W-:Y:S04]  /*1edc0*/  STL [R1+0xa0], R21 ;  /* 0x0000a01501007387 */ /* 0x0001e80000100800 */
[----:B0-----:R3:W4:Y:S02]  /*1edd0*/  LDG.E.U16 R21, desc[UR10][R4.64] ;  /* 0x0000000a04157981 */ /* 0x001724000c1e1500 */
[C---:B---3--:R-:W-:Y:S02]  /*1ede0*/  IMAD.WIDE R4, R0.reuse, 0x2, R2 ;  /* 0x0000000200047825 */ /* 0x048fe400078e0202 */
[----:B------:R-:W3:Y:S04]  /*1edf0*/  LDL.64 R2, [R1+0x1bc0] ;  /* 0x001bc00001027983 */ /* 0x000ee80000100a00 */
[----:B------:R2:W3:Y:S02]  /*1ee00*/  LDG.E.U16 R12, desc[UR10][R4.64] ;  /* 0x0000000a040c7981 */ /* 0x0004e4000c1e1500 */
[----:B--2---:R-:W-:-:S05]  /*1ee10*/  IMAD.WIDE R4, R0, 0x2, R10 ;  /* 0x0000000200047825 */ /* 0x004fca00078e020a */
[----:B------:R4:W2:Y:S02]  /*1ee20*/  LDG.E.U16 R11, desc[UR10][R4.64] ;  /* 0x0000000a040b7981 */ /* 0x0008a4000c1e1500 */
[----:B----4-:R-:W-:-:S05]  /*1ee30*/  IMAD.WIDE R4, R0, 0x2, R8 ;  /* 0x0000000200047825 */ /* 0x010fca00078e0208 */
[----:B------:R0:W4:Y:S02]  /*1ee40*/  LDG.E.U16 R10, desc[UR10][R4.64] ;  /* 0x0000000a040a7981 */ /* 0x000124000c1e1500 */
[----:B0-----:R-:W-:-:S05]  /*1ee50*/  IMAD.WIDE R4, R0, 0x2, R6 ;  /* 0x0000000200047825 */ /* 0x001fca00078e0206 */
[----:B------:R0:W4:Y:S04]  /*1ee60*/  LDG.E.U16 R9, desc[UR10][R4.64] ;  /* 0x0000000a04097981 */ /* 0x000128000c1e1500 */
[----:B------:R-:W-:Y:S04]  /*1ee70*/  STL [R1+0x98], R29 ;  /* 0x0000981d01007387 */ /* 0x000fe80000100800 */
[----:B---3--:R1:W-:Y:S04]  /*1ee80*/  STL [R1+0x3fb0], R12 ;  /* 0x003fb00c01007387 */ /* 0x0083e80000100800 */
[----:B-1----:R-:W3:Y:S04]  /*1ee90*/  LDL.64 R12, [R1+0x1bb8] ;  /* 0x001bb800010c7983 */ /* 0x002ee80000100a00 */
[----:B------:R1:W-:Y:S04]  /*1eea0*/  STL [R1+0x94], R28 ;  /* 0x0000941c01007387 */ /* 0x0003e80000100800 */
[----:B--2---:R-:W-:Y:S04]  /*1eeb0*/  STL [R1+0x3fb4], R11 ;  /* 0x003fb40b01007387 */ /* 0x004fe80000100800 */
[----:B------:R-:W-:Y:S04]  /*1eec0*/  STL [R1+0x90], R27 ;  /* 0x0000901b01007387 */ /* 0x000fe80000100800 */
[----:B------:R-:W2:Y:S04]  /*1eed0*/  LDL.64 R14, [R1+0x1bb0] ;  /* 0x001bb000010e7983 */ /* 0x000ea80000100a00 */
[----:B----4-:R-:W-:Y:S04]  /*1eee0*/  STL [R1+0x3fb8], R10 ;  /* 0x003fb80a01007387 */ /* 0x010fe80000100800 */
[----:B------:R-:W-:Y:S01]  /*1eef0*/  STL [R1+0x8c], R26 ;  /* 0x00008c1a01007387 */ /* 0x000fe20000100800 */
[----:B0-----:R-:W-:-:S03]  /*1ef00*/  IMAD.WIDE R4, R0, 0x2, R18 ;  /* 0x0000000200047825 */ /* 0x001fc600078e0212 */
[----:B------:R-:W4:Y:S04]  /*1ef10*/  LDL.64 R6, [R1+0x1ba8] ;  /* 0x001ba80001067983 */ /* 0x000f280000100a00 */
[----:B------:R-:W-:Y:S04]  /*1ef20*/  STL [R1+0x88], R25 ;  /* 0x0000881901007387 */ /* 0x000fe80000100800 */
[----:B------:R-:W-:Y:S04]  /*1ef30*/  STL [R1+0x3fbc], R9 ;  /* 0x003fbc0901007387 */ /* 0x000fe80000100800 */
[----:B------:R-:W-:Y:S04]  /*1ef40*/  STL [R1+0x84], R24 ;  /* 0x0000841801007387 */ /* 0x000fe80000100800 */
[----:B------:R-:W4:Y:S04]  /*1ef50*/  LDL.64 R18, [R1+0x1ba0] ;  /* 0x001ba00001127983 */ /* 0x000f280000100a00 */
[----:B------:R0:W4:Y:S02]  /*1ef60*/  LDG.E.U16 R29, desc[UR10][R4.64] ;  /* 0x0000000a041d7981 */ /* 0x000124000c1e1500 */
[----:B0-----:R-:W-:-:S02]  /*1ef70*/  IMAD.WIDE R4, R0, 0x2, R16 ;  /* 0x0000000200047825 */ /* 0x001fc400078e0210 */
[----:B------:R-:W4:Y:S04]  /*1ef80*/  LDL.64 R16, [R1+0x1b98] ;  /* 0x001b980001107983 */ /* 0x000f280000100a00 */
[----:B-1----:R0:W4:Y:S04]  /*1ef90*/  LDG.E.U16 R28, desc[UR10][R4.64] ;  /* 0x0000000a041c7981 */ /* 0x002128000c1e1500 */
[----:B------:R-:W-:Y:S01]  /*1efa0*/  STL [R1+0x80], R23 ;  /* 0x0000801701007387 */ /* 0x000fe20000100800 */
[----:B0-----:R-:W-:-:S03]  /*1efb0*/  IMAD.WIDE R4, R0, 0x2, R2 ;  /* 0x0000000200047825 */ /* 0x001fc600078e0202 */
[----:B------:R-:W4:Y:S04]  /*1efc0*/  LDL.64 R2, [R1+0x1b58] ;  /* 0x001b580001027983 */ /* 0x000f280000100a00 */
[----:B------:R0:W-:Y:S04]  /*1efd0*/  STL [R1+0x7c], R22 ;  /* 0x00007c1601007387 */ /* 0x0001e80000100800 */
[----:B0-----:R3:W4:Y:S02]  /*1efe0*/  LDG.E.U16 R22, desc[UR10][R4.64] ;  /* 0x0000000a04167981 */ /* 0x001724000c1e1500 */
[----:B---3--:R-:W-:-:S02]  /*1eff0*/  IMAD.WIDE R4, R0, 0x2, R12 ;  /* 0x0000000200047825 */ /* 0x008fc400078e020c */
[----:B------:R-:W3:Y:S04]  /*1f000*/  LDL.64 R12, [R1+0x1b50] ;  /* 0x001b5000010c7983 */ /* 0x000ee80000100a00 */
[----:B------:R0:W-:Y:S04]  /*1f010*/  STL [R1+0x78], R20 ;  /* 0x0000781401007387 */ /* 0x0001e80000100800 */
[----:B0-----:R2:W3:Y:S02]  /*1f020*/  LDG.E.U16 R20, desc[UR10][R4.64] ;  /* 0x0000000a04147981 */ /* 0x0014e4000c1e1500 */
[----:B--2---:R-:W-:-:S02]  /*1f030*/  IMAD.WIDE R4, R0, 0x2, R14 ;  /* 0x0000000200047825 */ /* 0x004fc400078e020e */
[----:B------:R-:W2:Y:S04]  /*1f040*/  LDL.64 R14, [R1+0x1b48] ;  /* 0x001b4800010e7983 */ /* 0x000ea80000100a00 */
[----:B------:R4:W2:Y:S02]  /*1f050*/  LDG.E.U16 R27, desc[UR10][R4.64] ;  /* 0x0000000a041b7981 */ /* 0x0008a4000c1e1500 */
[----:B----4-:R-:W-:-:S05]  /*1f060*/  IMAD.WIDE R4, R0, 0x2, R18 ;  /* 0x0000000200047825 */ /* 0x010fca00078e0212 */
[----:B------:R0:W4:Y:S02]  /*1f070*/  LDG.E.U16 R26, desc[UR10][R4.64] ;  /* 0x0000000a041a7981 */ /* 0x000124000c1e1500 */
[----:B0-----:R-:W-:-:S05]  /*1f080*/  IMAD.WIDE R4, R0, 0x2, R16 ;  /* 0x0000000200047825 */ /* 0x001fca00078e0210 */
[----:B------:R0:W4:Y:S01]  /*1f090*/  LDG.E.U16 R25, desc[UR10][R4.64] ;  /* 0x0000000a04197981 */ /* 0x000122000c1e1500 */
[----:B------:R-:W-:-:S04]  /*1f0a0*/  IMAD.WIDE R6, R0, 0x2, R6 ;  /* 0x0000000200067825 */ /* 0x000fc800078e0206 */
[----:B0-----:R-:W-:-:S05]  /*1f0b0*/  IMAD.WIDE R4, R0, 0x2, R2 ;  /* 0x0000000200047825 */ /* 0x001fca00078e0202 */
[----:B------:R3:W4:Y:S04]  /*1f0c0*/  LDG.E.U16 R24, desc[UR10][R4.64] ;  /* 0x0000000a04187981 */ /* 0x000728000c1e1500 */
[----:B------:R0:W-:Y:S04]  /*1f0d0*/  STL [R1+0x74], R21 ;  /* 0x0000741501007387 */ /* 0x0001e80000100800 */
[----:B------:R-:W4:Y:S04]  /*1f0e0*/  LDL.64 R10, [R1+0x1b40] ;  /* 0x001b4000010a7983 */ /* 0x000f280000100a00 */
[----:B------:R-:W4:Y:S04]  /*1f0f0*/  LDL.64 R8, [R1+0x1b90] ;  /* 0x001b900001087983 */ /* 0x000f280000100a00 */
[----:B0-----:R-:W4:Y:S04]  /*1f100*/  LDG.E.U16 R21, desc[UR10][R6.64] ;  /* 0x0000000a06157981 */ /* 0x001f28000c1e1500 */
[----:B------:R-:W4:Y:S04]  /*1f110*/  LDL.64 R2, [R1+0x1b80] ;  /* 0x001b800001027983 */ /* 0x000f280000100a00 */
[----:B------:R-:W4:Y:S01]  /*1f120*/  LDL.64 R6, [R1+0x1b88] ;  /* 0x001b880001067983 */ /* 0x000f220000100a00 */
[----:B---3--:R-:W-:-:S03]  /*1f130*/  IMAD.WIDE R4, R0, 0x2, R12 ;  /* 0x0000000200047825 */ /* 0x008fc600078e020c */
[----:B------:R-:W3:Y:S04]  /*1f140*/  LDL.64 R12, [R1+0x1b38] ;  /* 0x001b3800010c7983 */ /* 0x000ee80000100a00 */
[----:B------:R2:W3:Y:S04]  /*1f150*/  LDG.E.U16 R23, desc[UR10][R4.64] ;  /* 0x0000000a04177981 */ /* 0x0004e8000c1e1500 */
[----:B------:R0:W-:Y:S01]  /*1f160*/  STL [R1+0x70], R29 ;  /* 0x0000701d01007387 */ /* 0x0001e20000100800 */
[----:B--2---:R-:W-:-:S05]  /*1f170*/  IMAD.WIDE R4, R0, 0x2, R14 ;  /* 0x0000000200047825 */ /* 0x004fca00078e020e */
[----:B0-----:R4:W2:Y:S02]  /*1f180*/  LDG.E.U16 R29, desc[UR10][R4.64] ;  /* 0x0000000a041d7981 */ /* 0x0018a4000c1e1500 */
[C---:B----4-:R-:W-:Y:S02]  /*1f190*/  IMAD.WIDE R4, R0.reuse, 0x2, R10 ;  /* 0x0000000200047825 */ /* 0x050fe400078e020a */
[----:B--2---:R-:W-:Y:S04]  /*1f1a0*/  STL [R1+0x3f90], R29 ;  /* 0x003f901d01007387 */ /* 0x004fe80000100800 */
[----:B------:R-:W2:Y:S04]  /*1f1b0*/  LDL.64 R10, [R1+0x1b30] ;  /* 0x001b3000010a7983 */ /* 0x000ea80000100a00 */
[----:B------:R0:W-:Y:S04]  /*1f1c0*/  STL [R1+0x6c], R28 ;  /* 0x00006c1c01007387 */ /* 0x0001e80000100800 */
[----:B0-----:R0:W4:Y:S02]  /*1f1d0*/  LDG.E.U16 R28, desc[UR10][R4.64] ;  /* 0x0000000a041c7981 */ /* 0x001124000c1e1500 */
[----:B0-----:R-:W-:-:S02]  /*1f1e0*/  IMAD.WIDE R4, R0, 0x2, R8 ;  /* 0x0000000200047825 */ /* 0x001fc400078e0208 */
[----:B----4-:R-:W-:Y:S04]  /*1f1f0*/  STL [R1+0x3f94], R28 ;  /* 0x003f941c01007387 */ /* 0x010fe80000100800 */
[----:B------:R-:W4:Y:S04]  /*1f200*/  LDL.64 R18, [R1+0x1b28] ;  /* 0x001b280001127983 */ /* 0x000f280000100a00 */
[----:B------:R0:W-:Y:S04]  /*1f210*/  STL [R1+0x64], R22 ;  /* 0x0000641601007387 */ /* 0x0001e80000100800 */
[----:B------:R-:W2:Y:S04]  /*1f220*/  LDL.64 R16, [R1+0x1b20] ;  /* 0x001b200001107983 */ /* 0x000ea80000100a00 */
[----:B0-----:R0:W2:Y:S04]  /*1f230*/  LDG.E.U16 R22, desc[UR10][R4.64] ;  /* 0x0000000a04167981 */ /* 0x0010a8000c1e1500 */
[----:B------:R1:W-:Y:S04]  /*1f240*/  STL [R1+0x5c], R20 ;  /* 0x00005c1401007387 */ /* 0x0003e80000100800 */
[----:B------:R-:W2:Y:S01]  /*1f250*/  LDL.64 R8, [R1+0x1b18] ;  /* 0x001b180001087983 */ /* 0x000ea20000100a00 */
[----:B0-----:R-:W-:-:S05]  /*1f260*/  IMAD.WIDE R4, R0, 0x2, R6 ;  /* 0x0000000200047825 */ /* 0x001fca00078e0206 */
[----:B-1----:R0:W2:Y:S02]  /*1f270*/  LDG.E.U16 R20, desc[UR10][R4.64] ;  /* 0x0000000a04147981 */ /* 0x0020a4000c1e1500 */
[----:B0-----:R-:W-:-:S05]  /*1f280*/  IMAD.WIDE R4, R0, 0x2, R2 ;  /* 0x0000000200047825 */ /* 0x001fca00078e0202 */
[----:B------:R3:W2:Y:S04]  /*1f290*/  LDG.E.U16 R2, desc[UR10][R4.64] ;  /* 0x0000000a04027981 */ /* 0x0006a8000c1e1500 */
[----:B------:R-:W-:Y:S04]  /*1f2a0*/  STL [R1+0x54], R27 ;  /* 0x0000541b01007387 */ /* 0x000fe80000100800 */
[----:B------:R-:W4:Y:S01]  /*1f2b0*/  LDL.64 R6, [R1+0x1b10] ;  /* 0x001b100001067983 */ /* 0x000f220000100a00 */
[----:B---3--:R-:W-:-:S03]  /*1f2c0*/  IMAD.WIDE R4, R0, 0x2, R12 ;  /* 0x0000000200047825 */ /* 0x008fc600078e020c */
[----:B--2---:R-:W-:Y:S04]  /*1f2d0*/  STL [R1+0x3f00], R2 ;  /* 0x003f000201007387 */ /* 0x004fe80000100800 */
[----:B------:R0:W-:Y:S04]  /*1f2e0*/  STL [R1+0x4c], R21 ;  /* 0x00004c1501007387 */ /* 0x0001e80000100800 */
[----:B------:R-:W2:Y:S04]  /*1f2f0*/  LDL.64 R14, [R1+0x1b08] ;  /* 0x001b0800010e7983 */ /* 0x000ea80000100a00 */
[----:B------:R1:W-:Y:S04]  /*1f300*/  STL [R1+0x48], R26 ;  /* 0x0000481a01007387 */ /* 0x0003e80000100800 */
[----:B------:R-:W3:Y:S04]  /*1f310*/  LDL.64 R12, [R1+0x1b00] ;  /* 0x001b0000010c7983 */ /* 0x000ee80000100a00 */
[----:B0-----:R0:W3:Y:S04]  /*1f320*/  LDG.E.U16 R21, desc[UR10][R4.64] ;  /* 0x0000000a04157981 */ /* 0x0010e8000c1e1500 */
[----:B------:R1:W-:Y:S01]  /*1f330*/  STL [R1+0x44], R25 ;  /* 0x0000441901007387 */ /* 0x0003e20000100800 */
[----:B0-----:R-:W-:-:S03]  /*1f340*/  IMAD.WIDE R4, R0, 0x2, R10 ;  /* 0x0000000200047825 */ /* 0x001fc600078e020a */
[----:B------:R-:W3:Y:S04]  /*1f350*/  LDL.64 R10, [R1+0x1af8] ;  /* 0x001af800010a7983 */ /* 0x000ee80000100a00 */
[----:B------:R4:W3:Y:S02]  /*1f360*/  LDG.E.U16 R29, desc[UR10][R4.64] ;  /* 0x0000000a041d7981 */ /* 0x0008e4000c1e1500 */
[----:B----4-:R-:W-:-:S05]  /*1f370*/  IMAD.WIDE R4, R0, 0x2, R18 ;  /* 0x0000000200047825 */ /* 0x010fca00078e0212 */
[----:B------:R0:W4:Y:S04]  /*1f380*/  LDG.E.U16 R28, desc[UR10][R4.64] ;  /* 0x0000000a041c7981 */ /* 0x000128000c1e1500 */
[----:B------:R1:W-:Y:S04]  /*1f390*/  STL [R1+0x3c], R24 ;  /* 0x00003c1801007387 */ /* 0x0003e80000100800 */
[----:B------:R-:W4:Y:S01]  /*1f3a0*/  LDL.64 R2, [R1+0x1af0] ;  /* 0x001af00001027983 */ /* 0x000f220000100a00 */
[----:B0-----:R-:W-:-:S05]  /*1f3b0*/  IMAD.WIDE R4, R0, 0x2, R16 ;  /* 0x0000000200047825 */ /* 0x001fca00078e0210 */
[----:B------:R0:W4:Y:S04]  /*1f3c0*/  LDG.E.U16 R27, desc[UR10][R4.64] ;  /* 0x0000000a041b7981 */ /* 0x000128000c1e1500 */
[----:B------:R1:W-:Y:S04]  /*1f3d0*/  STL [R1+0x34], R23 ;  /* 0x0000341701007387 */ /* 0x0003e80000100800 */
[----:B------:R-:W4:Y:S01]  /*1f3e0*/  LDL.64 R18, [R1+0x1ad8] ;  /* 0x001ad80001127983 */ /* 0x000f220000100a00 */
[----:B0-----:R-:W-:-:S03]  /*1f3f0*/  IMAD.WIDE R4, R0, 0x2, R8 ;  /* 0x0000000200047825 */ /* 0x001fc600078e0208 */
[----:B------:R-:W4:Y:S04]  /*1f400*/  LDL.64 R8, [R1+0x1ae8] ;  /* 0x001ae80001087983 */ /* 0x000f280000100a00 */
[----:B-1----:R0:W4:Y:S02]  /*1f410*/  LDG.E.U16 R26, desc[UR10][R4.64] ;  /* 0x0000000a041a7981 */ /* 0x002124000c1e1500 */
[C---:B0-----:R-:W-:Y:S02]  /*1f420*/  IMAD.WIDE R4, R0.reuse, 0x2, R6 ;  /* 0x0000000200047825 */ /* 0x041fe400078e0206 */
[----:B------:R-:W4:Y:S04]  /*1f430*/  LDL.64 R6, [R1+0x1ae0] ;  /* 0x001ae00001067983 */ /* 0x000f280000100a00 */
[----:B------:R2:W4:Y:S04]  /*1f440*/  LDG.E.U16 R25, desc[UR10][R4.64] ;  /* 0x0000000a04197981 */ /* 0x000528000c1e1500 */
[----:B------:R0:W-:Y:S01]  /*1f450*/  STL [R1+0x40], R22 ;  /* 0x0000401601007387 */ /* 0x0001e20000100800 */
[----:B--2---:R-:W-:-:S05]  /*1f460*/  IMAD.WIDE R4, R0, 0x2, R14 ;  /* 0x0000000200047825 */ /* 0x004fca00078e020e */
[----:B------:R3:W2:Y:S02]  /*1f470*/  LDG.E.U16 R24, desc[UR10][R4.64] ;  /* 0x0000000a04187981 */ /* 0x0006a4000c1e1500 */
[----:B---3--:R-:W-:-:S05]  /*1f480*/  IMAD.WIDE R4, R0, 0x2, R12 ;  /* 0x0000000200047825 */ /* 0x008fca00078e020c */
[----:B------:R1:W3:Y:S02]  /*1f490*/  LDG.E.U16 R23, desc[UR10][R4.64] ;  /* 0x0000000a04177981 */ /* 0x0002e4000c1e1500 */
[C---:B-1----:R-:W-:Y:S02]  /*1f4a0*/  IMAD.WIDE R4, R0.reuse, 0x2, R10 ;  /* 0x0000000200047825 */ /* 0x042fe400078e020a */
[----:B------:R-:W2:Y:S04]  /*1f4b0*/  LDL.64 R10, [R1+0x1ad0] ;  /* 0x001ad000010a7983 */ /* 0x000ea80000100a00 */
[----:B0-----:R4:W3:Y:S02]  /*1f4c0*/  LDG.E.U16 R22, desc[UR10][R4.64] ;  /* 0x0000000a04167981 */ /* 0x0018e4000c1e1500 */
[----:B----4-:R-:W-:-:S05]  /*1f4d0*/  IMAD.WIDE R4, R0, 0x2, R2 ;  /* 0x0000000200047825 */ /* 0x010fca00078e0202 */
[----:B------:R0:W4:Y:S02]  /*1f4e0*/  LDG.E.U16 R2, desc[UR10][R4.64] ;  /* 0x0000000a04027981 */ /* 0x000124000c1e1500 */
[----:B0-----:R-:W-:-:S05]  /*1f4f0*/  IMAD.WIDE R4, R0, 0x2, R8 ;  /* 0x0000000200047825 */ /* 0x001fca00078e0208 */
[----:B------:R0:W3:Y:S04]  /*1f500*/  LDG.E.U16 R8, desc[UR10][R4.64] ;  /* 0x0000000a04087981 */ /* 0x0000e8000c1e1500 */
[----:B------:R-:W-:Y:S01]  /*1f510*/  STL [R1+0x38], R20 ;  /* 0x0000381401007387 */ /* 0x000fe20000100800 */
[----:B0-----:R-:W-:-:S03]  /*1f520*/  IMAD.WIDE R4, R0, 0x2, R6 ;  /* 0x0000000200047825 */ /* 0x001fc600078e0206 */
[----:B------:R0:W-:Y:S04]  /*1f530*/  STL [R1+0x24], R21 ;  /* 0x0000241501007387 */ /* 0x0001e80000100800 */
[----:B------:R1:W3:Y:S04]  /*1f540*/  LDG.E.U16 R7, desc[UR10][R4.64] ;  /* 0x0000000a04077981 */ /* 0x0002e8000c1e1500 */
[----:B------:R-:W3:Y:S04]  /*1f550*/  LDL.64 R14, [R1+0x1ac0] ;  /* 0x001ac000010e7983 */ /* 0x000ee80000100a00 */
[----:B0-----:R-:W3:Y:S01]  /*1f560*/  LDL.64 R20, [R1+0x1ac8] ;  /* 0x001ac80001147983 */ /* 0x001ee20000100a00 */
[----:B-1----:R-:W-:-:S05]  /*1f570*/  IMAD.WIDE R4, R0, 0x2, R18 ;  /* 0x0000000200047825 */ /* 0x002fca00078e0212 */
[----:B------:R2:W3:Y:S02]  /*1f580*/  LDG.E.U16 R3, desc[UR10][R4.64] ;  /* 0x0000000a04037981 */ /* 0x0004e4000c1e1500 */
[----:B--2---:R-:W-:-:S05]  /*1f590*/  IMAD.WIDE R4, R0, 0x2, R10 ;  /* 0x0000000200047825 */ /* 0x004fca00078e020a */
[----:B------:R0:W2:Y:S04]  /*1f5a0*/  LDG.E.U16 R6, desc[UR10][R4.64] ;  /* 0x0000000a04067981 */ /* 0x0000a8000c1e1500 */
[----:B----4-:R-:W-:Y:S04]  /*1f5b0*/  STL [R1+0x3f68], R2 ;  /* 0x003f680201007387 */ /* 0x010fe80000100800 */
[----:B------:R-:W4:Y:S04]  /*1f5c0*/  LDL.64 R12, [R1+0x1ab8] ;  /* 0x001ab800010c7983 */ /* 0x000f280000100a00 */
[----:B---3--:R1:W-:Y:S04]  /*1f5d0*/  STL [R1+0x3f6c], R8 ;  /* 0x003f6c0801007387 */ /* 0x0083e80000100800 */
[----:B------:R-:W-:Y:S04]  /*1f5e0*/  STL [R1+0x20], R29 ;  /* 0x0000201d01007387 */ /* 0x000fe80000100800 */
[----:B------:R-:W3:Y:S04]  /*1f5f0*/  LDL.64 R16, [R1+0x1ab0] ;  /* 0x001ab00001107983 */ /* 0x000ee80000100a00 */
[----:B------:R-:W-:Y:S04]  /*1f600*/  STL [R1+0x3f70], R7 ;  /* 0x003f700701007387 */ /* 0x000fe80000100800 */
[----:B------:R-:W-:Y:S04]  /*1f610*/  STL [R1+0x1c], R28 ;  /* 0x00001c1c01007387 */ /* 0x000fe80000100800 */
[----:B------:R-:W3:Y:S01]  /*1f620*/  LDL.64 R18, [R1+0x1aa8] ;  /* 0x001aa80001127983 */ /* 0x000ee20000100a00 */
[----:B0-----:R-:W-:-:S03]  /*1f630*/  IMAD.WIDE R4, R0, 0x2, R20 ;  /* 0x0000000200047825 */ /* 0x001fc600078e0214 */
[----:B------:R-:W-:Y:S04]  /*1f640*/  STL [R1+0x18], R27 ;  /* 0x0000181b01007387 */ /* 0x000fe80000100800 */
[----:B------:R-:W-:Y:S04]  /*1f650*/  STL [R1+0x3f48], R3 ;  /* 0x003f480301007387 */ /* 0x000fe80000100800 */
[----:B------:R-:W3:Y:S04]  /*1f660*/  LDL.64 R10, [R1+0x1aa0] ;  /* 0x001aa000010a7983 */ /* 0x000ee80000100a00 */
[----:B------:R-:W3:Y:S01]  /*1f670*/  LDG.E.U16 R5, desc[UR10][R4.64] ;  /* 0x0000000a04057981 */ /* 0x000ee2000c1e1500 */
[----:B------:R-:W-:-:S03]  /*1f680*/  IMAD.WIDE R14, R0, 0x2, R14 ;  /* 0x00000002000e7825 */ /* 0x000fc600078e020e */
[----:B------:R-:W-:Y:S04]  /*1f690*/  STL [R1+0x14], R26 ;  /* 0x0000141a01007387 */ /* 0x000fe80000100800 */
[----:B------:R4:W3:Y:S04]  /*1f6a0*/  LDG.E.U16 R4, desc[UR10][R14.64] ;  /* 0x0000000a0e047981 */ /* 0x0008e8000c1e1500 */
[----:B--2---:R0:W-:Y:S04]  /*1f6b0*/  STL [R1+0x3f4c], R6 ;  /* 0x003f4c0601007387 */ /* 0x0041e80000100800 */
[----:B------:R-:W-:Y:S04]  /*1f6c0*/  STL [R1+0x10], R25 ;  /* 0x0000101901007387 */ /* 0x000fe80000100800 */
[----:B-1----:R-:W2:Y:S01]  /*1f6d0*/  LDL.64 R8, [R1+0x1a98] ;  /* 0x001a980001087983 */ /* 0x002ea20000100a00 */
[----:B----4-:R-:W-:-:S05]  /*1f6e0*/  IMAD.WIDE R14, R0, 0x2, R12 ;  /* 0x00000002000e7825 */ /* 0x010fca00078e020c */
[----:B------:R3:W4:Y:S04]  /*1f6f0*/  LDG.E.U16 R13, desc[UR10][R14.64] ;  /* 0x0000000a0e0d7981 */ /* 0x000728000c1e1500 */
[----:B------:R-:W-:Y:S01]  /*1f700*/  STL [R1+0xc], R24 ;  /* 0x00000c1801007387 */ /* 0x000fe20000100800 */
[----:B---3--:R-:W-:-:S05]  /*1f710*/  IMAD.WIDE R14, R0, 0x2, R16 ;  /* 0x00000002000e7825 */ /* 0x008fca00078e0210 */
[----:B------:R1:W3:Y:S02]  /*1f720*/  LDG.E.U16 R17, desc[UR10][R14.64] ;  /* 0x0000000a0e117981 */ /* 0x0002e4000c1e1500 */
[----:B-1----:R-:W-:-:S05]  /*1f730*/  IMAD.WIDE R14, R0, 0x2, R18 ;  /* 0x00000002000e7825 */ /* 0x002fca00078e0212 */
[----:B------:R1:W3:Y:S02]  /*1f740*/  LDG.E.U16 R19, desc[UR10][R14.64] ;  /* 0x0000000a0e137981 */ /* 0x0002e4000c1e1500 */
[C---:B-1----:R-:W-:Y:S02]  /*1f750*/  IMAD.WIDE R14, R0.reuse, 0x2, R10 ;  /* 0x00000002000e7825 */ /* 0x042fe400078e020a */
[----:B------:R-:W-:Y:S04]  /*1f760*/  STL [R1+0x3f50], R5 ;  /* 0x003f500501007387 */ /* 0x000fe80000100800 */
[----:B0-----:R-:W3:Y:S04]  /*1f770*/  LDL.64 R6, [R1+0x1a90] ;  /* 0x001a900001067983 */ /* 0x001ee80000100a00 */
[----:B------:R2:W3:Y:S04]  /*1f780*/  LDG.E.U16 R21, desc[UR10][R14.64] ;  /* 0x0000000a0e157981 */ /* 0x0004e8000c1e1500 */
[----:B------:R0:W-:Y:S04]  /*1f790*/  STL [R1+0x8], R23 ;  /* 0x0000081701007387 */ /* 0x0001e80000100800 */
[----:B------:R-:W-:Y:S04]  /*1f7a0*/  STL [R1+0x3f54], R4 ;  /* 0x003f540401007387 */ /* 0x000fe80000100800 */
[----:B------:R-:W-:Y:S04]  /*1f7b0*/  STL [R1+0x4], R22 ;  /* 0x0000041601007387 */ /* 0x000fe80000100800 */
[----:B------:R-:W3:Y:S01]  /*1f7c0*/  LDL.64 R2, [R1+0x1a88] ;  /* 0x001a880001027983 */ /* 0x000ee20000100a00 */
[----:B--2---:R-:W-:-:S05]  /*1f7d0*/  IMAD.WIDE R14, R0, 0x2, R8 ;  /* 0x00000002000e7825 */ /* 0x004fca00078e0208 */
[----:B0-----:R0:W2:Y:S04]  /*1f7e0*/  LDG.E.U16 R23, desc[UR10][R14.64] ;  /* 0x0000000a0e177981 */ /* 0x0010a8000c1e1500 */
[----:B----4-:R-:W-:Y:S04]  /*1f7f0*/  STL [R1+0x3f28], R13 ;  /* 0x003f280d01007387 */ /* 0x010fe80000100800 */
[----:B---3--:R-:W-:Y:S04]  /*1f800*/  STL [R1+0x3f2c], R17 ;  /* 0x003f2c1101007387 */ /* 0x008fe80000100800 */
[----:B------:R-:W-:Y:S01]  /*1f810*/  STL [R1+0x3f30], R19 ;  /* 0x003f301301007387 */ /* 0x000fe20000100800 */
[----:B0-----:R-:W-:-:S05]  /*1f820*/  IMAD.WIDE R14, R0, 0x2, R6 ;  /* 0x00000002000e7825 */ /* 0x001fca00078e0206 */
[----:B------:R0:W3:Y:S04]  /*1f830*/  LDG.E.U16 R25, desc[UR10][R14.64] ;  /* 0x0000000a0e197981 */ /* 0x0000e8000c1e1500 */
[----:B------:R-:W-:Y:S01]  /*1f840*/  STL [R1+0x3f34], R21 ;  /* 0x003f341501007387 */ /* 0x000fe20000100800 */
[----:B0-----:R-:W-:-:S05]  /*1f850*/  IMAD.WIDE R14, R0, 0x2, R2 ;  /* 0x00000002000e7825 */ /* 0x001fca00078e0202 */
[----:B------:R-:W4:Y:S04]  /*1f860*/  LDG.E.U16 R27, desc[UR10][R14.64] ;  /* 0x0000000a0e1b7981 */ /* 0x000f28000c1e1500 */
[----:B--2---:R0:W-:Y:S04]  /*1f870*/  STL [R1+0x3f04], R23 ;  /* 0x003f041701007387 */ /* 0x0041e80000100800 */
[----:B------:R-:W2:Y:S04]  /*1f880*/  LDL.64 R10, [R1+0x1a80] ;  /* 0x001a8000010a7983 */ /* 0x000ea80000100a00 */
[----:B---3--:R-:W-:Y:S04]  /*1f890*/  STL [R1+0x3f08], R25 ;  /* 0x003f081901007387 */ /* 0x008fe80000100800 */
[----:B0-----:R-:W3:Y:S04]  /*1f8a0*/  LDL.LU R23, [R1+0x9bc] ;  /* 0x0009bc0001177983 */ /* 0x001ee80000300800 */
[----:B------:R-:W3:Y:S04]  /*1f8b0*/  LDL.LU R21, [R1+0x9b4] ;  /* 0x0009b40001157983 */ /* 0x000ee80000300800 */
        /* <DEDUP_REMOVED lines=9> */
[----:B----4-:R-:W-:Y:S04]  /*1f950*/  STL [R1+0x3f0c], R27 ;  /* 0x003f0c1b01007387 */ /* 0x010fe80000100800 */
[----:B------:R-:W4:Y:S04]  /*1f960*/  LDL.LU R2, [R1+0x8c0] ;  /* 0x0008c00001027983 */ /* 0x000f280000300800 */
[----:B------:R-:W4:Y:S04]  /*1f970*/  LDL.LU R29, [R1+0x84c] ;  /* 0x00084c00011d7983 */ /* 0x000f280000300800 */
[----:B------:R-:W4:Y:S01]  /*1f980*/  LDL.LU R9, [R1+0x848] ;  /* 0x0008480001097983 */ /* 0x000f220000300800 */
[----:B--2---:R-:W-:Y:S01]  /*1f990*/  IMAD.WIDE R14, R0, 0x2, R10 ;  /* 0x00000002000e7825 */ /* 0x004fe200078e020a */
[----:B------:R-:W0:Y:S02]  /*1f9a0*/  S2R R19, SR_TID.X ;  /* 0x0000000000137919 */ /* 0x000e240000002100 */
[----:B------:R-:W2:Y:S04]  /*1f9b0*/  LDL.LU R10, [R1+0x844] ;  /* 0x00084400010a7983 */ /* 0x000ea80000300800 */
[----:B------:R1:W2:Y:S04]  /*1f9c0*/  LDG.E.U16 R14, desc[UR10][R14.64] ;  /* 0x0000000a0e0e7981 */ /* 0x0002a8000c1e1500 */
[----:B------:R-:W2:Y:S04]  /*1f9d0*/  LDL.LU R11, [R1+0x840] ;  /* 0x00084000010b7983 */ /* 0x000ea80000300800 */
[----:B------:R-:W2:Y:S04]  /*1f9e0*/  LDL.LU R12, [R1+0x7cc] ;  /* 0x0007cc00010c7983 */ /* 0x000ea80000300800 */
[----:B------:R-:W2:Y:S04]  /*1f9f0*/  LDL.LU R16, [R1+0x7c8] ;  /* 0x0007c80001107983 */ /* 0x000ea80000300800 */
[----:B------:R-:W2:Y:S04]  /*1fa00*/  LDL.LU R18, [R1+0x7c4] ;  /* 0x0007c40001127983 */ /* 0x000ea80000300800 */
[----:B------:R-:W2:Y:S01]  /*1fa10*/  LDL.LU R20, [R1+0x7c0] ;  /* 0x0007c00001147983 */ /* 0x000ea20000300800 */
[----:B0-----:R-:W-:-:S03]  /*1fa20*/  LOP3.LUT R19, R19, 0x7f, RZ, 0xc0, !PT ;  /* 0x0000007f13137812 */ /* 0x001fc600078ec0ff */
[----:B------:R-:W2:Y:S01]  /*1fa30*/  LDL.LU R22, [R1+0x74c] ;  /* 0x00074c0001167983 */ /* 0x000ea20000300800 */
[----:B-1----:R-:W-:Y:S01]  /*1fa40*/  SHF.L.U32 R15, R19, 0x1, RZ ;  /* 0x00000001130f7819 */ /* 0x002fe200000006ff */
[----:B------:R-:W-:Y:S06]  /*1fa50*/  BAR.SYNC.DEFER_BLOCKING 0x0 ;  /* 0x0000000000007b1d */ /* 0x000fec0000010000 */
[----:B------:R-:W2:Y:S04]  /*1fa60*/  LDL.LU R24, [R1+0x748] ;  /* 0x0007480001187983 */ /* 0x000ea80000300800 */
[----:B------:R-:W2:Y:S04]  /*1fa70*/  LDL.LU R26, [R1+0x744] ;  /* 0x00074400011a7983 */ /* 0x000ea80000300800 */
[----:B------:R-:W-:Y:S04]  /*1fa80*/  STL [R1+0x2a48], R0 ;  /* 0x002a480001007387 */ /* 0x000fe80000100800 */
[----:B---3--:R0:W-:Y:S04]  /*1fa90*/  STS.U16 [R15+UR6+0x4200], R28 ;  /* 0x0042001c0f007988 */ /* 0x0081e80008000406 */
[----:B----4-:R1:W-:Y:S04]  /*1faa0*/  STS.U16 [R15+UR6+0x6000], R29 ;  /* 0x0060001d0f007988 */ /* 0x0103e80008000406 */
[----:B------:R3:W-:Y:S04]  /*1fab0*/  STS.U16 [R15+UR6+0x6100], R9 ;  /* 0x006100090f007988 */ /* 0x0007e80008000406 */
[----:B--2---:R-:W-:Y:S04]  /*1fac0*/  STL [R1+0x3f10], R14 ;  /* 0x003f100e01007387 */ /* 0x004fe80000100800 */
[----:B------:R-:W-:Y:S04]  /*1fad0*/  STL [R1+0x3f58], R19 ;  /* 0x003f581301007387 */ /* 0x000fe80000100800 */
[----:B0-----:R-:W2:Y:S04]  /*1fae0*/  LDL.LU R28, [R1+0x740] ;  /* 0x00074000011c7983 */ /* 0x001ea80000300800 */
[----:B-1----:R-:W4:Y:S04]  /*1faf0*/  LDL.LU R29, [R1+0x4dc] ;  /* 0x0004dc00011d7983 */ /* 0x002f280000300800 */
[----:B---3--:R-:W3:Y:S04]  /*1fb00*/  LDL.LU R9, [R1+0x4d4] ;  /* 0x0004d40001097983 */ /* 0x008ee80000300800 */
[----:B------:R-:W-:Y:S04]  /*1fb10*/  STS.U16 [R15+UR6+0x6200], R10 ;  /* 0x0062000a0f007988 */ /* 0x000fe80008000406 */
[----:B------:R-:W-:Y:S04]  /*1fb20*/  STS.U16 [R15+UR6+0x6300], R11 ;  /* 0x0063000b0f007988 */ /* 0x000fe80008000406 */
[----:B------:R-:W-:Y:S04]  /*1fb30*/  STS.U16 [R15+UR6+0x8000], R12 ;  /* 0x0080000c0f007988 */ /* 0x000fe80008000406 */
[----:B------:R-:W-:Y:S04]  /*1fb40*/  STS.U16 [R15+UR6+0x8100], R16 ;  /* 0x008100100f007988 */ /* 0x000fe80008000406 */
[----:B------:R-:W-:Y:S04]  /*1fb50*/  STS.U16 [R15+UR6+0x8200], R18 ;  /* 0x008200120f007988 */ /* 0x000fe80008000406 */
[----:B---3--:R0:W-:Y:S04]  /*1fb60*/  STL [R1+0x3fc0], R9 ;  /* 0x003fc00901007387 */ /* 0x0081e80000100800 */
[----:B0-----:R-:W3:Y:S04]  /*1fb70*/  LDL.LU R9, [R1+0x4d8] ;  /* 0x0004d80001097983 */ /* 0x001ee80000300800 */
        /* <DEDUP_REMOVED lines=12> */
[----:B-1----:R-:W3:Y:S04]  /*1fc40*/  LDL.LU R26, [R1+0x330] ;  /* 0x00033000011a7983 */ /* 0x002ee80000300800 */
[----:B------:R-:W3:Y:S04]  /*1fc50*/  LDL.LU R19, [R1+0x32c] ;  /* 0x00032c0001137983 */ /* 0x000ee80000300800 */
[----:B------:R-:W3:Y:S04]  /*1fc60*/  LDL.LU R14, [R1+0x30c] ;  /* 0x00030c00010e7983 */ /* 0x000ee80000300800 */
[----:B------:R-:W3:Y:S04]  /*1fc70*/  LDL.LU R0, [R1+0x2b4] ;  /* 0x0002b40001007983 */ /* 0x000ee80000300800 */
[----:B------:R0:W-:Y:S04]  /*1fc80*/  STS.U16 [R15+UR6+0x4000], R7 ;  /* 0x004000070f007988 */ /* 0x0001e80008000406 */
[----:B------:R-:W3:Y:S04]  /*1fc90*/  LDL.LU R27, [R1+0x2a4] ;  /* 0x0002a400011b7983 */ /* 0x000ee80000300800 */
[----:B------:R1:W-:Y:S04]  /*1fca0*/  STS.U16 [R15+UR6], R23 ;  /* 0x000000170f007988 */ /* 0x0003e80008000406 */
[----:B0-----:R-:W3:Y:S04]  /*1fcb0*/  LDL.LU R7, [R1+0x2a0] ;  /* 0x0002a00001077983 */ /* 0x001ee80000300800 */
[----:B------:R-:W3:Y:S04]  /*1fcc0*/  LDL.LU R25, [R1+0x29c] ;  /* 0x00029c0001197983 */ /* 0x000ee80000300800 */
        /* <DEDUP_REMOVED lines=18> */
[----:B--2---:R1:W-:Y:S04]  /*1fdf0*/  STS.U16 [R15+UR6+0xa300], R28 ;  /* 0x00a3001c0f007988 */ /* 0x0043e80008000406 */
[----:B0-----:R-:W2:Y:S04]  /*1fe00*/  LDL.LU R2, [R1+0x60] ;  /* 0x0000600001027983 */ /* 0x001ea80000300800 */
[----:B----4-:R0:W-:Y:S04]  /*1fe10*/  STS.U16 [R15+UR6+0xc000], R29 ;  /* 0x00c0001d0f007988 */ /* 0x0101e80008000406 */
[----:B-1----:R-:W4:Y:S04]  /*1fe20*/  LDL.LU R28, [R1+0x58] ;  /* 0x00005800011c7983 */ /* 0x002f280000300800 */
[----:B0-----:R-:W2:Y:S04]  /*1fe30*/  LDL.LU R29, [R1+0x50] ;  /* 0x00005000011d7983 */ /* 0x001ea80000300800 */
[----:B---3--:R0:W-:Y:S04]  /*1fe40*/  STS.U16 [R15+UR6+0xc100], R9 ;  /* 0x00c100090f007988 */ /* 0x0081e80008000406 */
[----:B0-----:R-:W3:Y:S04]  /*1fe50*/  LDL.LU R9, [R1+0x3fc0] ;  /* 0x003fc00001097983 */ /* 0x001ee80000300800 */
        /* <DEDUP_REMOVED lines=11> */
[----:B----4-:R-:W-:Y:S04]  /*1ff10*/  STS.U16 [R15+UR6+0x1a000], R28 ;  /* 0x01a0001c0f007988 */ /* 0x010fe80008000406 */
[----:B--2---:R-:W-:Y:S04]  /*1ff20*/  STS.U16 [R15+UR6+0x1a100], R29 ;  /* 0x01a1001d0f007988 */ /* 0x004fe80008000406 */
[----:B------:R-:W-:Y:S04]  /*1ff30*/  STS.U16 [R15+UR6+0x18300], R2 ;  /* 0x018300020f007988 */ /* 0x000fe80008000406 */
[----:B---3--:R0:W-:Y:S04]  /*1ff40*/  STS.U16 [R15+UR6+0xc200], R9 ;  /* 0x00c200090f007988 */ /* 0x0081e80008000406 */
[----:B0-----:R-:W2:Y:S04]  /*1ff50*/  LDL.LU R9, [R1+0x3fbc] ;  /* 0x003fbc0001097983 */ /* 0x001ea80000300800 */
[----:B------:R-:W3:Y:S04]  /*1ff60*/  LDL.LU R10, [R1+0x3fb8] ;  /* 0x003fb800010a7983 */ /* 0x000ee80000300800 */
[----:B------:R-:W4:Y:S04]  /*1ff70*/  LDL.LU R11, [R1+0x3fb4] ;  /* 0x003fb400010b7983 */ /* 0x000f280000300800 */
        /* <DEDUP_REMOVED lines=25> */
[----:B---3--:R-:W-:Y:S04]  /*20110*/  STS.U16 [R15+UR6+0x1e200], R10 ;  /* 0x01e2000a0f007988 */ /* 0x008fe80008000406 */
[----:B----4-:R0:W-:Y:S04]  /*20120*/  STS.U16 [R15+UR6+0x1e100], R11 ;  /* 0x01e1000b0f007988 */ /* 0x0101e80008000406 */
[----:B--2---:R1:W-:Y:S04]  /*20130*/  STS.U16 [R15+UR6+0x1e000], R12 ;  /* 0x01e0000c0f007988 */ /* 0x0043e80008000406 */
[----:B------:R2:W-:Y:S04]  /*20140*/  STS.U16 [R15+UR6+0x1c300], R16 ;  /* 0x01c300100f007988 */ /* 0x0005e80008000406 */
[----:B0-----:R-:W3:Y:S04]  /*20150*/  LDL.LU R11, [R1+0x934] ;  /* 0x00093400010b7983 */ /* 0x001ee80000300800 */
[----:B------:R-:W4:Y:S04]  /*20160*/  LDL.LU R10, [R1+0x93c] ;  /* 0x00093c00010a7983 */ /* 0x000f280000300800 */
[----:B-1----:R-:W4:Y:S04]  /*20170*/  LDL.LU R12, [R1+0x924] ;  /* 0x00092400010c7983 */ /* 0x002f280000300800 */
[----:B------:R0:W-:Y:S04]  /*20180*/  STS.U16 [R15+UR6+0x1c200], R18 ;  /* 0x01c200120f007988 */ /* 0x0001e80008000406 */
[----:B--2---:R-:W2:Y:S04]  /*20190*/  LDL.LU R16, [R1+0x8bc] ;  /* 0x0008bc0001107983 */ /* 0x004ea80000300800 */
[----:B------:R1:W-:Y:S04]  /*201a0*/  STS.U16 [R15+UR6+0x1c100], R20 ;  /* 0x01c100140f007988 */ /* 0x0003e80008000406 */
[----:B0-----:R-:W2:Y:S04]  /*201b0*/  LDL.LU R18, [R1+0x8b4] ;  /* 0x0008b40001127983 */ /* 0x001ea80000300800 */
[----:B------:R0:W-:Y:S04]  /*201c0*/  STS.U16 [R15+UR6+0x1c000], R22 ;  /* 0x01c000160f007988 */ /* 0x0001e80008000406 */
[----:B-1----:R-:W2:Y:S04]  /*201d0*/  LDL.LU R20, [R1+0x8ac] ;  /* 0x0008ac0001147983 */ /* 0x002ea80000300800 */
[----:B------:R-:W-:Y:S04]  /*201e0*/  STS.U16 [R15+UR6+0x1a300], R24 ;  /* 0x01a300180f007988 */ /* 0x000fe80008000406 */
[----:B------:R1:W-:Y:S04]  /*201f0*/  STS.U16 [R15+UR6+0x1e300], R9 ;  /* 0x01e300090f007988 */ /* 0x0003e80008000406 */
[----:B0-----:R-:W2:Y:S04]  /*20200*/  LDL.LU R22, [R1+0x8a4] ;  /* 0x0008a40001167983 */ /* 0x001ea80000300800 */
[----:B------:R0:W-:Y:S01]  /*20210*/  STS.U16 [R15+UR6+0x1a200], R26 ;  /* 0x01a2001a0f007988 */ /* 0x0001e20008000406 */
[----:B-1----:R-:W-:-:S03]  /*20220*/  LOP3.LUT R9, R15, 0x10, RZ, 0x3c, !PT ;  /* 0x000000100f097812 */ /* 0x002fc600078e3cff */
[----:B------:R-:W2:Y:S04]  /*20230*/  LDL.LU R24, [R1+0x83c] ;  /* 0x00083c0001187983 */ /* 0x000ea80000300800 */
[----:B0-----:R-:W2:Y:S04]  /*20240*/  LDL.LU R26, [R1+0x834] ;  /* 0x00083400011a7983 */ /* 0x001ea80000300800 */
[----:B------:R-:W2:Y:S04]  /*20250*/  LDL.LU R19, [R1+0x82c] ;  /* 0x00082c0001137983 */ /* 0x000ea80000300800 */
[----:B------:R-:W2:Y:S04]  /*20260*/  LDL.LU R14, [R1+0x824] ;  /* 0x00082400010e7983 */ /* 0x000ea80000300800 */
[----:B------:R-:W2:Y:S04]  /*20270*/  LDL.LU R0, [R1+0x7bc] ;  /* 0x0007bc0001007983 */ /* 0x000ea80000300800 */
[----:B------:R0:W-:Y:S04]  /*20280*/  STS.U16 [R9+UR6+0x400], R7 ;  /* 0x0004000709007988 */ /* 0x0001e80008000406 */
[----:B------:R-:W2:Y:S04]  /*20290*/  LDL.LU R27, [R1+0x7b4] ;  /* 0x0007b400011b7983 */ /* 0x000ea80000300800 */
        /* <DEDUP_REMOVED lines=8> */
[----:B------:R0:W-:Y:S04]  /*20320*/  STS.U16 [R9+UR6+0x500], R8 ;  /* 0x0005000809007988 */ /* 0x0001e80008000406 */
[----:B------:R-:W2:Y:S04]  /*20330*/  LDL.LU R6, [R1+0x4a4] ;  /* 0x0004a40001067983 */ /* 0x000ea80000300800 */
[----:B0-----:R-:W2:Y:S04]  /*20340*/  LDL.LU R8, [R1+0x4a0] ;  /* 0x0004a00001087983 */ /* 0x001ea80000300800 */
[----:B------:R0:W-:Y:S04]  /*20350*/  STS.U16 [R9+UR6+0x600], R28 ;  /* 0x0006001c09007988 */ /* 0x0001e80008000406 */
[----:B------:R-:W2:Y:S04]  /*20360*/  LDL.LU R3, [R1+0x424] ;  /* 0x0004240001037983 */ /* 0x000ea80000300800 */
[----:B------:R1:W-:Y:S04]  /*20370*/  STS.U16 [R9+UR6+0x700], R29 ;  /* 0x0007001d09007988 */ /* 0x0003e80008000406 */
[----:B0-----:R-:W2:Y:S04]  /*20380*/  LDL.LU R28, [R1+0x420] ;  /* 0x00042000011c7983 */ /* 0x001ea80000300800 */
[----:B-1----:R-:W2:Y:S04]  /*20390*/  LDL.LU R29, [R1+0x41c] ;  /* 0x00041c00011d7983 */ /* 0x002ea80000300800 */
[----:B------:R0:W-:Y:S04]  /*203a0*/  STS.U16 [R9+UR6+0x2600], R2 ;  /* 0x0026000209007988 */ /* 0x0001e80008000406 */
[----:B0-----:R-:W2:Y:S04]  /*203b0*/  LDL.LU R2, [R1+0x3fc] ;  /* 0x0003fc0001027983 */ /* 0x001ea80000300800 */
[----:B---3--:R-:W-:Y:S04]  /*203c0*/  STS.U16 [R9+UR6+0x2500], R11 ;  /* 0x0025000b09007988 */ /* 0x008fe80008000406 */
[----:B----4-:R-:W-:Y:S04]  /*203d0*/  STS.U16 [R9+UR6+0x2400], R10 ;  /* 0x0024000a09007988 */ /* 0x010fe80008000406 */
[----:B------:R-:W-:Y:S04]  /*203e0*/  STS.U16 [R9+UR6+0x2700], R12 ;  /* 0x0027000c09007988 */ /* 0x000fe80008000406 */
[----:B--2---:R-:W-:Y:S04]  /*203f0*/  STS.U16 [R9+UR6+0x4400], R16 ;  /* 0x0044001009007988 */ /* 0x004fe80008000406 */
[----:B------:R-:W-:Y:S04]  /*20400*/  STS.U16 [R9+UR6+0x4500], R18 ;  /* 0x0045001209007988 */ /* 0x000fe80008000406 */
[----:B------:R-:W-:Y:S04]  /*20410*/  STS.U16 [R9+UR6+0x4600], R20 ;  /* 0x0046001409007988 */ /* 0x000fe80008000406 */
[----:B------:R-:W-:Y:S04]  /*20420*/  STS.U16 [R9+UR6+0x4700], R22 ;  /* 0x0047001609007988 */ /* 0x000fe80008000406 */
[----:B------:R-:W-:Y:S04]  /*20430*/  STS.U16 [R9+UR6+0x6400], R24 ;  /* 0x0064001809007988 */ /* 0x000fe80008000406 */
[----:B------:R-:W-:Y:S04]  /*20440*/  STS.U16 [R9+UR6+0x6500], R26 ;  /* 0x0065001a09007988 */ /* 0x000fe80008000406 */
[----:B------:R0:W-:Y:S04]  /*20450*/  STS.U16 [R9+UR6+0x8600], R7 ;  /* 0x0086000709007988 */ /* 0x0001e80008000406 */
[----:B0-----:R-:W2:Y:S04]  /*20460*/  LDL.LU R7, [R1+0x3b4] ;  /* 0x0003b40001077983 */ /* 0x001ea80000300800 */
[----:B------:R-:W-:Y:S04]  /*20470*/  STS.U16 [R9+UR6+0x6600], R19 ;  /* 0x0066001309007988 */ /* 0x000fe80008000406 */
[----:B------:R0:W-:Y:S04]  /*20480*/  STS.U16 [R9+UR6+0xc600], R6 ;  /* 0x00c6000609007988 */ /* 0x0001e80008000406 */
[----:B------:R1:W-:Y:S04]  /*20490*/  STS.U16 [R9+UR6+0xc700], R8 ;  /* 0x00c7000809007988 */ /* 0x0003e80008000406 */
[----:B0-----:R-:W3:Y:S04]  /*204a0*/  LDL.LU R6, [R1+0x38c] ;  /* 0x00038c0001067983 */ /* 0x001ee80000300800 */
[----:B-1----:R-:W4:Y:S04]  /*204b0*/  LDL.LU R8, [R1+0x388] ;  /* 0x0003880001087983 */ /* 0x002f280000300800 */
[----:B------:R0:W-:Y:S04]  /*204c0*/  STS.U16 [R9+UR6+0xe500], R28 ;  /* 0x00e5001c09007988 */ /* 0x0001e80008000406 */
[----:B------:R1:W-:Y:S04]  /*204d0*/  STS.U16 [R9+UR6+0xe600], R29 ;  /* 0x00e6001d09007988 */ /* 0x0003e80008000406 */
[----:B0-----:R-:W4:Y:S04]  /*204e0*/  LDL.LU R28, [R1+0x384] ;  /* 0x00038400011c7983 */ /* 0x001f280000300800 */
[----:B-1----:R-:W4:Y:S04]  /*204f0*/  LDL.LU R29, [R1+0x31c] ;  /* 0x00031c00011d7983 */ /* 0x002f280000300800 */
        /* <DEDUP_REMOVED lines=16> */
[----:B------:R0:W-:Y:S04]  /*20600*/  STS.U16 [R9+UR6+0x8500], R27 ;  /* 0x0085001b09007988 */ /* 0x0001e80008000406 */
[----:B------:R1:W-:Y:S04]  /*20610*/  STS.U16 [R9+UR6+0x8700], R25 ;  /* 0x0087001909007988 */ /* 0x0003e80008000406 */
[----:B------:R1:W-:Y:S04]  /*20620*/  STS.U16 [R9+UR6+0xa400], R23 ;  /* 0x00a4001709007988 */ /* 0x0003e80008000406 */
[----:B0-----:R-:W4:Y:S04]  /*20630*/  LDL.LU R27, [R1+0x13c] ;  /* 0x00013c00011b7983 */ /* 0x001f280000300800 */
[----:B-1----:R-:W4:Y:S04]  /*20640*/  LDL.LU R25, [R1+0x134] ;  /* 0x0001340001197983 */ /* 0x002f280000300800 */
[----:B------:R0:W-:Y:S04]  /*20650*/  STS.U16 [R9+UR6+0xa500], R21 ;  /* 0x00a5001509007988 */ /* 0x0001e80008000406 */
[----:B------:R-:W4:Y:S04]  /*20660*/  LDL.LU R23, [R1+0x130] ;  /* 0x0001300001177983 */ /* 0x000f280000300800 */
[----:B------:R1:W-:Y:S04]  /*20670*/  STS.U16 [R9+UR6+0xa600], R17 ;  /* 0x00a6001109007988 */ /* 0x0003e80008000406 */
[----:B0-----:R-:W4:Y:S04]  /*20680*/  LDL.LU R21, [R1+0x12c] ;  /* 0x00012c0001157983 */ /* 0x001f280000300800 */
[----:B------:R0:W-:Y:S04]  /*20690*/  STS.U16 [R9+UR6+0xa700], R13 ;  /* 0x00a7000d09007988 */ /* 0x0001e80008000406 */
[----:B-1----:R-:W4:Y:S04]  /*206a0*/  LDL.LU R17, [R1+0x124] ;  /* 0x0001240001117983 */ /* 0x002f280000300800 */
[----:B------:R1:W-:Y:S04]  /*206b0*/  STS.U16 [R9+UR6+0xc400], R4 ;  /* 0x00c4000409007988 */ /* 0x0003e80008000406 */
[----:B0-----:R-:W4:Y:S04]  /*206c0*/  LDL.LU R13, [R1+0x11c] ;  /* 0x00011c00010d7983 */ /* 0x001f280000300800 */
[----:B------:R0:W-:Y:S04]  /*206d0*/  STS.U16 [R9+UR6+0xe400], R3 ;  /* 0x00e4000309007988 */ /* 0x0001e80008000406 */
[----:B-1----:R-:W4:Y:S04]  /*206e0*/  LDL.LU R4, [R1+0xb4] ;  /* 0x0000b40001047983 */ /* 0x002f280000300800 */
[----:B------:R-:W-:Y:S04]  /*206f0*/  STS.U16 [R9+UR6+0xc500], R5 ;  /* 0x00c5000509007988 */ /* 0x000fe80008000406 */
[----:B0-----:R-:W4:Y:S04]  /*20700*/  LDL.LU R3, [R1+0xac] ;  /* 0x0000ac0001037983 */ /* 0x001f280000300800 */
[----:B--2---:R0:W-:Y:S04]  /*20710*/  STS.U16 [R9+UR6+0x10400], R7 ;  /* 0x0104000709007988 */ /* 0x0041e80008000406 */
[----:B0-----:R-:W2:Y:S04]  /*20720*/  LDL.LU R7, [R1+0xa4] ;  /* 0x0000a40001077983 */ /* 0x001ea80000300800 */
[----:B------:R-:W2:Y:S04]  /*20730*/  LDL.LU R5, [R1+0x9c] ;  /* 0x00009c0001057983 */ /* 0x000ea80000300800 */
[----:B---3--:R0:W-:Y:S04]  /*20740*/  STS.U16 [R9+UR6+0x10500], R6 ;  /* 0x0105000609007988 */ /* 0x0081e80008000406 */
[----:B----4-:R1:W-:Y:S04]  /*20750*/  STS.U16 [R9+UR6+0x10600], R8 ;  /* 0x0106000809007988 */ /* 0x0103e80008000406 */
[----:B0-----:R-:W3:Y:S04]  /*20760*/  LDL.LU R6, [R1+0x3c] ;  /* 0x00003c0001067983 */ /* 0x001ee80000300800 */
[----:B-1----:R-:W4:Y:S04]  /*20770*/  LDL.LU R8, [R1+0x34] ;  /* 0x0000340001087983 */ /* 0x002f280000300800 */
[----:B------:R0:W-:Y:S04]  /*20780*/  STS.U16 [R9+UR6+0x10700], R28 ;  /* 0x0107001c09007988 */ /* 0x0001e80008000406 */
[----:B------:R1:W-:Y:S04]  /*20790*/  STS.U16 [R9+UR6+0x12400], R29 ;  /* 0x0124001d09007988 */ /* 0x0003e80008000406 */
[----:B0-----:R-:W4:Y:S04]  /*207a0*/  LDL.LU R28, [R1+0x3f94] ;  /* 0x003f9400011c7983 */ /* 0x001f280000300800 */
[----:B-1----:R-:W4:Y:S04]  /*207b0*/  LDL.LU R29, [R1+0x3f90] ;  /* 0x003f9000011d7983 */ /* 0x002f280000300800 */
[----:B------:R0:W-:Y:S04]  /*207c0*/  STS.U16 [R9+UR6+0x18500], R2 ;  /* 0x0185000209007988 */ /* 0x0001e80008000406 */
[----:B0-----:R-:W4:Y:S04]  /*207d0*/  LDL.LU R2, [R1+0x9b8] ;  /* 0x0009b80001027983 */ /* 0x001f280000300800 */
[----:B------:R0:W-:Y:S02]  /*207e0*/  STS.U16 [R9+UR6+0x12500], R12 ;  /* 0x0125000c09007988 */ /* 0x0001e40008000406 */
[----:B0-----:R-:W0:Y:S02]  /*207f0*/  S2R R12, SR_TID.X ;  /* 0x00000000000c7919 */ /* 0x001e240000002100 */
[----:B------:R0:W-:Y:S04]  /*20800*/  STS.U16 [R9+UR6+0x12600], R10 ;  /* 0x0126000a09007988 */ /* 0x0001e80008000406 */
[----:B------:R1:W-:Y:S04]  /*20810*/  STS.U16 [R9+UR6+0x12700], R11 ;  /* 0x0127000b09007988 */ /* 0x0003e80008000406 */
[----:B------:R0:W-:Y:S04]  /*20820*/  STS.U16 [R9+UR6+0x14400], R16 ;  /* 0x0144001009007988 */ /* 0x0001e80008000406 */
[----:B------:R-:W-:Y:S04]  /*20830*/  STS.U16 [R9+UR6+0x14500], R18 ;  /* 0x0145001209007988 */ /* 0x000fe80008000406 */
[----:B------:R-:W-:Y:S04]  /*20840*/  STS.U16 [R9+UR6+0x14600], R20 ;  /* 0x0146001409007988 */ /* 0x000fe80008000406 */
[----:B------:R-:W-:Y:S01]  /*20850*/  STS.U16 [R9+UR6+0x14700], R22 ;  /* 0x0147001609007988 */ /* 0x000fe20008000406 */
[----:B0-----:R-:W-:-:S02]  /*20860*/  SHF.L.U32 R10, R12, 0x3, RZ ;  /* 0x000000030c0a7819 */ /* 0x001fc400000006ff */
[----:B-1----:R-:W-:Y:S02]  /*20870*/  LOP3.LUT R11, R12, 0x7, RZ, 0xc0, !PT ;  /* 0x000000070c0b7812 */ /* 0x002fe400078ec0ff */
[----:B------:R-:W-:Y:S01]  /*20880*/  LOP3.LUT R10, R10, 0x30, RZ, 0xc0, !PT ;  /* 0x000000300a0a7812 */ /* 0x000fe200078ec0ff */
[----:B------:R-:W-:Y:S04]  /*20890*/  STS.U16 [R9+UR6+0x16400], R24 ;  /* 0x0164001809007988 */ /* 0x000fe80008000406 */
[----:B------:R0:W-:Y:S01]  /*208a0*/  STS.U16 [R9+UR6+0x1c500], R3 ;  /* 0x01c5000309007988 */ /* 0x0001e20008000406 */
[----:B------:R-:W-:-:S03]  /*208b0*/  IMAD.SHL.U32 R16, R11, 0x10, RZ ;  /* 0x000000100b107824 */ /* 0x000fc600078e00ff */
[----:B------:R-:W-:Y:S04]  /*208c0*/  STS.U16 [R9+UR6+0x16500], R26 ;  /* 0x0165001a09007988 */ /* 0x000fe80008000406 */
[----:B0-----:R-:W4:Y:S04]  /*208d0*/  LDL.LU R3, [R1+0x9b0] ;  /* 0x0009b00001037983 */ /* 0x001f280000300800 */
        /* <DEDUP_REMOVED lines=11> */
[----:B------:R-:W-:Y:S04]  /*20990*/  STS.U16 [R9+UR6+0x1c700], R5 ;  /* 0x01c7000509007988 */ /* 0x000fe80008000406 */
[----:B0-----:R-:W2:Y:S04]  /*209a0*/  LDL.LU R7, [R1+0x9a8] ;  /* 0x0009a80001077983 */ /* 0x001ea80000300800 */
[----:B---3--:R-:W-:Y:S04]  /*209b0*/  STS.U16 [R9+UR6+0x1e400], R6 ;  /* 0x01e4000609007988 */ /* 0x008fe80008000406 */
[----:B----4-:R0:W-:Y:S04]  /*209c0*/  STS.U16 [R9+UR6+0x1e500], R8 ;  /* 0x01e5000809007988 */ /* 0x0101e80008000406 */
[----:B0-----:R-:W3:Y:S04]  /*209d0*/  LDL.LU R8, [R1+0x9a0] ;  /* 0x0009a00001087983 */ /* 0x001ee80000300800 */
[----:B------:R-:W-:Y:S04]  /*209e0*/  STS.U16 [R9+UR6+0x1e700], R28 ;  /* 0x01e7001c09007988 */ /* 0x000fe80008000406 */
[----:B------:R0:W-:Y:S02]  /*209f0*/  STS.U16 [R9+UR6+0x1e600], R29 ;  /* 0x01e6001d09007988 */ /* 0x0001e40008000406 */
[----:B0-----:R-:W-:-:S02]  /*20a00*/  LEA R9, R11, R10, 0x6 ;  /* 0x0000000a0b097211 */ /* 0x001fc400078e30ff */
[----:B------:R-:W-:-:S04]  /*20a10*/  SHF.L.U32 R10, R12, 0x1, RZ ;  /* 0x000000010c0a7819 */ /* 0x000fc800000006ff */
[--C-:B------:R-:W-:Y:S02]  /*20a20*/  LOP3.LUT R9, R9, 0x10, R10.reuse, 0x78, !PT ;  /* 0x0000001009097812 */ /* 0x100fe400078e780a */
[----:B------:R-:W-:Y:S02]  /*20a30*/  LOP3.LUT R10, R16, 0x30, R10, 0x78, !PT ;  /* 0x00000030100a7812 */ /* 0x000fe400078e780a */
[C---:B------:R-:W-:Y:S02]  /*20a40*/  LOP3.LUT R16, R12.reuse, 0x60, RZ, 0xc0, !PT ;  /* 0x000000600c107812 */ /* 0x040fe400078ec0ff */
[----:B------:R-:W-:-:S04]  /*20a50*/  LOP3.LUT R12, R12, 0x10, RZ, 0xc0, !PT ;  /* 0x000000100c0c7812 */ /* 0x000fc800078ec0ff */
[----:B------:R-:W-:Y:S02]  /*20a60*/  LEA R29, R12, R9, 0x5 ;  /* 0x000000090c1d7211 */ /* 0x000fe400078e28ff */
[----:B------:R-:W-:-:S05]  /*20a70*/  LOP3.LUT R9, R15, 0x20, RZ, 0x3c, !PT ;  /* 0x000000200f097812 */ /* 0x000fca00078e3cff */
[----:B------:R0:W-:Y:S04]  /*20a80*/  STS.U16 [R9+UR6+0x800], R2 ;  /* 0x0008000209007988 */ /* 0x0001e80008000406 */
[----:B0-----:R-:W4:Y:S01]  /*20a90*/  LDL.LU R2, [R1+0x938] ;  /* 0x0009380001027983 */ /* 0x001f220000300800 */
[----:B------:R-:W-:-:S03]  /*20aa0*/  LEA R11, R11, R16, 0x2 ;  /* 0x000000100b0b7211 */ /* 0x000fc600078e10ff */
[----:B------:R-:W4:Y:S01]  /*20ab0*/  LDL.LU R13, [R1+0x930] ;  /* 0x00093000010d7983 */ /* 0x000f220000300800 */
[----:B------:R-:W-:-:S03]  /*20ac0*/  LEA R28, R11, R10, 0x8 ;  /* 0x0000000a0b1c7211 */ /* 0x000fc600078e40ff */
[----:B------:R-:W4:Y:S04]  /*20ad0*/  LDL.LU R4, [R1+0x928] ;  /* 0x0009280001047983 */ /* 0x000f280000300800 */
[----:B------:R-:W4:Y:S04]  /*20ae0*/  LDL.LU R5, [R1+0x920] ;  /* 0x0009200001057983 */ /* 0x000f280000300800 */
[----:B------:R-:W-:Y:S04]  /*20af0*/  STL [R1+0x130], R28 ;  /* 0x0001301c01007387 */ /* 0x000fe80000100800 */
[----:B------:R0:W-:Y:S04]  /*20b00*/  STL [R1+0x3f14], R28 ;  /* 0x003f141c01007387 */ /* 0x0001e80000100800 */
[----:B------:R-:W-:Y:S04]  /*20b10*/  STL [R1+0x134], R29 ;  /* 0x0001341d01007387 */ /* 0x000fe80000100800 */
[----:B------:R-:W-:Y:S04]  /*20b20*/  STL [R1+0x3f18], R29 ;  /* 0x003f181d01007387 */ /* 0x000fe80000100800 */
[----:B0-----:R-:W4:Y:S04]  /*20b30*/  LDL.LU R28, [R1+0x8b8] ;  /* 0x0008b800011c7983 */ /* 0x001f280000300800 */
        /* <DEDUP_REMOVED lines=19> */
[----:B0-----:R-:W4:Y:S04]  /*20c70*/  LDL.LU R3, [R1+0x4c0] ;  /* 0x0004c00001037983 */ /* 0x001f280000300800 */
[----:B--2---:R0:W-:Y:S04]  /*20c80*/  STS.U16 [R9+UR6+0xa00], R7 ;  /* 0x000a000709007988 */ /* 0x0041e80008000406 */
[----:B0-----:R-:W2:Y:S04]  /*20c90*/  LDL.LU R7, [R1+0x42c] ;  /* 0x00042c0001077983 */ /* 0x001ea80000300800 */
[----:B---3--:R0:W-:Y:S04]  /*20ca0*/  STS.U16 [R9+UR6+0xb00], R8 ;  /* 0x000b000809007988 */ /* 0x0081e80008000406 */
[----:B0-----:R-:W3:Y:S04]  /*20cb0*/  LDL.LU R8, [R1+0x428] ;  /* 0x0004280001087983 */ /* 0x001ee80000300800 */
[----:B----4-:R0:W-:Y:S04]  /*20cc0*/  STS.U16 [R9+UR6+0x2800], R2 ;  /* 0x0028000209007988 */ /* 0x0101e80008000406 */
[----:B0-----:R-:W4:Y:S04]  /*20cd0*/  LDL.LU R2, [R1+0x410] ;  /* 0x0004100001027983 */ /* 0x001f280000300800 */
[----:B------:R0:W-:Y:S04]  /*20ce0*/  STS.U16 [R9+UR6+0x2900], R13 ;  /* 0x0029000d09007988 */ /* 0x0001e80008000406 */
[----:B------:R1:W-:Y:S04]  /*20cf0*/  STS.U16 [R9+UR6+0x2a00], R4 ;  /* 0x002a000409007988 */ /* 0x0003e80008000406 */
[----:B------:R1:W-:Y:S04]  /*20d00*/  STS.U16 [R9+UR6+0x2b00], R5 ;  /* 0x002b000509007988 */ /* 0x0003e80008000406 */
[----:B0-----:R-:W4:Y:S04]  /*20d10*/  LDL.LU R13, [R1+0x40c] ;  /* 0x00040c00010d7983 */ /* 0x001f280000300800 */
[----:B-1----:R-:W4:Y:S04]  /*20d20*/  LDL.LU R4, [R1+0x3a0] ;  /* 0x0003a00001047983 */ /* 0x002f280000300800 */
[----:B------:R-:W4:Y:S04]  /*20d30*/  LDL.LU R5, [R1+0x39c] ;  /* 0x00039c0001057983 */ /* 0x000f280000300800 */
[----:B------:R0:W-:Y:S04]  /*20d40*/  STS.U16 [R9+UR6+0xca00], R6 ;  /* 0x00ca000609007988 */ /* 0x0001e80008000406 */
[----:B------:R1:W-:Y:S04]  /*20d50*/  STS.U16 [R9+UR6+0xcb00], R3 ;  /* 0x00cb000309007988 */ /* 0x0003e80008000406 */
[----:B0-----:R-:W4:Y:S04]  /*20d60*/  LDL.LU R6, [R1+0x398] ;  /* 0x0003980001067983 */ /* 0x001f280000300800 */
[----:B-1----:R-:W4:Y:S04]  /*20d70*/  LDL.LU R3, [R1+0x394] ;  /* 0x0003940001037983 */ /* 0x002f280000300800 */
        /* <DEDUP_REMOVED lines=51> */
[----:B--2---:R0:W-:Y:S04]  /*210b0*/  STS.U16 [R9+UR6+0x12800], R7 ;  /* 0x0128000709007988 */ /* 0x0041e80008000406 */
[----:B-1----:R-:W2:Y:S04]  /*210c0*/  LDL.LU R3, [R1+0x20] ;  /* 0x0000200001037983 */ /* 0x002ea80000300800 */
[----:B0-----:R-:W2:Y:S04]  /*210d0*/  LDL.LU R7, [R1+0x1c] ;  /* 0x00001c0001077983 */ /* 0x001ea80000300800 */
[----:B---3--:R0:W-:Y:S04]  /*210e0*/  STS.U16 [R9+UR6+0x12900], R8 ;  /* 0x0129000809007988 */ /* 0x0081e80008000406 */
[----:B0-----:R-:W3:Y:S04]  /*210f0*/  LDL.LU R8, [R1+0x18] ;  /* 0x0000180001087983 */ /* 0x001ee80000300800 */
[----:B----4-:R0:W-:Y:S04]  /*21100*/  STS.U16 [R9+UR6+0x12a00], R2 ;  /* 0x012a000209007988 */ /* 0x0101e80008000406 */
[----:B0-----:R-:W4:Y:S04]  /*21110*/  LDL.LU R2, [R1+0x99c] ;  /* 0x00099c0001027983 */ /* 0x001f280000300800 */
[----:B------:R-:W-:Y:S04]  /*21120*/  STL [R1+0x3f8c], R15 ;  /* 0x003f8c0f01007387 */ /* 0x000fe80000100800 */
[----:B------:R-:W-:Y:S04]  /*21130*/  STS.U16 [R9+UR6+0x12b00], R28 ;  /* 0x012b001c09007988 */ /* 0x000fe80008000406 */
[----:B------:R-:W-:Y:S04]  /*21140*/  STS.U16 [R9+UR6+0x14800], R12 ;  /* 0x0148000c09007988 */ /* 0x000fe80008000406 */
[----:B------:R-:W-:Y:S04]  /*21150*/  STS.U16 [R9+UR6+0x14900], R11 ;  /* 0x0149000b09007988 */ /* 0x000fe80008000406 */
[----:B------:R0:W-:Y:S04]  /*21160*/  STS.U16 [R9+UR6+0x14a00], R10 ;  /* 0x014a000a09007988 */ /* 0x0001e80008000406 */
[----:B------:R-:W-:Y:S01]  /*21170*/  STS.U16 [R9+UR6+0x14b00], R16 ;  /* 0x014b001009007988 */ /* 0x000fe20008000406 */
[----:B0-----:R-:W-:-:S03]  /*21180*/  LOP3.LUT R10, R15, 0x30, RZ, 0x3c, !PT ;  /* 0x000000300f0a7812 */ /* 0x001fc600078e3cff */
        /* <DEDUP_REMOVED lines=16> */
[----:B------:R1:W-:Y:S04]  /*21290*/  STS.U16 [R9+UR6+0x1e800], R6 ;  /* 0x01e8000609007988 */ /* 0x0003e80008000406 */
[----:B0-----:R-:W4:Y:S04]  /*212a0*/  LDL.LU R5, [R1+0x998] ;  /* 0x0009980001057983 */ /* 0x001f280000300800 */
[----:B--2---:R0:W-:Y:S04]  /*212b0*/  STS.U16 [R9+UR6+0x1e900], R3 ;  /* 0x01e9000309007988 */ /* 0x0041e80008000406 */
[----:B-1----:R-:W2:Y:S04]  /*212c0*/  LDL.LU R6, [R1+0x994] ;  /* 0x0009940001067983 */ /* 0x002ea80000300800 */
[----:B------:R-:W-:Y:S04]  /*212d0*/  STS.U16 [R9+UR6+0x1ea00], R7 ;  /* 0x01ea000709007988 */ /* 0x000fe80008000406 */
[----:B0-----:R-:W2:Y:S04]  /*212e0*/  LDL.LU R3, [R1+0x990] ;  /* 0x0009900001037983 */ /* 0x001ea80000300800 */
[----:B---3--:R0:W-:Y:S04]  /*212f0*/  STS.U16 [R9+UR6+0x1eb00], R8 ;  /* 0x01eb000809007988 */ /* 0x0081e80008000406 */
        /* <DEDUP_REMOVED lines=23> */
[----:B----4-:R0:W-:Y:S04]  /*21470*/  STS.U16 [R10+UR6+0xc00], R2 ;  /* 0x000c00020a007988 */ /* 0x0101e80008000406 */
[----:B------:R-:W4:Y:S04]  /*21480*/  LDL.LU R8, [R1+0x484] ;  /* 0x0004840001087983 */ /* 0x000f280000300800 */
[----:B0-----:R-:W4:Y:S04]  /*21490*/  LDL.LU R2, [R1+0x408] ;  /* 0x0004080001027983 */ /* 0x001f280000300800 */
[----:B------:R0:W-:Y:S04]  /*214a0*/  STS.U16 [R10+UR6+0xd00], R5 ;  /* 0x000d00050a007988 */ /* 0x0001e80008000406 */
[----:B--2---:R1:W-:Y:S04]  /*214b0*/  STS.U16 [R10+UR6+0xe00], R6 ;  /* 0x000e00060a007988 */ /* 0x0043e80008000406 */
[----:B0-----:R-:W2:Y:S04]  /*214c0*/  LDL.LU R5, [R1+0x404] ;  /* 0x0004040001057983 */ /* 0x001ea80000300800 */
[----:B------:R0:W-:Y:S04]  /*214d0*/  STS.U16 [R10+UR6+0xf00], R3 ;  /* 0x000f00030a007988 */ /* 0x0001e80008000406 */
[----:B-1----:R-:W2:Y:S04]  /*214e0*/  LDL.LU R6, [R1+0x400] ;  /* 0x0004000001067983 */ /* 0x002ea80000300800 */
[----:B0-----:R-:W2:Y:S04]  /*214f0*/  LDL.LU R3, [R1+0x3f4] ;  /* 0x0003f40001037983 */ /* 0x001ea80000300800 */
[----:B---3--:R-:W-:Y:S04]  /*21500*/  STS.U16 [R10+UR6+0x2c00], R9 ;  /* 0x002c00090a007988 */ /* 0x008fe80008000406 */
[----:B------:R-:W-:Y:S04]  /*21510*/  STS.U16 [R10+UR6+0x2d00], R15 ;  /* 0x002d000f0a007988 */ /* 0x000fe80008000406 */
[----:B------:R-:W-:Y:S04]  /*21520*/  STS.U16 [R10+UR6+0x2e00], R29 ;  /* 0x002e001d0a007988 */ /* 0x000fe80008000406 */
[----:B------:R-:W-:Y:S04]  /*21530*/  STS.U16 [R10+UR6+0x2f00], R28 ;  /* 0x002f001c0a007988 */ /* 0x000fe80008000406 */
[----:B------:R0:W-:Y:S04]  /*21540*/  STS.U16 [R10+UR6+0xce00], R7 ;  /* 0x00ce00070a007988 */ /* 0x0001e80008000406 */
[----:B----4-:R1:W-:Y:S04]  /*21550*/  STS.U16 [R10+UR6+0xcf00], R8 ;  /* 0x00cf00080a007988 */ /* 0x0103e80008000406 */
[----:B0-----:R-:W3:Y:S04]  /*21560*/  LDL.LU R7, [R1+0x390] ;  /* 0x0003900001077983 */ /* 0x001ee80000300800 */
[----:B------:R0:W-:Y:S04]  /*21570*/  STS.U16 [R10+UR6+0xec00], R2 ;  /* 0x00ec00020a007988 */ /* 0x0001e80008000406 */
[----:B-1----:R-:W4:Y:S04]  /*21580*/  LDL.LU R8, [R1+0x380] ;  /* 0x0003800001087983 */ /* 0x002f280000300800 */
[----:B0-----:R-:W4:Y:S04]  /*21590*/  LDL.LU R2, [R1+0x37c] ;  /* 0x00037c0001027983 */ /* 0x001f280000300800 */
        /* <DEDUP_REMOVED lines=41> */
[----:B------:R1:W-:Y:S04]  /*21830*/  STS.U16 [R10+UR6+0xee00], R6 ;  /* 0x00ee00060a007988 */ /* 0x0003e80008000406 */
[----:B0-----:R-:W2:Y:S04]  /*21840*/  LDL.LU R5, [R1+0x90] ;  /* 0x0000900001057983 */ /* 0x001ea80000300800 */
[----:B------:R0:W-:Y:S04]  /*21850*/  STS.U16 [R10+UR6+0xef00], R3 ;  /* 0x00ef00030a007988 */ /* 0x0001e80008000406 */
[----:B-1----:R-:W2:Y:S04]  /*21860*/  LDL.LU R6, [R1+0x8c] ;  /* 0x00008c0001067983 */ /* 0x002ea80000300800 */
[----:B0-----:R-:W2:Y:S04]  /*21870*/  LDL.LU R3, [R1+0x88] ;  /* 0x0000880001037983 */ /* 0x001ea80000300800 */
[----:B---3--:R0:W-:Y:S04]  /*21880*/  STS.U16 [R10+UR6+0x10c00], R7 ;  /* 0x010c00070a007988 */ /* 0x0081e80008000406 */
[----:B----4-:R1:W-:Y:S04]  /*21890*/  STS.U16 [R10+UR6+0x10d00], R8 ;  /* 0x010d00080a007988 */ /* 0x0103e80008000406 */
[----:B0-----:R-:W3:Y:S04]  /*218a0*/  LDL.LU R7, [R1+0x14] ;  /* 0x0000140001077983 */ /* 0x001ee80000300800 */
[----:B------:R0:W-:Y:S04]  /*218b0*/  STS.U16 [R10+UR6+0x10e00], R2 ;  /* 0x010e00020a007988 */ /* 0x0001e80008000406 */
[----:B-1----:R-:W4:Y:S04]  /*218c0*/  LDL.LU R8, [R1+0x10] ;  /* 0x0000100001087983 */ /* 0x002f280000300800 */
[----:B------:R1:W-:Y:S04]  /*218d0*/  STS.U16 [R10+UR6+0x10f00], R15 ;  /* 0x010f000f0a007988 */ /* 0x0003e80008000406 */
[----:B0-----:R-:W2:Y:S04]  /*218e0*/  LDL.LU R2, [R1+0xc] ;  /* 0x00000c0001027983 */ /* 0x001ea80000300800 */
[----:B-1----:R-:W2:Y:S04]  /*218f0*/  LDL.LU R15, [R1+0x3f8c] ;  /* 0x003f8c00010f7983 */ /* 0x002ea80000300800 */
[----:B------:R2:W-:Y:S02]  /*21900*/  STS.U16 [R10+UR6+0x12c00], R9 ;  /* 0x012c00090a007988 */ /* 0x0005e40008000406 */
[----:B--2---:R-:W-:-:S05]  /*21910*/  LOP3.LUT R9, R15, 0x40, RZ, 0x3c, !PT ;  /* 0x000000400f097812 */ /* 0x004fca00078e3cff */
[----:B------:R0:W-:Y:S04]  /*21920*/  STL [R1+0x3f88], R9 ;  /* 0x003f880901007387 */ /* 0x0001e80000100800 */
[----:B------:R1:W-:Y:S04]  /*21930*/  STL [R1+0x3f74], R15 ;  /* 0x003f740f01007387 */ /* 0x0003e80000100800 */
[----:B0-----:R-:W2:Y:S04]  /*21940*/  LDL.LU R9, [R1+0x8] ;  /* 0x0000080001097983 */ /* 0x001ea80000300800 */
[----:B-1----:R-:W2:Y:S04]  /*21950*/  LDL.LU R15, [R1+0x980] ;  /* 0x00098000010f7983 */ /* 0x002ea80000300800 */
[----:B--2---:R0:W-:Y:S04]  /*21960*/  STL [R1+0x3f80], R15 ;  /* 0x003f800f01007387 */ /* 0x0041e80000100800 */
        /* <DEDUP_REMOVED lines=27> */
[----:B------:R-:W-:Y:S04]  /*21b20*/  STS.U16 [R10+UR6+0x1ef00], R9 ;  /* 0x01ef00090a007988 */ /* 0x000fe80008000406 */
[----:B--2---:R0:W-:Y:S04]  /*21b30*/  STL [R1+0x3f84], R15 ;  /* 0x003f840f01007387 */ /* 0x0041e80000100800 */
        /* <DEDUP_REMOVED lines=28> */
[----:B------:R-:W3:Y:S04]  /*21d00*/  LDL.LU R10, [R1+0x984] ;  /* 0x00098400010a7983 */ /* 0x000ee80000300800 */
[----:B--2---:R0:W-:Y:S04]  /*21d10*/  STS.U16 [R9+UR6+0x1000], R15 ;  /* 0x0010000f09007988 */ /* 0x0041e80008000406 */
[----:B0-----:R-:W2:Y:S04]  /*21d20*/  LDL.LU R15, [R1+0x3f84] ;  /* 0x003f8400010f7983 */ /* 0x001ea80000300800 */
[----:B--2---:R0:W-:Y:S04]  /*21d30*/  STS.U16 [R9+UR6+0x1100], R15 ;  /* 0x0011000f09007988 */ /* 0x0041e80008000406 */
[----:B0-----:R-:W2:Y:S04]  /*21d40*/  LDL.LU R15, [R1+0x3f80] ;  /* 0x003f8000010f7983 */ /* 0x001ea80000300800 */
[----:B------:R0:W-:Y:S04]  /*21d50*/  STS.U16 [R9+UR6+0xd200], R3 ;  /* 0x00d2000309007988 */ /* 0x0001e80008000406 */
[----:B0-----:R-:W3:Y:S04]  /*21d60*/  LDL.LU R3, [R1+0x3e4] ;  /* 0x0003e40001037983 */ /* 0x001ee80000300800 */
[----:B--2---:R0:W-:Y:S04]  /*21d70*/  STS.U16 [R9+UR6+0x1300], R15 ;  /* 0x0013000f09007988 */ /* 0x0041e80008000406 */
[----:B0-----:R-:W2:Y:S04]  /*21d80*/  LDL.LU R15, [R1+0x374] ;  /* 0x00037400010f7983 */ /* 0x001ea80000300800 */
[----:B--2---:R0:W-:Y:S04]  /*21d90*/  STL [R1+0x3f78], R15 ;  /* 0x003f780f01007387 */ /* 0x0041e80000100800 */
[----:B0-----:R-:W2:Y:S04]  /*21da0*/  LDL.LU R15, [R1+0x378] ;  /* 0x00037800010f7983 */ /* 0x001ea80000300800 */
[----:B------:R-:W-:Y:S04]  /*21db0*/  STS.U16 [R9+UR6+0xd300], R7 ;  /* 0x00d3000709007988 */ /* 0x000fe80008000406 */
[----:B------:R-:W-:Y:S04]  /*21dc0*/  STS.U16 [R9+UR6+0xf000], R8 ;  /* 0x00f0000809007988 */ /* 0x000fe80008000406 */
[----:B------:R-:W-:Y:S04]  /*21dd0*/  STS.U16 [R9+UR6+0xf100], R2 ;  /* 0x00f1000209007988 */ /* 0x000fe80008000406 */
[----:B---3--:R-:W-:Y:S04]  /*21de0*/  STS.U16 [R9+UR6+0x1200], R10 ;  /* 0x0012000a09007988 */ /* 0x008fe80008000406 */
[----:B------:R-:W-:Y:S04]  /*21df0*/  STS.U16 [R9+UR6+0x3000], R29 ;  /* 0x0030001d09007988 */ /* 0x000fe80008000406 */
[----:B--2---:R0:W-:Y:S04]  /*21e00*/  STL [R1+0x3f7c], R15 ;  /* 0x003f7c0f01007387 */ /* 0x0041e80000100800 */
[----:B0-----:R-:W2:Y:S04]  /*21e10*/  LDL.LU R15, [R1+0x3e0] ;  /* 0x0003e000010f7983 */ /* 0x001ea80000300800 */
[----:B------:R-:W3:Y:S04]  /*21e20*/  LDL.LU R7, [R1+0x370] ;  /* 0x0003700001077983 */ /* 0x000ee80000300800 */
[----:B------:R-:W3:Y:S04]  /*21e30*/  LDL.LU R8, [R1+0x36c] ;  /* 0x00036c0001087983 */ /* 0x000ee80000300800 */
[----:B------:R-:W3:Y:S04]  /*21e40*/  LDL.LU R2, [R1+0x300] ;  /* 0x0003000001027983 */ /* 0x000ee80000300800 */
[----:B------:R-:W3:Y:S04]  /*21e50*/  LDL.LU R10, [R1+0x2fc] ;  /* 0x0002fc00010a7983 */ /* 0x000ee80000300800 */
[----:B----4-:R0:W-:Y:S04]  /*21e60*/  STS.U16 [R9+UR6+0x3100], R28 ;  /* 0x0031001c09007988 */ /* 0x0101e80008000406 */
[----:B------:R-:W4:Y:S04]  /*21e70*/  LDL.LU R29, [R1+0x2e0] ;  /* 0x0002e000011d7983 */ /* 0x000f280000300800 */
        /* <DEDUP_REMOVED lines=42> */
[----:B-1----:R-:W3:Y:S04]  /*22120*/  LDL.LU R3, [R1+0x4] ;  /* 0x0000040001037983 */ /* 0x002ee80000300800 */
[----:B--2---:R0:W-:Y:S04]  /*22130*/  STS.U16 [R9+UR6+0xf300], R15 ;  /* 0x00f3000f09007988 */ /* 0x0041e80008000406 */
[----:B0-----:R-:W2:Y:S04]  /*22140*/  LDL.LU R15, [R1+0x3f7c] ;  /* 0x003f7c00010f7983 */ /* 0x001ea80000300800 */
[----:B--2---:R0:W-:Y:S04]  /*22150*/  STS.U16 [R9+UR6+0x11000], R15 ;  /* 0x0110000f09007988 */ /* 0x0041e80008000406 */
[----:B0-----:R-:W2:Y:S04]  /*22160*/  LDL.LU R15, [R1+0x3f78] ;  /* 0x003f7800010f7983 */ /* 0x001ea80000300800 */
[----:B--2---:R0:W-:Y:S04]  /*22170*/  STS.U16 [R9+UR6+0x11100], R15 ;  /* 0x0111000f09007988 */ /* 0x0041e80008000406 */
[----:B0-----:R-:W2:Y:S04]  /*22180*/  LDL.LU R15, [R1+0x3f74] ;  /* 0x003f7400010f7983 */ /* 0x001ea80000300800 */
[----:B---3--:R0:W-:Y:S04]  /*22190*/  STS.U16 [R9+UR6+0x11200], R7 ;  /* 0x0112000709007988 */ /* 0x0081e80008000406 */
[----:B------:R1:W-:Y:S04]  /*221a0*/  STS.U16 [R9+UR6+0x11300], R8 ;  /* 0x0113000809007988 */ /* 0x0003e80008000406 */
[----:B------:R3:W-:Y:S04]  /*221b0*/  STS.U16 [R9+UR6+0x13000], R2 ;  /* 0x0130000209007988 */ /* 0x0007e80008000406 */
[----:B0-----:R-:W4:Y:S04]  /*221c0*/  LDL.LU R7, [R1+0x3f70] ;  /* 0x003f700001077983 */ /* 0x001f280000300800 */
[----:B-1----:R-:W4:Y:S04]  /*221d0*/  LDL.LU R8, [R1+0x3f6c] ;  /* 0x003f6c0001087983 */ /* 0x002f280000300800 */
[----:B------:R2:W-:Y:S04]  /*221e0*/  STS.U16 [R9+UR6+0x13100], R10 ;  /* 0x0131000a09007988 */ /* 0x0005e80008000406 */
[----:B---3--:R-:W3:Y:S01]  /*221f0*/  LDL.LU R2, [R1+0x3f68] ;  /* 0x003f680001027983 */ /* 0x008ee20000300800 */
[----:B--2---:R-:W-:-:S03]  /*22200*/  LOP3.LUT R10, R15, 0x50, RZ, 0x3c, !PT ;  /* 0x000000500f0a7812 */ /* 0x004fc600078e3cff */
[----:B------:R-:W2:Y:S04]  /*22210*/  LDL.LU R15, [R1+0x8fc] ;  /* 0x0008fc00010f7983 */ /* 0x000ea80000300800 */
[----:B----4-:R-:W-:Y:S04]  /*22220*/  STS.U16 [R9+UR6+0x13200], R29 ;  /* 0x0132001d09007988 */ /* 0x010fe80008000406 */
        /* <DEDUP_REMOVED lines=22> */
[----:B--2---:R0:W-:Y:S04]  /*22390*/  STL [R1+0x3f64], R15 ;  /* 0x003f640f01007387 */ /* 0x0041e80000100800 */
[----:B0-----:R-:W2:Y:S04]  /*223a0*/  LDL.LU R15, [R1+0x97c] ;  /* 0x00097c00010f7983 */ /* 0x001ea80000300800 */
[----:B------:R-:W3:Y:S04]  /*223b0*/  LDL.LU R29, [R1+0x8f8] ;  /* 0x0008f800011d7983 */ /* 0x000ee80000300800 */
[----:B------:R-:W4:Y:S04]  /*223c0*/  LDL.LU R28, [R1+0x8f4] ;  /* 0x0008f400011c7983 */ /* 0x000f280000300800 */
        /* <DEDUP_REMOVED lines=22> */
[----:B------:R1:W-:Y:S04]  /*22530*/  STS.U16 [R9+UR6+0x1f200], R8 ;  /* 0x01f2000809007988 */ /* 0x0003e80008000406 */
[----:B------:R1:W-:Y:S04]  /*22540*/  STS.U16 [R9+UR6+0x1f300], R7 ;  /* 0x01f3000709007988 */ /* 0x0003e80008000406 */
[----:B0-----:R-:W4:Y:S04]  /*22550*/  LDL.LU R3, [R1+0x3f0] ;  /* 0x0003f00001037983 */ /* 0x001f280000300800 */
[----:B-1----:R-:W4:Y:S04]  /*22560*/  LDL.LU R8, [R1+0x970] ;  /* 0x0009700001087983 */ /* 0x002f280000300800 */
[----:B------:R-:W4:Y:S04]  /*22570*/  LDL.LU R7, [R1+0x978] ;  /* 0x0009780001077983 */ /* 0x000f280000300800 */
[----:B------:R-:W4:Y:S04]  /*22580*/  LDL.LU R9, [R1+0x974] ;  /* 0x0009740001097983 */ /* 0x000f280000300800 */
[----:B--2---:R0:W-:Y:S04]  /*22590*/  STS.U16 [R10+UR6+0x1400], R15 ;  /* 0x0014000f0a007988 */ /* 0x0041e80008000406 */
[----:B0-----:R-:W2:Y:S04]  /*225a0*/  LDL.LU R15, [R1+0x3f64] ;  /* 0x003f6400010f7983 */ /* 0x001ea80000300800 */
[----:B---3--:R-:W-:Y:S04]  /*225b0*/  STS.U16 [R10+UR6+0x7700], R19 ;  /* 0x007700130a007988 */ /* 0x008fe80008000406 */
[----:B----4-:R0:W-:Y:S04]  /*225c0*/  STS.U16 [R10+UR6+0xd700], R2 ;  /* 0x00d700020a007988 */ /* 0x0101e80008000406 */
[----:B0-----:R-:W3:Y:S04]  /*225d0*/  LDL.LU R2, [R1+0x3ec] ;  /* 0x0003ec0001027983 */ /* 0x001ee80000300800 */
[----:B------:R-:W4:Y:S04]  /*225e0*/  LDL.LU R19, [R1+0x360] ;  /* 0x0003600001137983 */ /* 0x000f280000300800 */
[----:B----4-:R0:W-:Y:S04]  /*225f0*/  STL [R1+0x3f5c], R19 ;  /* 0x003f5c1301007387 */ /* 0x0101e80000100800 */
[----:B0-----:R-:W4:Y:S04]  /*22600*/  LDL.LU R19, [R1+0x3cc] ;  /* 0x0003cc0001137983 */ /* 0x001f280000300800 */
[----:B------:R-:W-:Y:S04]  /*22610*/  STS.U16 [R10+UR6+0xd400], R4 ;  /* 0x00d400040a007988 */ /* 0x000fe80008000406 */
[----:B------:R-:W-:Y:S04]  /*22620*/  STS.U16 [R10+UR6+0xd500], R5 ;  /* 0x00d500050a007988 */ /* 0x000fe80008000406 */
[----:B------:R-:W-:Y:S04]  /*22630*/  STS.U16 [R10+UR6+0xd600], R6 ;  /* 0x00d600060a007988 */ /* 0x000fe80008000406 */
[----:B------:R-:W-:Y:S04]  /*22640*/  STS.U16 [R10+UR6+0xf400], R3 ;  /* 0x00f400030a007988 */ /* 0x000fe80008000406 */
[----:B------:R-:W-:Y:S04]  /*22650*/  STS.U16 [R10+UR6+0x1500], R7 ;  /* 0x001500070a007988 */ /* 0x000fe80008000406 */
[----:B----4-:R0:W-:Y:S04]  /*22660*/  STL [R1+0x3f60], R19 ;  /* 0x003f601301007387 */ /* 0x0101e80000100800 */
[----:B0-----:R-:W4:Y:S04]  /*22670*/  LDL.LU R19, [R1+0x3d0] ;  /* 0x0003d00001137983 */ /* 0x001f280000300800 */
        /* <DEDUP_REMOVED lines=46> */
[----:B---3--:R1:W-:Y:S04]  /*22960*/  STS.U16 [R10+UR6+0xf500], R2 ;  /* 0x00f500020a007988 */ /* 0x0083e80008000406 */
[----:B0-----:R-:W3:Y:S04]  /*22970*/  LDL.LU R13, [R1+0x6c] ;  /* 0x00006c00010d7983 */ /* 0x001ee80000300800 */
[----:B-1----:R-:W2:Y:S04]  /*22980*/  LDL.LU R2, [R1+0x64] ;  /* 0x0000640001027983 */ /* 0x002ea80000300800 */
[----:B----4-:R0:W-:Y:S04]  /*22990*/  STS.U16 [R10+UR6+0xf600], R19 ;  /* 0x00f600130a007988 */ /* 0x0101e80008000406 */
[----:B0-----:R-:W4:Y:S04]  /*229a0*/  LDL.LU R19, [R1+0x3f60] ;  /* 0x003f600001137983 */ /* 0x001f280000300800 */
[----:B----4-:R0:W-:Y:S04]  /*229b0*/  STS.U16 [R10+UR6+0xf700], R19 ;  /* 0x00f700130a007988 */ /* 0x0101e80008000406 */
[----:B0-----:R-:W4:Y:S04]  /*229c0*/  LDL.LU R19, [R1+0x3f5c] ;  /* 0x003f5c0001137983 */ /* 0x001f280000300800 */
[----:B------:R-:W-:Y:S04]  /*229d0*/  STS.U16 [R10+UR6+0x11500], R4 ;  /* 0x011500040a007988 */ /* 0x000fe80008000406 */
[----:B------:R-:W-:Y:S04]  /*229e0*/  STS.U16 [R10+UR6+0x11600], R5 ;  /* 0x011600050a007988 */ /* 0x000fe80008000406 */
[----:B------:R-:W-:Y:S04]  /*229f0*/  STS.U16 [R10+UR6+0x11700], R6 ;  /* 0x011700060a007988 */ /* 0x000fe80008000406 */
[----:B------:R-:W-:Y:S04]  /*22a00*/  STS.U16 [R10+UR6+0x13400], R3 ;  /* 0x013400030a007988 */ /* 0x000fe80008000406 */
[----:B------:R-:W-:Y:S04]  /*22a10*/  STS.U16 [R10+UR6+0x13600], R9 ;  /* 0x013600090a007988 */ /* 0x000fe80008000406 */
[----:B----4-:R0:W-:Y:S04]  /*22a20*/  STS.U16 [R10+UR6+0x11400], R19 ;  /* 0x011400130a007988 */ /* 0x0101e80008000406 */
[----:B0-----:R-:W4:Y:S04]  /*22a30*/  LDL.LU R19, [R1+0x3f58] ;  /* 0x003f580001137983 */ /* 0x001f280000300800 */
[----:B------:R-:W3:Y:S04]  /*22a40*/  LDL.LU R4, [R1+0x3f54] ;  /* 0x003f540001047983 */ /* 0x000ee80000300800 */
[----:B------:R-:W3:Y:S04]  /*22a50*/  LDL.LU R5, [R1+0x3f50] ;  /* 0x003f500001057983 */ /* 0x000ee80000300800 */
[----:B------:R-:W3:Y:S04]  /*22a60*/  LDL.LU R6, [R1+0x3f4c] ;  /* 0x003f4c0001067983 */ /* 0x000ee80000300800 */
[----:B------:R-:W3:Y:S04]  /*22a70*/  LDL.LU R3, [R1+0x3f48] ;  /* 0x003f480001037983 */ /* 0x000ee80000300800 */
[----:B------:R-:W3:Y:S04]  /*22a80*/  LDL.LU R9, [R1+0x8e0] ;  /* 0x0008e00001097983 */ /* 0x000ee80000300800 */
[----:B--2---:R-:W-:Y:S04]  /*22a90*/  STS.U16 [R10+UR6+0x15400], R15 ;  /* 0x0154000f0a007988 */ /* 0x004fe80008000406 */
[----:B------:R-:W-:Y:S04]  /*22aa0*/  STS.U16 [R10+UR6+0x15500], R29 ;  /* 0x0155001d0a007988 */ /* 0x000fe80008000406 */
[----:B------:R-:W-:Y:S04]  /*22ab0*/  STS.U16 [R10+UR6+0x15600], R28 ;  /* 0x0156001c0a007988 */ /* 0x000fe80008000406 */
[----:B------:R-:W-:Y:S04]  /*22ac0*/  STS.U16 [R10+UR6+0x15700], R12 ;  /* 0x0157000c0a007988 */ /* 0x000fe80008000406 */
[----:B------:R-:W-:Y:S04]  /*22ad0*/  STS.U16 [R10+UR6+0x17400], R11 ;  /* 0x0174000b0a007988 */ /* 0x000fe80008000406 */
[----:B---3--:R0:W-:Y:S04]  /*22ae0*/  STL [R1+0x3f44], R9 ;  /* 0x003f440901007387 */ /* 0x0081e80000100800 */
[----:B0-----:R-:W2:Y:S04]  /*22af0*/  LDL.LU R9, [R1+0x96c] ;  /* 0x00096c0001097983 */ /* 0x001ea80000300800 */
        /* <DEDUP_REMOVED lines=25> */
[----:B------:R0:W-:Y:S04]  /*22c90*/  STS.U16 [R10+UR6+0x1b700], R23 ;  /* 0x01b700170a007988 */ /* 0x0001e80008000406 */
[----:B-1----:R-:W3:Y:S01]  /*22ca0*/  LDL.LU R25, [R1+0x4e8] ;  /* 0x0004e80001197983 */ /* 0x002ee20000300800 */
[----:B----4-:R-:W-:-:S03]  /*22cb0*/  SHF.L.U32 R7, R19, 0x1, RZ ;  /* 0x0000000113077819 */ /* 0x010fc600000006ff */
[----:B------:R1:W-:Y:S04]  /*22cc0*/  STS.U16 [R10+UR6+0x1d400], R21 ;  /* 0x01d400150a007988 */ /* 0x0003e80008000406 */
[----:B0-----:R-:W4:Y:S04]  /*22cd0*/  LDL.LU R23, [R1+0x4e4] ;  /* 0x0004e40001177983 */ /* 0x001f280000300800 */
[----:B------:R0:W-:Y:S04]  /*22ce0*/  STS.U16 [R10+UR6+0x1d500], R17 ;  /* 0x01d500110a007988 */ /* 0x0001e80008000406 */
[----:B-1----:R-:W4:Y:S04]  /*22cf0*/  LDL.LU R21, [R1+0x470] ;  /* 0x0004700001157983 */ /* 0x002f280000300800 */
[----:B------:R-:W4:Y:S04]  /*22d00*/  LDL.LU R19, [R1+0x46c] ;  /* 0x00046c0001137983 */ /* 0x000f280000300800 */
[----:B------:R1:W-:Y:S04]  /*22d10*/  STS.U16 [R10+UR6+0x1d600], R13 ;  /* 0x01d6000d0a007988 */ /* 0x0003e80008000406 */
[----:B0-----:R-:W4:Y:S04]  /*22d20*/  LDL.LU R17, [R1+0x468] ;  /* 0x0004680001117983 */ /* 0x001f280000300800 */
[----:B------:R0:W-:Y:S04]  /*22d30*/  STS.U16 [R10+UR6+0x13700], R8 ;  /* 0x013700080a007988 */ /* 0x0001e80008000406 */
[----:B------:R0:W-:Y:S04]  /*22d40*/  STS.U16 [R10+UR6+0x1d700], R2 ;  /* 0x01d700020a007988 */ /* 0x0001e80008000406 */
[----:B-1----:R-:W4:Y:S01]  /*22d50*/  LDL.LU R13, [R1+0x464] ;  /* 0x00046400010d7983 */ /* 0x002f220000300800 */
[----:B0-----:R-:W-:-:S03]  /*22d60*/  LOP3.LUT R8, R7, 0x60, RZ, 0x3c, !PT ;  /* 0x0000006007087812 */ /* 0x001fc600078e3cff */
[----:B------:R0:W-:Y:S04]  /*22d70*/  STS.U16 [R10+UR6+0x1f400], R3 ;  /* 0x01f400030a007988 */ /* 0x0001e80008000406 */
[----:B------:R-:W4:Y:S04]  /*22d80*/  LDL.LU R2, [R1+0x3dc] ;  /* 0x0003dc0001027983 */ /* 0x000f280000300800 */
[----:B------:R-:W4:Y:S04]  /*22d90*/  LDL.LU R7, [R1+0x8e4] ;  /* 0x0008e40001077983 */ /* 0x000f280000300800 */
[----:B0-----:R-:W4:Y:S04]  /*22da0*/  LDL.LU R3, [R1+0x8e8] ;  /* 0x0008e80001037983 */ /* 0x001f280000300800 */
        /* <DEDUP_REMOVED lines=18> */
[----:B------:R-:W-:Y:S04]  /*22ed0*/  STS.U16 [R8+UR6+0x3900], R3 ;  /* 0x0039000308007988 */ /* 0x000fe80008000406 */
[----:B------:R-:W-:Y:S04]  /*22ee0*/  STS.U16 [R8+UR6+0x3800], R6 ;  /* 0x0038000608007988 */ /* 0x000fe80008000406 */
[----:B------:R-:W-:Y:S04]  /*22ef0*/  STS.U16 [R8+UR6+0x1b00], R5 ;  /* 0x001b000508007988 */ /* 0x000fe80008000406 */
[----:B------:R-:W-:Y:S04]  /*22f00*/  STS.U16 [R8+UR6+0x1900], R4 ;  /* 0x0019000408007988 */ /* 0x000fe80008000406 */
[----:B------:R-:W-:Y:S04]  /*22f10*/  STS.U16 [R8+UR6+0x1a00], R10 ;  /* 0x001a000a08007988 */ /* 0x000fe80008000406 */
[----:B--2---:R-:W-:Y:S04]  /*22f20*/  STS.U16 [R8+UR6+0x3b00], R9 ;  /* 0x003b000908007988 */ /* 0x004fe80008000406 */
[----:B------:R-:W-:Y:S04]  /*22f30*/  STS.U16 [R8+UR6+0x9800], R22 ;  /* 0x0098001608007988 */ /* 0x000fe80008000406 */
[----:B------:R0:W-:Y:S04]  /*22f40*/  STS.U16 [R8+UR6+0xd800], R21 ;  /* 0x00d8001508007988 */ /* 0x0001e80008000406 */
[----:B0-----:R-:W2:Y:S04]  /*22f50*/  LDL.LU R21, [R1+0x364] ;  /* 0x0003640001157983 */ /* 0x001ea80000300800 */
[----:B--2---:R0:W-:Y:S04]  /*22f60*/  STL [R1+0x3f38], R21 ;  /* 0x003f381501007387 */ /* 0x0041e80000100800 */
[----:B0-----:R-:W2:Y:S04]  /*22f70*/  LDL.LU R21, [R1+0x3b8] ;  /* 0x0003b80001157983 */ /* 0x001ea80000300800 */
[----:B--2---:R0:W-:Y:S04]  /*22f80*/  STL [R1+0x3f3c], R21 ;  /* 0x003f3c1501007387 */ /* 0x0041e80000100800 */
[----:B0-----:R-:W2:Y:S04]  /*22f90*/  LDL.LU R21, [R1+0x3d4] ;  /* 0x0003d40001157983 */ /* 0x001ea80000300800 */
[----:B------:R-:W-:Y:S04]  /*22fa0*/  STS.U16 [R8+UR6+0xd900], R19 ;  /* 0x00d9001308007988 */ /* 0x000fe80008000406 */
[----:B------:R-:W-:Y:S04]  /*22fb0*/  STS.U16 [R8+UR6+0xda00], R17 ;  /* 0x00da001108007988 */ /* 0x000fe80008000406 */
[----:B------:R-:W-:Y:S04]  /*22fc0*/  STS.U16 [R8+UR6+0xdb00], R13 ;  /* 0x00db000d08007988 */ /* 0x000fe80008000406 */
        /* <DEDUP_REMOVED lines=43> */
[----:B---3--:R-:W-:Y:S04]  /*23280*/  STS.U16 [R8+UR6+0x11900], R19 ;  /* 0x0119001308007988 */ /* 0x008fe80008000406 */
        /* <DEDUP_REMOVED lines=21> */
[----:B------:R0:W-:Y:S02]  /*233e0*/  STS.U16 [R8+UR6+0x13800], R7 ;  /* 0x0138000708007988 */ /* 0x0001e40008000406 */
[----:B0-----:R-:W0:Y:S02]  /*233f0*/  S2R R7, SR_TID.X ;  /* 0x0000000000077919 */ /* 0x001e240000002100 */
[----:B------:R1:W-:Y:S04]  /*23400*/  STS.U16 [R8+UR6+0x17900], R28 ;  /* 0x0179001c08007988 */ /* 0x0003e80008000406 */
[----:B------:R1:W-:Y:S04]  /*23410*/  STS.U16 [R8+UR6+0x17a00], R12 ;  /* 0x017a000c08007988 */ /* 0x0003e80008000406 */
[----:B------:R1:W-:Y:S04]  /*23420*/  STS.U16 [R8+UR6+0x17b00], R11 ;  /* 0x017b000b08007988 */ /* 0x0003e80008000406 */
[----:B-1----:R-:W4:Y:S04]  /*23430*/  LDL.LU R28, [R1+0x7d8] ;  /* 0x0007d800011c7983 */ /* 0x002f280000300800 */
[----:B------:R-:W4:Y:S04]  /*23440*/  LDL.LU R12, [R1+0x7d4] ;  /* 0x0007d400010c7983 */ /* 0x000f280000300800 */
[----:B------:R1:W-:Y:S04]  /*23450*/  STS.U16 [R8+UR6+0x19800], R16 ;  /* 0x0198001008007988 */ /* 0x0003e80008000406 */
[----:B------:R-:W4:Y:S04]  /*23460*/  LDL.LU R11, [R1+0x7d0] ;  /* 0x0007d000010b7983 */ /* 0x000f280000300800 */
[----:B------:R1:W-:Y:S01]  /*23470*/  STS.U16 [R8+UR6+0x19900], R18 ;  /* 0x0199001208007988 */ /* 0x0003e20008000406 */
[----:B0-----:R-:W-:-:S03]  /*23480*/  LOP3.LUT R7, R7, 0x7f, RZ, 0xc0, !PT ;  /* 0x0000007f07077812 */ /* 0x001fc600078ec0ff */
[----:B-1----:R-:W4:Y:S04]  /*23490*/  LDL.LU R16, [R1+0x75c] ;  /* 0x00075c0001107983 */ /* 0x002f280000300800 */
[----:B------:R0:W-:Y:S04]  /*234a0*/  STS.U16 [R8+UR6+0x19a00], R20 ;  /* 0x019a001408007988 */ /* 0x0001e80008000406 */
[----:B------:R-:W4:Y:S04]  /*234b0*/  LDL.LU R18, [R1+0x758] ;  /* 0x0007580001127983 */ /* 0x000f280000300800 */
[----:B------:R1:W-:Y:S04]  /*234c0*/  STS.U16 [R8+UR6+0x19b00], R22 ;  /* 0x019b001608007988 */ /* 0x0003e80008000406 */
[----:B0-----:R-:W4:Y:S01]  /*234d0*/  LDL.LU R20, [R1+0x754] ;  /* 0x0007540001147983 */ /* 0x001f220000300800 */
[----:B------:R-:W-:-:S03]  /*234e0*/  IMAD.SHL.U32 R7, R7, 0x2, RZ ;  /* 0x0000000207077824 */ /* 0x000fc600078e00ff */
        /* <DEDUP_REMOVED lines=15> */
[----:B------:R1:W-:Y:S04]  /*235e0*/  STS.U16 [R8+UR6+0x1db00], R2 ;  /* 0x01db000208007988 */ /* 0x0003e80008000406 */
[----:B0-----:R-:W4:Y:S01]  /*235f0*/  LDL.LU R23, [R1+0x43c] ;  /* 0x00043c0001177983 */ /* 0x001f220000300800 */
[----:B-1----:R-:W-:-:S03]  /*23600*/  LOP3.LUT R4, R7, 0x70, RZ, 0x3c, !PT ;  /* 0x0000007007047812 */ /* 0x002fc600078e3cff */
[----:B------:R-:W4:Y:S04]  /*23610*/  LDL.LU R2, [R1+0x438] ;  /* 0x0004380001027983 */ /* 0x000f280000300800 */
[----:B------:R-:W4:Y:S04]  /*23620*/  LDL.LU R7, [R1+0x8d8] ;  /* 0x0008d80001077983 */ /* 0x000f280000300800 */
[----:B--2---:R-:W-:Y:S04]  /*23630*/  STS.U16 [R8+UR6+0x1fb00], R21 ;  /* 0x01fb001508007988 */ /* 0x004fe80008000406 */
[----:B---3--:R-:W-:Y:S04]  /*23640*/  STS.U16 [R8+UR6+0x1fa00], R19 ;  /* 0x01fa001308007988 */ /* 0x008fe80008000406 */
[----:B----4-:R-:W-:Y:S04]  /*23650*/  STS.U16 [R8+UR6+0x1f900], R17 ;  /* 0x01f9001108007988 */ /* 0x010fe80008000406 */
[----:B------:R0:W-:Y:S04]  /*23660*/  STS.U16 [R8+UR6+0x1f800], R13 ;  /* 0x01f8000d08007988 */ /* 0x0001e80008000406 */
[----:B0-----:R-:W2:Y:S04]  /*23670*/  LDL.LU R13, [R1+0x8dc] ;  /* 0x0008dc00010d7983 */ /* 0x001ea80000300800 */
[----:B------:R-:W3:Y:S04]  /*23680*/  LDL.LU R17, [R1+0x950] ;  /* 0x0009500001117983 */ /* 0x000ee80000300800 */
[----:B------:R-:W4:Y:S04]  /*23690*/  LDL.LU R19, [R1+0x954] ;  /* 0x0009540001137983 */ /* 0x000f280000300800 */
[----:B------:R-:W2:Y:S04]  /*236a0*/  LDL.LU R21, [R1+0x95c] ;  /* 0x00095c0001157983 */ /* 0x000ea80000300800 */
[----:B------:R-:W2:Y:S04]  /*236b0*/  LDL.LU R8, [R1+0x958] ;  /* 0x0009580001087983 */ /* 0x000ea80000300800 */
        /* <DEDUP_REMOVED lines=9> */
[----:B------:R-:W-:Y:S04]  /*23750*/  STS.U16 [R4+UR6+0xdd00], R25 ;  /* 0x00dd001904007988 */ /* 0x000fe80008000406 */
[----:B------:R-:W-:Y:S04]  /*23760*/  STS.U16 [R4+UR6+0xde00], R23 ;  /* 0x00de001704007988 */ /* 0x000fe80008000406 */
[----:B--2---:R0:W-:Y:S04]  /*23770*/  STL [R1+0x3f24], R29 ;  /* 0x003f241d01007387 */ /* 0x0041e80000100800 */
[----:B0-----:R-:W2:Y:S04]  /*23780*/  LDL.LU R29, [R1+0x3c8] ;  /* 0x0003c800011d7983 */ /* 0x001ea80000300800 */
[----:B------:R-:W2:Y:S04]  /*23790*/  LDL.LU R28, [R1+0x350] ;  /* 0x00035000011c7983 */ /* 0x000ea80000300800 */
[----:B------:R-:W2:Y:S04]  /*237a0*/  LDL.LU R14, [R1+0x34c] ;  /* 0x00034c00010e7983 */ /* 0x000ea80000300800 */
[----:B------:R-:W2:Y:S04]  /*237b0*/  LDL.LU R27, [R1+0x33c] ;  /* 0x00033c00011b7983 */ /* 0x000ea80000300800 */
[----:B------:R-:W2:Y:S04]  /*237c0*/  LDL.LU R25, [R1+0x338] ;  /* 0x0003380001197983 */ /* 0x000ea80000300800 */
[----:B------:R0:W-:Y:S04]  /*237d0*/  STS.U16 [R4+UR6+0xdf00], R2 ;  /* 0x00df000204007988 */ /* 0x0001e80008000406 */
[----:B------:R-:W2:Y:S04]  /*237e0*/  LDL.LU R23, [R1+0x2c8] ;  /* 0x0002c80001177983 */ /* 0x000ea80000300800 */
[----:B------:R1:W-:Y:S04]  /*237f0*/  STS.U16 [R4+UR6+0x1c00], R21 ;  /* 0x001c001504007988 */ /* 0x0003e80008000406 */
[----:B0-----:R-:W2:Y:S04]  /*23800*/  LDL.LU R2, [R1+0x2c0] ;  /* 0x0002c00001027983 */ /* 0x001ea80000300800 */
[----:B------:R0:W-:Y:S04]  /*23810*/  STS.U16 [R4+UR6+0x1d00], R8 ;  /* 0x001d000804007988 */ /* 0x0001e80008000406 */
[----:B-1----:R-:W2:Y:S04]  /*23820*/  LDL.LU R21, [R1+0x2bc] ;  /* 0x0002bc0001157983 */ /* 0x002ea80000300800 */
[----:B----4-:R1:W-:Y:S04]  /*23830*/  STS.U16 [R4+UR6+0x1e00], R19 ;  /* 0x001e001304007988 */ /* 0x0103e80008000406 */
[----:B0-----:R-:W4:Y:S04]  /*23840*/  LDL.LU R8, [R1+0x2b8] ;  /* 0x0002b80001087983 */ /* 0x001f280000300800 */
[----:B---3--:R0:W-:Y:S04]  /*23850*/  STS.U16 [R4+UR6+0x1f00], R17 ;  /* 0x001f001104007988 */ /* 0x0081e80008000406 */
        /* <DEDUP_REMOVED lines=56> */
[----:B------:R-:W-:Y:S04]  /*23be0*/  STS.U16 [R4+UR6+0x13e00], R21 ;  /* 0x013e001504007988 */ /* 0x000fe80008000406 */
[----:B----4-:R-:W-:Y:S04]  /*23bf0*/  STS.U16 [R4+UR6+0x13f00], R8 ;  /* 0x013f000804007988 */ /* 0x010fe80008000406 */
        /* <DEDUP_REMOVED lines=19> */
[----:B--2---:R-:W-:Y:S04]  /*23d30*/  STS.U16 [R4+UR6+0x1ff00], R14 ;  /* 0x01ff000e04007988 */ /* 0x004fe80008000406 */
[----:B------:R-:W-:Y:S04]  /*23d40*/  STS.U16 [R4+UR6+0x1fe00], R27 ;  /* 0x01fe001b04007988 */ /* 0x000fe80008000406 */
[----:B------:R-:W-:Y:S04]  /*23d50*/  STS.U16 [R4+UR6+0x1fd00], R25 ;  /* 0x01fd001904007988 */ /* 0x000fe80008000406 */
[----:B------:R-:W-:Y:S04]  /*23d60*/  STS.U16 [R4+UR6+0x1fc00], R23 ;  /* 0x01fc001704007988 */ /* 0x000fe80008000406 */
[----:B------:R-:W-:Y:S01]  /*23d70*/  STS.U16 [R4+UR6+0x1df00], R2 ;  /* 0x01df000204007988 */ /* 0x000fe20008000406 */
[----:B------:R-:W-:Y:S06]  /*23d80*/  BAR.SYNC.DEFER_BLOCKING 0x0 ;  /* 0x0000000000007b1d */ /* 0x000fec0000010000 */
[----:B------:R-:W1:Y:S04]  /*23d90*/  LDSM.16.M88.4 R24, [R28+UR6] ;  /* 0x000000061c18783b */ /* 0x000e680008000200 */
[----:B------:R-:W2:Y:S04]  /*23da0*/  LDSM.16.M88.4 R8, [R28+UR6+0x10000] ;  /* 0x010000061c08783b */ /* 0x000ea80008000200 */
[----:B------:R-:W3:Y:S04]  /*23db0*/  LDSM.16.M88.4 R4, [R28+UR6+0x18000] ;  /* 0x018000061c04783b */ /* 0x000ee80008000200 */
[----:B------:R-:W4:Y:S01]  /*23dc0*/  LDSM.16.MT88.4 R12, [R29+UR6+0x20000] ;  /* 0x020000061d0c783b */ /* 0x000f220008004200 */
[----:B0-----:R-:W-:-:S03]  /*23dd0*/  LOP3.LUT R0, R29, 0x20, RZ, 0x3c, !PT ;  /* 0x000000201d007812 */ /* 0x001fc600078e3cff */
[----:B------:R-:W0:Y:S04]  /*23de0*/  LDSM.16.M88.4 R20, [R28+UR6+0x8000] ;  /* 0x008000061c14783b */ /* 0x000e280008000200 */
[----:B------:R-:W-:Y:S04]  /*23df0*/  LDSM.16.MT88.4 R16, [R29+UR6+0x20400] ;  /* 0x020400061d10783b */ /* 0x000fe80008004200 */
[----:B-1----:R-:W-:Y:S04]  /*23e00*/  STL [R1+0x3ecc], R26 ;  /* 0x003ecc1a01007387 */ /* 0x002fe80000100800 */
[----:B------:R-:W-:Y:S04]  /*23e10*/  STL [R1+0x3ec8], R27 ;  /* 0x003ec81b01007387 */ /* 0x000fe80000100800 */
[----:B--2---:R-:W-:Y:S04]  /*23e20*/  STL.64 [R1+0x20], R8 ;  /* 0x0000200801007387 */ /* 0x004fe80000100a00 */
[----:B------:R-:W-:Y:S04]  /*23e30*/  STL.64 [R1+0x28], R10 ;  /* 0x0000280a01007387 */ /* 0x000fe80000100a00 */
[----:B------:R-:W1:Y:S01]  /*23e40*/  LDSM.16.MT88.4 R8, [R0+UR6+0x20000] ;  /* 0x020000060008783b */ /* 0x000e620008004200 */
[----:B---3--:R-:W-:-:S02]  /*23e50*/  MOV R3, R4 ;  /* 0x0000000400037202 */ /* 0x008fc40000000f00 */
[----:B------:R-:W-:Y:S01]  /*23e60*/  MOV R2, R5 ;  /* 0x0000000500027202 */ /* 0x000fe20000000f00 */
[----:B------:R4:W-:Y:S02]  /*23e70*/  STL.64 [R1+0x18], R6 ;  /* 0x0000180601007387 */ /* 0x0009e40000100a00 */
[----:B----4-:R-:W-:Y:S02]  /*23e80*/  HMMA.16816.F32 R4, R12, R24, RZ ;  /* 0x000000180c04723c */ /* 0x010fe400000018ff */
[----:B0-----:R-:W-:Y:S04]  /*23e90*/  STL.64 [R1], R20 ;  /* 0x0000001401007387 */ /* 0x001fe80000100a00 */
[----:B------:R-:W-:Y:S04]  /*23ea0*/  STL.64 [R1+0x8], R22 ;  /* 0x0000081601007387 */ /* 0x000fe80000100a00 */
[----:B------:R-:W-:Y:S09]  /*23eb0*/  STL [R1+0x138], R0 ;  /* 0x0001380001007387 */ /* 0x000ff20000100800 */
[----:B------:R-:W-:Y:S01]  /*23ec0*/  IMAD.MOV.U32 R26, RZ, RZ, R4 ;  /* 0x000000ffff1a7224 */ /* 0x000fe200078e0004 */
[----:B------:R-:W-:Y:S01]  /*23ed0*/  MOV R27, R5 ;  /* 0x00000005001b7202 */ /* 0x000fe20000000f00 */
[----:B-1----:R-:W-:Y:S04]  /*23ee0*/  STL.64 [R1+0x3ee8], R10 ;  /* 0x003ee80a01007387 */ /* 0x002fe80000100a00 */
[----:B------:R-:W-:Y:S04]  /*23ef0*/  STL.64 [R1+0x3ee0], R8 ;  /* 0x003ee00801007387 */ /* 0x000fe80000100a00 */
[----:B------:R-:W-:Y:S04]  /*23f00*/  STL.64 [R1+0x3eb8], R18 ;  /* 0x003eb81201007387 */ /* 0x000fe80000100a00 */
[----:B------:R-:W-:Y:S04]  /*23f10*/  STL.64 [R1+0x3eb0], R16 ;  /* 0x003eb01001007387 */ /* 0x000fe80000100a00 */
[----:B------:R-:W-:Y:S04]  /*23f20*/  STL.64 [R1+0x3ef8], R26 ;  /* 0x003ef81a01007387 */ /* 0x000fe80000100a00 */
[----:B------:R0:W-:Y:S04]  /*23f30*/  STL.64 [R1+0x3ef0], R24 ;  /* 0x003ef01801007387 */ /* 0x0001e80000100a00 */
[----:B0-----:R-:W2:Y:S01]  /*23f40*/  LDL.LU.64 R24, [R1+0x20] ;  /* 0x0000200001187983 */ /* 0x001ea20000300a00 */
[----:B------:R-:W-:-:S02]  /*23f50*/  MOV R19, R6 ;  /* 0x0000000600137202 */ /* 0x000fc40000000f00 */
[----:B------:R-:W-:Y:S02]  /*23f60*/  MOV R18, R7 ;  /* 0x0000000700127202 */ /* 0x000fe40000000f00 */
[----:B------:R-:W0:Y:S01]  /*23f70*/  LDSM.16.MT88.4 R4, [R0+UR6+0x20400] ;  /* 0x020400060004783b */ /* 0x000e220008004200 */
[----:B------:R-:W-:Y:S01]  /*23f80*/  HMMA.16816.F32 R8, R12, R20, RZ ;  /* 0x000000140c08723c */ /* 0x000fe200000018ff */
[----:B------:R-:W-:-:S15]  /*23f90*/  MOV R17, R2 ;  /* 0x0000000200117202 */ /* 0x000fde0000000f00 */
[----:B------:R-:W-:-:S03]  /*23fa0*/  NOP ;  /* 0x0000000000007918 */ /* 0x000fc60000000000 */
[----:B------:R-:W-:Y:S01]  /*23fb0*/  MOV R20, R10 ;  /* 0x0000000a00147202 */ /* 0x000fe20000000f00 */
[----:B------:R-:W-:Y:S01]  /*23fc0*/  IMAD.MOV.U32 R2, RZ, RZ, R11 ;  /* 0x000000ffff027224 */ /* 0x000fe200078e000b */
[----:B0-----:R-:W-:Y:S04]  /*23fd0*/  STL.64 [R1+0x3e68], R6 ;  /* 0x003e680601007387 */ /* 0x001fe80000100a00 */
[----:B------:R-:W-:Y:S04]  /*23fe0*/  STL.64 [R1+0x3e60], R4 ;  /* 0x003e600401007387 */ /* 0x000fe80000100a00 */
[----:B------:R2:W-:Y:S01]  /*23ff0*/  STL.64 [R1+0x60], R8 ;  /* 0x0000600801007387 */ /* 0x0005e20000100a00 */
[----:B------:R-:W-:-:S03]  /*24000*/  MOV R16, R3 ;  /* 0x0000000300107202 */ /* 0x000fc60000000f00 */
[----:B------:R-:W3:Y:S01]  /*24010*/  LDL.LU.64 R26, [R1+0x3ef8] ;  /* 0x003ef800011a7983 */ /* 0x000ee20000300a00 */
[----:B--2---:R-:W-:Y:S01]  /*24020*/  HMMA.16816.F32 R8, R12, R24, RZ ;  /* 0x000000180c08723c */ /* 0x004fe200000018ff */
[----:B------:R-:W-:Y:S02]  /*24030*/  MOV R5, R24 ;  /* 0x0000001800057202 */ /* 0x000fe40000000f00 */
[----:B------:R-:W-:Y:S02]  /*24040*/  MOV R4, R25 ;  /* 0x0000001900047202 */ /* 0x000fe40000000f00 */
[----:B------:R-:W2:-:S14]  /*24050*/  LDL.LU.64 R24, [R1+0x3ef0] ;  /* 0x003ef00001187983 */ /* 0x000e9c0000300a00 */
[----:B------:R-:W-:Y:S01]  /*24060*/  MOV R23, R9 ;  /* 0x0000000900177202 */ /* 0x000fe20000000f00 */
[----:B------:R-:W-:-:S05]  /*24070*/  IMAD.MOV.U32 R22, RZ, RZ, R10 ;  /* 0x000000ffff167224 */ /* 0x000fca00078e000a */
[----:B------:R0:W-:Y:S02]  /*24080*/  STL.64 [R1+0x3ed8], R22 ;  /* 0x003ed81601007387 */ /* 0x0001e40000100a00 */
[----:B0-----:R-:W-:Y:S02]  /*24090*/  MOV R22, R5 ;  /* 0x0000000500167202 */ /* 0x001fe40000000f00 */
[----:B------:R-:W-:Y:S02]  /*240a0*/  MOV R23, R4 ;  /* 0x0000000400177202 */ /* 0x000fe40000000f00 */
[----:B------:R-:W-:Y:S01]  /*240b0*/  HMMA.16816.F32 R4, R12, R16, RZ ;  /* 0x000000100c04723c */ /* 0x000fe200000018ff */
[----:B------:R-:W-:Y:S01]  /*240c0*/  MOV R21, R11 ;  /* 0x0000000b00157202 */ /* 0x000fe20000000f00 */
[----:B------:R-:W0:Y:S01]  /*240d0*/  LDSM.16.MT88.4 R12, [R29+UR6+0x20800] ;  /* 0x020800061d0c783b */ /* 0x000e220008004200 */
[----:B------:R-:W-:-:S03]  /*240e0*/  MOV R3, R8 ;  /* 0x0000000800037202 */ /* 0x000fc60000000f00 */
[----:B------:R-:W-:Y:S04]  /*240f0*/  STL.64 [R1+0x3ed0], R20 ;  /* 0x003ed01401007387 */ /* 0x000fe80000100a00 */
[----:B------:R-:W-:Y:S09]  /*24100*/  STL.64 [R1+0x3ec0], R16 ;  /* 0x003ec01001007387 */ /* 0x000ff20000100a00 */
[----:B------:R1:W-:Y:S02]  /*24110*/  STL.64 [R1+0x3e88], R6 ;  /* 0x003e880601007387 */ /* 0x0003e40000100a00 */
[----:B-1----:R-:W-:-:S02]  /*24120*/  MOV R7, R3 ;  /* 0x0000000300077202 */ /* 0x002fc40000000f00 */
[----:B------:R-:W-:-:S05]  /*24130*/  LOP3.LUT R3, R28, 0x40, RZ, 0x3c, !PT ;  /* 0x000000401c037812 */ /* 0x000fca00078e3cff */
[----:B------:R-:W1:Y:S04]  /*24140*/  LDSM.16.M88.4 R8, [R3+UR6] ;  /* 0x000000060308783b */ /* 0x000e680008000200 */
[----:B------:R-:W-:Y:S04]  /*24150*/  STL.64 [R1+0x3e80], R4 ;  /* 0x003e800401007387 */ /* 0x000fe80000100a00 */
[----:B------:R-:W-:Y:S04]  /*24160*/  STL [R1+0x3dc0], R28 ;  /* 0x003dc01c01007387 */ /* 0x000fe80000100800 */
[----:B------:R-:W-:Y:S04]  /*24170*/  STL [R1+0x3e58], R29 ;  /* 0x003e581d01007387 */ /* 0x000fe80000100800 */
[----:B0-----:R-:W-:Y:S04]  /*24180*/  STL [R1+0x3e0c], R14 ;  /* 0x003e0c0e01007387 */ /* 0x001fe80000100800 */
[----:B------:R-:W-:Y:S04]  /*24190*/  STL [R1+0x3e08], R15 ;  /* 0x003e080f01007387 */ /* 0x000fe80000100800 */
[----:B-1----:R-:W-:Y:S04]  /*241a0*/  STL.64 [R1+0xd0], R8 ;  /* 0x0000d00801007387 */ /* 0x002fe80000100a00 */
[----:B------:R0:W-:Y:S04]  /*241b0*/  STL.64 [R1+0xd8], R10 ;  /* 0x0000d80a01007387 */ /* 0x0001e80000100a00 */
[----:B0-----:R-:W2:Y:S04]  /*241c0*/  LDL.LU.64 R10, [R1+0x3ee8] ;  /* 0x003ee800010a7983 */ /* 0x001ea80000300a00 */
[----:B------:R-:W2:Y:S01]  /*241d0*/  LDL.LU.64 R8, [R1+0x3ee0] ;  /* 0x003ee00001087983 */ /* 0x000ea20000300a00 */
[----:B------:R-:W-:Y:S01]  /*241e0*/  IMAD.MOV.U32 R16, RZ, RZ, R22 ;  /* 0x000000ffff107224 */ /* 0x000fe200078e0016 */
[----:B------:R-:W-:-:S02]  /*241f0*/  MOV R17, R23 ;  /* 0x0000001700117202 */ /* 0x000fc40000000f00 */
[----:B------:R-:W0:Y:S04]  /*24200*/  LDSM.16.M88.4 R20, [R3+UR6+0x8000] ;  /* 0x008000060314783b */ /* 0x000e280008000200 */
[----:B0-----:R-:W-:Y:S04]  /*24210*/  STL.64 [R1+0xe0], R20 ;  /* 0x0000e01401007387 */ /* 0x001fe80000100a00 */
[----:B------:R2:W-:Y:S02]  /*24220*/  STL.64 [R1+0xe8], R22 ;  /* 0x0000e81601007387 */ /* 0x0005e40000100a00 */
[----:B--2---:R-:W-:-:S15]  /*24230*/  HMMA.16816.F32 R20, R8, R24, RZ ;  /* 0x000000180814723c */ /* 0x004fde00000018ff */
[----:B------:R-:W-:-:S04]  /*24240*/  NOP ;  /* 0x0000000000007918 */ /* 0x000fc80000000000 */
[----:B------:R-:W-:Y:S01]  /*24250*/  MOV R25, R20 ;  /* 0x0000001400197202 */ /* 0x000fe20000000f00 */
[----:B------:R-:W-:Y:S01]  /*24260*/  IMAD.MOV.U32 R14, RZ, RZ, R23 ;  /* 0x000000ffff0e7224 */ /* 0x000fe200078e0017 */
[----:B------:R-:W-:Y:S02]  /*24270*/  MOV R24, R21 ;  /* 0x0000001500187202 */ /* 0x000fe40000000f00 */
[----:B------:R-:W-:Y:S02]  /*24280*/  MOV R15, R22 ;  /* 0x00000016000f7202 */ /* 0x000fe40000000f00 */
[----:B------:R-:W0:Y:S04]  /*24290*/  LDSM.16.M88.4 R20, [R3+UR6+0x10000] ;  /* 0x010000060314783b */ /* 0x000e280008000200 */
[----:B0-----:R-:W-:Y:S04]  /*242a0*/  STL.64 [R1+0xf0], R20 ;  /* 0x0000f01401007387 */ /* 0x001fe80000100a00 */
[----:B------:R-:W-:Y:S04]  /*242b0*/  STL.64 [R1+0xf8], R22 ;  /* 0x0000f81601007387 */ /* 0x000fe80000100a00 */
[----:B------:R-:W0:Y:S04]  /*242c0*/  LDSM.16.M88.4 R20, [R3+UR6+0x18000] ;  /* 0x018000060314783b */ /* 0x000e280008000200 */
[----:B0-----:R-:W-:Y:S04]  /*242d0*/  STL.64 [R1+0x100], R20 ;  /* 0x0001001401007387 */ /* 0x001fe80000100a00 */
[----:B------:R0:W-:Y:S04]  /*242e0*/  STL.64 [R1+0x108], R22 ;  /* 0x0001081601007387 */ /* 0x0001e80000100a00 */
[----:B0-----:R-:W2:Y:S04]  /*242f0*/  LDL.LU.64 R22, [R1+0x3ed8] ;  /* 0x003ed80001167983 */ /* 0x001ea80000300a00 */
[----:B------:R-:W4:Y:S01]  /*24300*/  LDL.LU.64 R20, [R1+0x3ed0] ;  /* 0x003ed00001147983 */ /* 0x000f220000300a00 */
[----:B------:R-:W-:-:S02]  /*24310*/  MOV R4, R7 ;  /* 0x0000000700047202 */ /* 0x000fc40000000f00 */
[----:B--2---:R-:W-:Y:S02]  /*24320*/  MOV R6, R22 ;  /* 0x0000001600067202 */ /* 0x004fe40000000f00 */
[----:B------:R-:W-:Y:S02]  /*24330*/  MOV R5, R23 ;  /* 0x0000001700057202 */ /* 0x000fe40000000f00 */
[----:B----4-:R-:W-:-:S05]  /*24340*/  MOV R7, R21 ;  /* 0x0000001500077202 */ /* 0x010fca0000000f00 */
[----:B------:R-:W-:Y:S04]  /*24350*/  STL.64 [R1+0x3ea0], R6 ;  /* 0x003ea00601007387 */ /* 0x000fe80000100a00 */
[----:B------:R0:W-:Y:S04]  /*24360*/  STL.64 [R1+0x3e98], R4 ;  /* 0x003e980401007387 */ /* 0x0001e80000100a00 */
[----:B0-----:R-:W2:Y:S04]  /*24370*/  LDL.LU.64 R4, [R1] ;  /* 0x0000000001047983 */ /* 0x001ea80000300a00 */
[----:B------:R-:W4:Y:S01]  /*24380*/  LDL.LU.64 R6, [R1+0x8] ;  /* 0x0000080001067983 */ /* 0x000f220000300a00 */
[----:B------:R-:W-:-:S03]  /*24390*/  IMAD.MOV.U32 R28, RZ, RZ, R20 ;  /* 0x000000ffff1c7224 */ /* 0x000fc600078e0014 */
[----:B------:R-:W0:Y:S04]  /*243a0*/  LDSM.16.MT88.4 R20, [R0+UR6+0x20800] ;  /* 0x020800060014783b */ /* 0x000e280008004200 */
[----:B------:R-:W-:Y:S04]  /*243b0*/  STL [R1+0x3c94], R3 ;  /* 0x003c940301007387 */ /* 0x000fe80000100800 */
[----:B------:R-:W-:Y:S04]  /*243c0*/  STL [R1+0x3e38], R0 ;  /* 0x003e380001007387 */ /* 0x000fe80000100800 */
[----:B0-----:R-:W-:Y:S04]  /*243d0*/  STL [R1+0x3dd4], R20 ;  /* 0x003dd41401007387 */ /* 0x001fe80000100800 */
[----:B------:R-:W-:Y:S04]  /*243e0*/  STL [R1+0x3dd0], R21 ;  /* 0x003dd01501007387 */ /* 0x000fe80000100800 */
[----:B------:R-:W-:Y:S04]  /*243f0*/  STL [R1+0x3dcc], R22 ;  /* 0x003dcc1601007387 */ /* 0x000fe80000100800 */
[----:B------:R2:W-:Y:S02]  /*24400*/  STL [R1+0x3dc8], R23 ;  /* 0x003dc81701007387 */ /* 0x0005e40000100800 */
[----:B--2---:R-:W-:Y:S02]  /*24410*/  HMMA.16816.F32 R20, R8, R4, RZ ;  /* 0x000000040814723c */ /* 0x004fe400000018ff */
[----:B----4-:R0:W-:Y:S02]  /*24420*/  STL.64 [R1+0x3ea8], R6 ;  /* 0x003ea80601007387 */ /* 0x0101e40000100a00 */
[----:B0-----:R-:W-:-:S02]  /*24430*/  MOV R6, R19 ;  /* 0x0000001300067202 */ /* 0x001fc40000000f00 */
[----:B------:R-:W-:Y:S02]  /*24440*/  MOV R7, R18 ;  /* 0x0000001200077202 */ /* 0x000fe40000000f00 */
[----:B------:R-:W-:Y:S11]  /*24450*/  HMMA.16816.F32 R16, R8, R16, RZ ;  /* 0x000000100810723c */ /* 0x000ff600000018ff */
[----:B------:R-:W-:Y:S01]  /*24460*/  STL.64 [R1+0x80], R20 ;  /* 0x0000801401007387 */ /* 0x000fe20000100a00 */
[----:B---3--:R-:W-:-:S02]  /*24470*/  MOV R4, R26 ;  /* 0x0000001a00047202 */ /* 0x008fc40000000f00 */
[----:B------:R-:W-:Y:S01]  /*24480*/  MOV R5, R27 ;  /* 0x0000001b00057202 */ /* 0x000fe20000000f00 */
[----:B------:R0:W-:Y:S04]  /*24490*/  STL.64 [R1+0x88], R22 ;  /* 0x0000881601007387 */ /* 0x0001e80000100a00 */
[----:B------:R-:W2:Y:S04]  /*244a0*/  LDL.LU R26, [R1+0x3ecc] ;  /* 0x003ecc00011a7983 */ /* 0x000ea80000300800 */
[----:B------:R-:W2:Y:S01]  /*244b0*/  LDL.LU R27, [R1+0x3ec8] ;  /* 0x003ec800011b7983 */ /* 0x000ea20000300800 */
[----:B0-----:R-:W-:-:S03]  /*244c0*/  IMAD.MOV.U32 R23, RZ, RZ, R17 ;  /* 0x000000ffff177224 */ /* 0x001fc600078e0011 */
[----:B------:R0:W-:Y:S04]  /*244d0*/  STL [R1+0xc0], R16 ;  /* 0x0000c01001007387 */ /* 0x0001e80000100800 */
[----:B0-----:R-:W3:Y:S01]  /*244e0*/  LDL.LU.64 R16, [R1+0x3ec0] ;  /* 0x003ec00001107983 */ /* 0x001ee20000300a00 */
[----:B------:R-:W-:Y:S02]  /*244f0*/  MOV R22, R18 ;  /* 0x0000001200167202 */ /* 0x000fe40000000f00 */
[----:B------:R-:W-:Y:S02]  /*24500*/  MOV R21, R19 ;  /* 0x0000001300157202 */ /* 0x000fe40000000f00 */
[----:B------:R-:W2:Y:S01]  /*24510*/  LDL.LU.64 R18, [R1+0x3eb8] ;  /* 0x003eb80001127983 */ /* 0x000ea20000300a00 */
[----:B---3--:R-:W-:Y:S03]  /*24520*/  HMMA.16816.F32 R8, R8, R16, RZ ;  /* 0x000000100808723c */ /* 0x008fe600000018ff */
[----:B------:R-:W2:-:S15]  /*24530*/  LDL.LU.64 R16, [R1+0x3eb0] ;  /* 0x003eb00001107983 */ /* 0x000e9e0000300a00 */
[----:B------:R-:W-:Y:S01]  /*24540*/  NOP ;  /* 0x0000000000007918 */ /* 0x000fe20000000000 */
[----:B------:R0:W-:Y:S04]  /*24550*/  STL.64 [R1+0xb0], R8 ;  /* 0x0000b00801007387 */ /* 0x0001e80000100a00 */
[----:B------:R1:W-:Y:S01]  /*24560*/  STL.64 [R1+0xb8], R10 ;  /* 0x0000b80a01007387 */ /* 0x0003e20000100a00 */
[----:B0-----:R-:W-:Y:S02]  /*24570*/  MOV R8, R25 ;  /* 0x0000001900087202 */ /* 0x001fe40000000f00 */
[----:B------:R-:W-:Y:S01]  /*24580*/  MOV R9, R24 ;  /* 0x0000001800097202 */ /* 0x000fe20000000f00 */
[----:B-1----:R-:W-:Y:S01]  /*24590*/  IMAD.MOV.U32 R10, RZ, RZ, R15 ;  /* 0x000000ffff0a7224 */ /* 0x002fe200078e000f */
[----:B------:R-:W-:-:S05]  /*245a0*/  MOV R11, R14 ;  /* 0x0000000e000b7202 */ /* 0x000fca0000000f00 */
[----:B------:R0:W-:Y:S04]  /*245b0*/  STL.64 [R1+0x3e78], R10 ;  /* 0x003e780a01007387 */ /* 0x0001e80000100a00 */
[----:B------:R-:W-:Y:S04]  /*245c0*/  STL.64 [R1+0x3e70], R8 ;  /* 0x003e700801007387 */ /* 0x000fe80000100a00 */
[----:B0-----:R-:W3:Y:S01]  /*245d0*/  LDL.LU.64 R10, [R1+0x18] ;  /* 0x00001800010a7983 */ /* 0x001ee20000300a00 */
[----:B--2---:R-:W-:-:S15]  /*245e0*/  HMMA.16816.F32 R4, R16, R26, R4 ;  /* 0x0000001a1004723c */ /* 0x004fde0000001804 */
[----:B------:R-:W-:-:S04]  /*245f0*/  NOP ;  /* 0x0000000000007918 */ /* 0x000fc80000000000 */
[----:B------:R-:W-:Y:S02]  /*24600*/  MOV R3, R7 ;  /* 0x0000000700037202 */ /* 0x000fe40000000f00 */
[----:B------:R-:W-:Y:S02]  /*24610*/  MOV R14, R4 ;  /* 0x00000004000e7202 */ /* 0x000fe40000000f00 */
[----:B------:R-:W-:Y:S01]  /*24620*/  MOV R15, R5 ;  /* 0x00000005000f7202 */ /* 0x000fe20000000f00 */
[----:B---3--:R0:W-:Y:S04]  /*24630*/  STL.64 [R1+0x3e90], R10 ;  /* 0x003e900a01007387 */ /* 0x0081e80000100a00 */
[----:B0-----:R-:W2:Y:S04]  /*24640*/  LDL.LU.64 R10, [R1+0x28] ;  /* 0x00002800010a7983 */ /* 0x001ea80000300a00 */
[----:B------:R0:W-:Y:S04]  /*24650*/  STL [R1+0xa8], R6 ;  /* 0x0000a80601007387 */ /* 0x0001e80000100800 */
[----:B0-----:R-:W3:Y:S04]  /*24660*/  LDL.LU.64 R6, [R1+0x3ea8] ;  /* 0x003ea80001067983 */ /* 0x001ee80000300a00 */
[----:B------:R-:W-:Y:S04]  /*24670*/  STL [R1+0x3e3c], R3 ;  /* 0x003e3c0301007387 */ /* 0x000fe80000100800 */
[----:B------:R-:W-:Y:S04]  /*24680*/  STL.64 [R1+0x3e18], R14 ;  /* 0x003e180e01007387 */ /* 0x000fe80000100a00 */
[----:B------:R0:W-:Y:S04]  /*24690*/  STL.64 [R1+0x3e10], R12 ;  /* 0x003e100c01007387 */ /* 0x0001e80000100a00 */
[----:B0-----:R-:W4:Y:S04]  /*246a0*/  LDL.LU R12, [R1+0x60] ;  /* 0x00006000010c7983 */ /* 0x001f280000300800 */
[----:B------:R-:W4:Y:S01]  /*246b0*/  LDL.LU R13, [R1+0x64] ;  /* 0x00006400010d7983 */ /* 0x000f220000300800 */
[----:B------:R-:W-:Y:S01]  /*246c0*/  IMAD.MOV.U32 R14, RZ, RZ, R28 ;  /* 0x000000ffff0e7224 */ /* 0x000fe200078e001c */
[----:B------:R-:W-:-:S02]  /*246d0*/  MOV R15, R2 ;  /* 0x00000002000f7202 */ /* 0x000fc40000000f00 */
[----:B---3--:R-:W-:Y:S02]  /*246e0*/  MOV R29, R6 ;  /* 0x00000006001d7202 */ /* 0x008fe40000000f00 */
[----:B------:R-:W-:-:S03]  /*246f0*/  MOV R20, R7 ;  /* 0x0000000700147202 */ /* 0x000fc60000000f00 */
[----:B----4-:R-:W-:Y:S01]  /*24700*/  HMMA.16816.F32 R12, R16, R6, R12 ;  /* 0x00000006100c723c */ /* 0x010fe2000000180c */
[----:B------:R-:W3:Y:S04]  /*24710*/  LDL.LU.64 R6, [R1+0x3ea0] ;  /* 0x003ea00001067983 */ /* 0x000ee80000300a00 */
[----:B------:R-:W3:-:S14]  /*24720*/  LDL.LU.64 R4, [R1+0x3e98] ;  /* 0x003e980001047983 */ /* 0x000edc0000300a00 */
[----:B------:R-:W-:Y:S01]  /*24730*/  MOV R0, R12 ;  /* 0x0000000c00007202 */ /* 0x000fe20000000f00 */
[----:B------:R-:W-:Y:S01]  /*24740*/  IMAD.MOV.U32 R28, RZ, RZ, R13 ;  /* 0x000000ffff1c7224 */ /* 0x000fe200078e000d */
[----:B--2---:R-:W-:Y:S02]  /*24750*/  MOV R13, R10 ;  /* 0x0000000a000d7202 */ /* 0x004fe40000000f00 */
[----:B------:R-:W-:Y:S01]  /*24760*/  MOV R12, R11 ;  /* 0x0000000b000c7202 */ /* 0x000fe20000000f00 */
[----:B---3--:R-:W-:Y:S01]  /*24770*/  HMMA.16816.F32 R4, R16, R10, R4 ;  /* 0x0000000a1004723c */ /* 0x008fe20000001804 */
[----:B------:R-:W2:-:S15]  /*24780*/  LDL.LU.64 R10, [R1+0x3e90] ;  /* 0x003e9000010a7983 */ /* 0x000e9e0000300a00 */
[----:B------:R-:W-:-:S03]  /*24790*/  NOP ;  /* 0x0000000000007918 */ /* 0x000fc60000000000 */
[----:B------:R-:W-:Y:S01]  /*247a0*/  STL.64 [R1+0x70], R4 ;  /* 0x0000700401007387 */ /* 0x000fe20000100a00 */
[----:B------:R-:W-:-:S03]  /*247b0*/  IMAD.MOV.U32 R3, RZ, RZ, R7 ;  /* 0x000000ffff037224 */ /* 0x000fc600078e0007 */
[----:B------:R0:W-:Y:S04]  /*247c0*/  STL [R1+0x78], R6 ;  /* 0x0000780601007387 */ /* 0x0001e80000100800 */
[----:B0-----:R-:W3:Y:S04]  /*247d0*/  LDL.LU.64 R6, [R1+0x3e88] ;  /* 0x003e880001067983 */ /* 0x001ee80000300a00 */
[----:B------:R-:W3:Y:S01]  /*247e0*/  LDL.LU.64 R4, [R1+0x3e80] ;  /* 0x003e800001047983 */ /* 0x000ee20000300a00 */
[----:B------:R-:W-:Y:S02]  /*247f0*/  MOV R25, R14 ;  /* 0x0000000e00197202 */ /* 0x000fe40000000f00 */
[----:B------:R-:W-:-:S02]  /*24800*/  MOV R24, R15 ;  /* 0x0000000f00187202 */ /* 0x000fc40000000f00 */
[----:B--2---:R-:W-:Y:S02]  /*24810*/  MOV R15, R10 ;  /* 0x0000000a000f7202 */ /* 0x004fe40000000f00 */
[----:B------:R-:W-:Y:S01]  /*24820*/  MOV R14, R11 ;  /* 0x0000000b000e7202 */ /* 0x000fe20000000f00 */
[----:B---3--:R-:W-:Y:S01]  /*24830*/  HMMA.16816.F32 R4, R16, R10, R4 ;  /* 0x0000000a1004723c */ /* 0x008fe20000001804 */
[----:B------:R-:W2:Y:S04]  /*24840*/  LDL.LU.64 R10, [R1+0x3e78] ;  /* 0x003e7800010a7983 */ /* 0x000ea80000300a00 */
[----:B------:R-:W2:-:S14]  /*24850*/  LDL.LU.64 R8, [R1+0x3e70] ;  /* 0x003e700001087983 */ /* 0x000e9c0000300a00 */
[----:B------:R-:W-:Y:S01]  /*24860*/  IMAD.MOV.U32 R16, RZ, RZ, R6 ;  /* 0x000000ffff107224 */ /* 0x000fe200078e0006 */
[----:B------:R-:W-:Y:S02]  /*24870*/  MOV R2, R7 ;  /* 0x0000000700027202 */ /* 0x000fe40000000f00 */
[----:B------:R-:W-:Y:S01]  /*24880*/  MOV R18, R4 ;  /* 0x0000000400127202 */ /* 0x000fe20000000f00 */
[----:B------:R-:W2:Y:S01]  /*24890*/  LDL.LU.64 R6, [R1+0x3e68] ;  /* 0x003e680001067983 */ /* 0x000ea20000300a00 */
[----:B------:R-:W-:-:S03]  /*248a0*/  MOV R17, R5 ;  /* 0x0000000500117202 */ /* 0x000fc60000000f00 */
[----:B------:R-:W2:Y:S04]  /*248b0*/  LDL.LU.64 R4, [R1+0x3e60] ;  /* 0x003e600001047983 */ /* 0x000ea80000300a00 */
[----:B------:R0:W-:Y:S04]  /*248c0*/  STL [R1+0x3e48], R18 ;  /* 0x003e481201007387 */ /* 0x0001e80000100800 */
[----:B------:R-:W-:Y:S01]  /*248d0*/  STL.64 [R1+0x3e40], R16 ;  /* 0x003e401001007387 */ /* 0x000fe20000100a00 */
[----:B0-----:R-:W-:-:S03]  /*248e0*/  MOV R18, R29 ;  /* 0x0000001d00127202 */ /* 0x001fc60000000f00 */
[----:B------:R-:W3:Y:S01]  /*248f0*/  LDL.LU R29, [R1+0x3e58] ;  /* 0x003e5800011d7983 */ /* 0x000ee20000300800 */
[----:B------:R-:W-:Y:S01]  /*24900*/  MOV R19, R20 ;  /* 0x0000001400137202 */ /* 0x000fe20000000f00 */
[----:B--2---:R-:W-:-:S15]  /*24910*/  HMMA.16816.F32 R8, R4, R26, R8 ;  /* 0x0000001a0408723c */ /* 0x004fde0000001808 */
[----:B------:R-:W-:-:S04]  /*24920*/  NOP ;  /* 0x0000000000007918 */ /* 0x000fc80000000000 */
[----:B------:R-:W-:Y:S01]  /*24930*/  STL.64 [R1+0x30], R8 ;  /* 0x0000300801007387 */ /* 0x000fe20000100a00 */
[----:B------:R-:W-:-:S03]  /*24940*/  MOV R20, R11 ;  /* 0x0000000b00147202 */ /* 0x000fc60000000f00 */
[----:B------:R-:W-:Y:S04]  /*24950*/  STL [R1+0x38], R10 ;  /* 0x0000380a01007387 */ /* 0x000fe80000100800 */
[----:B---3--:R-:W0:Y:S04]  /*24960*/  LDSM.16.MT88.4 R8, [R29+UR6+0x20c00] ;  /* 0x020c00061d08783b */ /* 0x008e280008004200 */
[----:B------:R1:W-:Y:S04]  /*24970*/  STL.64 [R1+0x3e50], R24 ;  /* 0x003e501801007387 */ /* 0x0003e80000100a00 */
[----:B-1----:R-:W2:Y:S04]  /*24980*/  LDL.LU R24, [R1+0x80] ;  /* 0x0000800001187983 */ /* 0x002ea80000300800 */
[----:B------:R-:W2:Y:S04]  /*24990*/  LDL.LU R25, [R1+0x84] ;  /* 0x0000840001197983 */ /* 0x000ea80000300800 */
[----:B------:R-:W2:Y:S04]  /*249a0*/  LDL.LU R26, [R1+0x88] ;  /* 0x00008800011a7983 */ /* 0x000ea80000300800 */
[----:B------:R-:W2:Y:S04]  /*249b0*/  LDL.LU R27, [R1+0x8c] ;  /* 0x00008c00011b7983 */ /* 0x000ea80000300800 */
[----:B------:R-:W-:Y:S04]  /*249c0*/  STL [R1+0x3dc4], R29 ;  /* 0x003dc41d01007387 */ /* 0x000fe80000100800 */
[----:B0-----:R0:W-:Y:S04]  /*249d0*/  STL.64 [R1+0x3d88], R10 ;  /* 0x003d880a01007387 */ /* 0x0011e80000100a00 */
[----:B------:R-:W-:Y:S01]  /*249e0*/  STL.64 [R1+0x3d80], R8 ;  /* 0x003d800801007387 */ /* 0x000fe20000100a00 */
[----:B0-----:R-:W-:Y:S01]  /*249f0*/  IMAD.MOV.U32 R10, RZ, RZ, R15 ;  /* 0x000000ffff0a7224 */ /* 0x001fe200078e000f */
[----:B------:R-:W-:-:S05]  /*24a00*/  MOV R11, R14 ;  /* 0x0000000e000b7202 */ /* 0x000fca0000000f00 */
[----:B------:R0:W-:Y:S02]  /*24a10*/  STL.64 [R1+0x3e20], R10 ;  /* 0x003e200a01007387 */ /* 0x0001e40000100a00 */
[----:B0-----:R-:W-:Y:S02]  /*24a20*/  MOV R11, R12 ;  /* 0x0000000c000b7202 */ /* 0x001fe40000000f00 */
[----:B------:R-:W-:Y:S01]  /*24a30*/  MOV R10, R13 ;  /* 0x0000000d000a7202 */ /* 0x000fe20000000f00 */
[----:B------:R-:W3:Y:S04]  /*24a40*/  LDL.LU R12, [R1+0xb0] ;  /* 0x0000b000010c7983 */ /* 0x000ee80000300800 */
[----:B------:R-:W3:Y:S04]  /*24a50*/  LDL.LU R13, [R1+0xb4] ;  /* 0x0000b400010d7983 */ /* 0x000ee80000300800 */
[----:B------:R-:W4:Y:S04]  /*24a60*/  LDL.LU R14, [R1+0xb8] ;  /* 0x0000b800010e7983 */ /* 0x000f280000300800 */
[----:B------:R-:W4:Y:S01]  /*24a70*/  LDL.LU R15, [R1+0xbc] ;  /* 0x0000bc00010f7983 */ /* 0x000f220000300800 */
[----:B--2---:R-:W-:Y:S03]  /*24a80*/  HMMA.16816.F32 R16, R4, R18, R24 ;  /* 0x000000120410723c */ /* 0x004fe60000001818 */
[----:B----4-:R0:W-:Y:S04]  /*24a90*/  STL.64 [R1+0x3e30], R14 ;  /* 0x003e300e01007387 */ /* 0x0101e80000100a00 */
[----:B---3--:R1:W-:Y:S01]  /*24aa0*/  STL.64 [R1+0x3e28], R12 ;  /* 0x003e280c01007387 */ /* 0x0083e20000100a00 */
[----:B0-----:R-:W-:Y:S01]  /*24ab0*/  IMAD.MOV.U32 R14, RZ, RZ, R22 ;  /* 0x000000ffff0e7224 */ /* 0x001fe200078e0016 */
[----:B------:R-:W-:-:S10]  /*24ac0*/  MOV R15, R21 ;  /* 0x00000015000f7202 */ /* 0x000fd40000000f00 */
[----:B------:R-:W-:Y:S01]  /*24ad0*/  MOV R22, R17 ;  /* 0x0000001100167202 */ /* 0x000fe20000000f00 */
[----:B-1----:R-:W2:Y:S01]  /*24ae0*/  LDL.LU R12, [R1+0xc0] ;  /* 0x0000c000010c7983 */ /* 0x002ea20000300800 */
[----:B------:R-:W-:Y:S02]  /*24af0*/  MOV R13, R23 ;  /* 0x00000017000d7202 */ /* 0x000fe40000000f00 */
[----:B------:R-:W-:Y:S01]  /*24b00*/  MOV R23, R18 ;  /* 0x0000001200177202 */ /* 0x000fe20000000f00 */
[----:B------:R-:W3:Y:S01]  /*24b10*/  LDL.LU.64 R24, [R1+0x3e50] ;  /* 0x003e500001187983 */ /* 0x000ee20000300a00 */
[----:B------:R-:W-:-:S03]  /*24b20*/  MOV R21, R16 ;  /* 0x0000001000157202 */ /* 0x000fc60000000f00 */
[----:B------:R-:W-:Y:S04]  /*24b30*/  STL [R1+0x6c], R19 ;  /* 0x00006c1301007387 */ /* 0x000fe80000100800 */
[----:B------:R-:W4:Y:S04]  /*24b40*/  LDL.LU R18, [R1+0x3e48] ;  /* 0x003e480001127983 */ /* 0x000f280000300800 */
[----:B------:R-:W2:Y:S04]  /*24b50*/  LDL.LU.64 R16, [R1+0x3e40] ;  /* 0x003e400001107983 */ /* 0x000ea80000300a00 */
[----:B------:R-:W-:Y:S04]  /*24b60*/  STL.64 [R1+0x3de0], R22 ;  /* 0x003de01601007387 */ /* 0x000fe80000100a00 */
[----:B------:R0:W-:Y:S04]  /*24b70*/  STL.64 [R1+0x3dd8], R20 ;  /* 0x003dd81401007387 */ /* 0x0001e80000100a00 */
[----:B0-----:R-:W2:Y:S04]  /*24b80*/  LDL.LU R20, [R1+0x70] ;  /* 0x0000700001147983 */ /* 0x001ea80000300800 */
[----:B------:R-:W2:Y:S04]  /*24b90*/  LDL.LU R21, [R1+0x74] ;  /* 0x0000740001157983 */ /* 0x000ea80000300800 */
[----:B------:R-:W2:Y:S01]  /*24ba0*/  LDL.LU R22, [R1+0x78] ;  /* 0x0000780001167983 */ /* 0x000ea20000300800 */
[----:B------:R-:W-:-:S03]  /*24bb0*/  IMAD.MOV.U32 R23, RZ, RZ, R3 ;  /* 0x000000ffff177224 */ /* 0x000fc600078e0003 */
[----:B------:R-:W3:Y:S04]  /*24bc0*/  LDL.LU R3, [R1+0x3e3c] ;  /* 0x003e3c0001037983 */ /* 0x000ee80000300800 */
[----:B--2---:R-:W-:Y:S04]  /*24bd0*/  STL.64 [R1+0x3df0], R22 ;  /* 0x003df01601007387 */ /* 0x004fe80000100a00 */
[----:B------:R0:W-:Y:S02]  /*24be0*/  STL.64 [R1+0x3de8], R20 ;  /* 0x003de81401007387 */ /* 0x0001e40000100a00 */
[----:B0-----:R-:W-:-:S02]  /*24bf0*/  MOV R20, R0 ;  /* 0x0000000000147202 */ /* 0x001fc40000000f00 */
[----:B------:R-:W2:Y:S01]  /*24c00*/  LDL.LU R0, [R1+0x3e38] ;  /* 0x003e380001007983 */ /* 0x000ea20000300800 */
[----:B---3--:R-:W-:Y:S02]  /*24c10*/  MOV R22, R25 ;  /* 0x0000001900167202 */ /* 0x008fe40000000f00 */
[----:B------:R-:W-:Y:S01]  /*24c20*/  MOV R23, R24 ;  /* 0x0000001800177202 */ /* 0x000fe20000000f00 */
[----:B----4-:R-:W-:Y:S01]  /*24c30*/  IMAD.MOV.U32 R24, RZ, RZ, R18 ;  /* 0x000000ffff187224 */ /* 0x010fe200078e0012 */
[----:B------:R-:W-:Y:S02]  /*24c40*/  MOV R25, R17 ;  /* 0x0000001100197202 */ /* 0x000fe40000000f00 */
[----:B------:R-:W-:Y:S01]  /*24c50*/  MOV R26, R16 ;  /* 0x00000010001a7202 */ /* 0x000fe20000000f00 */
[----:B------:R-:W-:Y:S01]  /*24c60*/  HMMA.16816.F32 R8, R4, R10, R12 ;  /* 0x0000000a0408723c */ /* 0x000fe2000000180c */
[----:B------:R-:W-:Y:S01]  /*24c70*/  MOV R21, R28 ;  /* 0x0000001c00157202 */ /* 0x000fe20000000f00 */
[----:B------:R-:W-:Y:S04]  /*24c80*/  STL.64 [R1+0x3e00], R22 ;  /* 0x003e001601007387 */ /* 0x000fe80000100a00 */
[----:B------:R0:W-:Y:S01]  /*24c90*/  STL.64 [R1+0x3df8], R20 ;  /* 0x003df81401007387 */ /* 0x0001e20000100a00 */
[----:B------:R-:W-:-:S03]  /*24ca0*/  MOV R27, R2 ;  /* 0x00000002001b7202 */ /* 0x000fc60000000f00 */
[----:B0-----:R-:W3:Y:S09]  /*24cb0*/  LDL.LU.64 R20, [R1+0xd0] ;  /* 0x0000d00001147983 */ /* 0x001ef20000300a00 */
[----:B------:R-:W-:Y:S01]  /*24cc0*/  IMAD.MOV.U32 R28, RZ, RZ, R10 ;  /* 0x000000ffff1c7224 */ /* 0x000fe200078e000a */
[----:B------:R-:W-:Y:S01]  /*24cd0*/  MOV R2, R11 ;  /* 0x0000000b00027202 */ /* 0x000fe20000000f00 */
[----:B--2---:R-:W0:Y:S04]  /*24ce0*/  LDSM.16.MT88.4 R16, [R0+UR6+0x20c00] ;  /* 0x020c00060010783b */ /* 0x004e280008004200 */
[----:B0-----:R-:W-:Y:S04]  /*24cf0*/  STL.64 [R1+0x3d38], R18 ;  /* 0x003d381201007387 */ /* 0x001fe80000100a00 */
[----:B------:R0:W-:Y:S04]  /*24d00*/  STL.64 [R1+0x3d30], R16 ;  /* 0x003d301001007387 */ /* 0x0001e80000100a00 */
[----:B0-----:R-:W2:Y:S04]  /*24d10*/  LDL.LU.64 R16, [R1+0xf0] ;  /* 0x0000f00001107983 */ /* 0x001ea80000300a00 */
[----:B------:R-:W4:Y:S04]  /*24d20*/  LDL.LU.64 R18, [R1+0xf8] ;  /* 0x0000f80001127983 */ /* 0x000f280000300a00 */
[----:B------:R-:W2:Y:S04]  /*24d30*/  LDL.LU.64 R14, [R1+0x3e30] ;  /* 0x003e3000010e7983 */ /* 0x000ea80000300a00 */
[----:B------:R-:W2:Y:S04]  /*24d40*/  LDL.LU.64 R12, [R1+0x3e28] ;  /* 0x003e2800010c7983 */ /* 0x000ea80000300a00 */
[----:B------:R2:W-:Y:S04]  /*24d50*/  STL [R1+0x40], R8 ;  /* 0x0000400801007387 */ /* 0x0005e80000100800 */
[----:B------:R-:W2:Y:S01]  /*24d60*/  LDL.LU.64 R10, [R1+0x3e20] ;  /* 0x003e2000010a7983 */ /* 0x000ea20000300a00 */
[----:B------:R-:W-:-:S02]  /*24d70*/  MOV R29, R9 ;  /* 0x00000009001d7202 */ /* 0x000fc40000000f00 */
[----:B--2---:R-:W-:Y:S01]  /*24d80*/  HMMA.16816.F32 R8, R4, R10, R12 ;  /* 0x0000000a0408723c */ /* 0x004fe2000000180c */
[----:B------:R-:W2:Y:S04]  /*24d90*/  LDL.LU.64 R14, [R1+0x3e18] ;  /* 0x003e1800010e7983 */ /* 0x000ea80000300a00 */
[----:B------:R-:W3:Y:S01]  /*24da0*/  LDL.LU.64 R12, [R1+0x3e10] ;  /* 0x003e1000010c7983 */ /* 0x000ee20000300a00 */
[----:B--2---:R-:W-:-:S03]  /*24db0*/  MOV R4, R14 ;  /* 0x0000000e00047202 */ /* 0x004fc60000000f00 */
[----:B------:R-:W3:Y:S01]  /*24dc0*/  LDL.LU R14, [R1+0x3e0c] ;  /* 0x003e0c00010e7983 */ /* 0x000ee20000300800 */
[----:B------:R-:W-:-:S03]  /*24dd0*/  MOV R5, R15 ;  /* 0x0000000f00057202 */ /* 0x000fc60000000f00 */
[----:B------:R-:W3:Y:S04]  /*24de0*/  LDL.LU R15, [R1+0x3e08] ;  /* 0x003e0800010f7983 */ /* 0x000ee80000300800 */
[----:B------:R-:W3:Y:S01]  /*24df0*/  LDL.LU R6, [R1+0xa8] ;  /* 0x0000a80001067983 */ /* 0x000ee20000300800 */
[----:B------:R-:W-:-:S03]  /*24e00*/  MOV R7, R3 ;  /* 0x0000000300077202 */ /* 0x000fc60000000f00 */
[----:B------:R0:W-:Y:S04]  /*24e10*/  STL [R1+0x3d9c], R8 ;  /* 0x003d9c0801007387 */ /* 0x0001e80000100800 */
[----:B------:R1:W-:Y:S04]  /*24e20*/  STL [R1+0x3d98], R9 ;  /* 0x003d980901007387 */ /* 0x0003e80000100800 */
[----:B------:R-:W-:Y:S04]  /*24e30*/  STL [R1+0x3d94], R10 ;  /* 0x003d940a01007387 */ /* 0x000fe80000100800 */
[----:B------:R-:W-:Y:S04]  /*24e40*/  STL [R1+0x3d90], R11 ;  /* 0x003d900b01007387 */ /* 0x000fe80000100800 */
[----:B0-----:R-:W2:Y:S04]  /*24e50*/  LDL R8, [R1+0xe0] ;  /* 0x0000e00001087983 */ /* 0x001ea80000100800 */
[----:B-1----:R-:W2:Y:S01]  /*24e60*/  LDL R9, [R1+0xe4] ;  /* 0x0000e40001097983 */ /* 0x002ea20000100800 */
[----:B---3--:R-:W-:-:S15]  /*24e70*/  HMMA.16816.F32 R4, R12, R20, R4 ;  /* 0x000000140c04723c */ /* 0x008fde0000001804 */
[----:B------:R-:W-:-:S04]  /*24e80*/  NOP ;  /* 0x0000000000007918 */ /* 0x000fc80000000000 */
[----:B------:R-:W-:Y:S04]  /*24e90*/  STL.64 [R1+0x10], R4 ;  /* 0x0000100401007387 */ /* 0x000fe80000100a00 */
[----:B------:R0:W-:Y:S04]  /*24ea0*/  STL.64 [R1+0x18], R6 ;  /* 0x0000180601007387 */ /* 0x0001e80000100a00 */
[----:B------:R-:W2:Y:S01]  /*24eb0*/  LDL.LU.64 R22, [R1+0x3e00] ;  /* 0x003e000001167983 */ /* 0x000ea20000300a00 */
[----:B0-----:R-:W-:Y:S01]  /*24ec0*/  IMAD.MOV.U32 R7, RZ, RZ, R20 ;  /* 0x000000ffff077224 */ /* 0x001fe200078e0014 */
[----:B------:R-:W-:-:S02]  /*24ed0*/  MOV R6, R21 ;  /* 0x0000001500067202 */ /* 0x000fc40000000f00 */
[----:B------:R-:W2:Y:S02]  /*24ee0*/  LDL.LU.64 R20, [R1+0x3df8] ;  /* 0x003df80001147983 */ /* 0x000ea40000300a00 */
[----:B--2---:R-:W-:Y:S02]  /*24ef0*/  HMMA.16816.F32 R8, R12, R8, R20 ;  /* 0x000000080c08723c */ /* 0x004fe40000001814 */
[----:B------:R-:W2:Y:S04]  /*24f00*/  LDL.LU.64 R22, [R1+0x3df0] ;  /* 0x003df00001167983 */ /* 0x000ea80000300a00 */
[----:B------:R-:W2:-:S13]  /*24f10*/  LDL.LU.64 R20, [R1+0x3de8] ;  /* 0x003de80001147983 */ /* 0x000e9a0000300a00 */
[----:B------:R-:W-:Y:S01]  /*24f20*/  STL.64 [R1], R8 ;  /* 0x0000000801007387 */ /* 0x000fe20000100a00 */
[----:B------:R-:W-:-:S03]  /*24f30*/  MOV R3, R11 ;  /* 0x0000000b00037202 */ /* 0x000fc60000000f00 */
[----:B------:R0:W-:Y:S01]  /*24f40*/  STL [R1+0x8], R10 ;  /* 0x0000080a01007387 */ /* 0x0001e20000100800 */
[----:B--2---:R-:W-:-:S15]  /*24f50*/  HMMA.16816.F32 R20, R12, R16, R20 ;  /* 0x000000100c14723c */ /* 0x004fde0000001814 */
[----:B------:R-:W-:-:S04]  /*24f60*/  NOP ;  /* 0x0000000000007918 */ /* 0x000fc80000000000 */
[----:B0-----:R-:W-:Y:S01]  /*24f70*/  IMAD.MOV.U32 R10, RZ, RZ, R22 ;  /* 0x000000ffff0a7224 */ /* 0x001fe200078e0016 */
[----:B------:R-:W-:Y:S02]  /*24f80*/  MOV R11, R23 ;  /* 0x00000017000b7202 */ /* 0x000fe40000000f00 */
[----:B------:R-:W-:Y:S01]  /*24f90*/  MOV R8, R20 ;  /* 0x0000001400087202 */ /* 0x000fe20000000f00 */
[----:B------:R-:W2:Y:S01]  /*24fa0*/  LDL.LU.64 R22, [R1+0x3de0] ;  /* 0x003de00001167983 */ /* 0x000ea20000300a00 */
[----:B------:R-:W-:-:S03]  /*24fb0*/  MOV R9, R21 ;  /* 0x0000001500097202 */ /* 0x000fc60000000f00 */
[----:B------:R-:W3:Y:S04]  /*24fc0*/  LDL.LU.64 R20, [R1+0x3dd8] ;  /* 0x003dd80001147983 */ /* 0x000ee80000300a00 */
[----:B------:R-:W-:Y:S04]  /*24fd0*/  STL.64 [R1+0x3db8], R10 ;  /* 0x003db80a01007387 */ /* 0x000fe80000100a00 */
[----:B------:R0:W-:Y:S04]  /*24fe0*/  STL.64 [R1+0x3db0], R8 ;  /* 0x003db00801007387 */ /* 0x0001e80000100a00 */
[----:B0-----:R-:W2:Y:S04]  /*24ff0*/  LDL.LU R8, [R1+0x30] ;  /* 0x0000300001087983 */ /* 0x001ea80000300800 */
[----:B------:R-:W2:Y:S04]  /*25000*/  LDL.LU R9, [R1+0x34] ;  /* 0x0000340001097983 */ /* 0x000ea80000300800 */
[----:B------:R-:W2:Y:S01]  /*25010*/  LDL.LU R10, [R1+0x38] ;  /* 0x00003800010a7983 */ /* 0x000ea20000300800 */
[----:B---3--:R-:W-:-:S03]  /*25020*/  MOV R11, R20 ;  /* 0x00000014000b7202 */ /* 0x008fc60000000f00 */
[----:B------:R-:W3:Y:S04]  /*25030*/  LDL.LU R20, [R1+0x3dd4] ;  /* 0x003dd40001147983 */ /* 0x000ee80000300800 */
[----:B----4-:R-:W-:Y:S04]  /*25040*/  STL.64 [R1+0x3da8], R18 ;  /* 0x003da81201007387 */ /* 0x010fe80000100a00 */
[----:B------:R0:W-:Y:S04]  /*25050*/  STL.64 [R1+0x3da0], R16 ;  /* 0x003da01001007387 */ /* 0x0001e80000100a00 */
[----:B0-----:R-:W4:Y:S01]  /*25060*/  LDL.LU.64 R16, [R1+0x100] ;  /* 0x0001000001107983 */ /* 0x001f220000300a00 */
[----:B--2---:R-:W-:Y:S01]  /*25070*/  MOV R18, R23 ;  /* 0x0000001700127202 */ /* 0x004fe20000000f00 */
[----:B----4-:R-:W-:Y:S01]  /*25080*/  HMMA.16816.F32 R24, R12, R16, R24 ;  /* 0x000000100c18723c */ /* 0x010fe20000001818 */
[----:B------:R-:W-:-:S02]  /*25090*/  MOV R5, R16 ;  /* 0x0000001000057202 */ /* 0x000fc40000000f00 */
[----:B------:R-:W-:Y:S02]  /*250a0*/  MOV R4, R17 ;  /* 0x0000001100047202 */ /* 0x000fe40000000f00 */
[----:B------:R-:W-:Y:S02]  /*250b0*/  MOV R16, R21 ;  /* 0x0000001500107202 */ /* 0x000fe40000000f00 */
[----:B------:R-:W3:Y:S01]  /*250c0*/  LDL.LU R21, [R1+0x3dd0] ;  /* 0x003dd00001157983 */ /* 0x000ee20000300800 */
[----:B------:R-:W-:-:S03]  /*250d0*/  MOV R17, R22 ;  /* 0x0000001600117202 */ /* 0x000fc60000000f00 */
[----:B------:R-:W3:Y:S04]  /*250e0*/  LDL.LU R22, [R1+0x3dcc] ;  /* 0x003dcc0001167983 */ /* 0x000ee80000300800 */
[----:B------:R-:W3:Y:S04]  /*250f0*/  LDL.LU R23, [R1+0x3dc8] ;  /* 0x003dc80001177983 */ /* 0x000ee80000300800 */
[----:B------:R-:W2:Y:S04]  /*25100*/  LDL.LU R19, [R1+0x6c] ;  /* 0x00006c0001137983 */ /* 0x000ea80000300800 */
[----:B------:R-:W-:Y:S04]  /*25110*/  STL.64 [R1+0x3d48], R26 ;  /* 0x003d481a01007387 */ /* 0x000fe80000100a00 */
[----:B------:R0:W-:Y:S04]  /*25120*/  STL.64 [R1+0x3d40], R24 ;  /* 0x003d401801007387 */ /* 0x0001e80000100a00 */
[----:B0-----:R-:W4:Y:S01]  /*25130*/  LDL.LU R24, [R1+0x40] ;  /* 0x0000400001187983 */ /* 0x001f220000300800 */
[----:B------:R-:W-:-:S03]  /*25140*/  IMAD.MOV.U32 R25, RZ, RZ, R29 ;  /* 0x000000ffff197224 */ /* 0x000fc600078e001d */
[----:B------:R-:W2:Y:S01]  /*25150*/  LDL.LU R29, [R1+0x3dc4] ;  /* 0x003dc400011d7983 */ /* 0x000ea20000300800 */
[----:B------:R-:W-:Y:S01]  /*25160*/  IMAD.MOV.U32 R12, RZ, RZ, R7 ;  /* 0x000000ffff0c7224 */ /* 0x000fe200078e0007 */
[----:B------:R-:W-:Y:S02]  /*25170*/  MOV R13, R6 ;  /* 0x00000006000d7202 */ /* 0x000fe40000000f00 */
[----:B------:R-:W-:Y:S02]  /*25180*/  MOV R26, R28 ;  /* 0x0000001c001a7202 */ /* 0x000fe40000000f00 */
[----:B------:R-:W4:Y:S01]  /*25190*/  LDL.LU R28, [R1+0x3dc0] ;  /* 0x003dc000011c7983 */ /* 0x000f220000300800 */
[----:B------:R-:W-:Y:S02]  /*251a0*/  MOV R27, R2 ;  /* 0x00000002001b7202 */ /* 0x000fe40000000f00 */
[----:B---3--:R-:W-:Y:S01]  /*251b0*/  HMMA.16816.F32 R12, R20, R12, R8 ;  /* 0x0000000c140c723c */ /* 0x008fe20000001808 */
[----:B------:R-:W3:Y:S04]  /*251c0*/  LDL.LU.64 R10, [R1+0x3db8] ;  /* 0x003db800010a7983 */ /* 0x000ee80000300a00 */
[----:B------:R-:W3:-:S14]  /*251d0*/  LDL.LU.64 R8, [R1+0x3db0] ;  /* 0x003db00001087983 */ /* 0x000edc0000300a00 */
[----:B------:R-:W-:Y:S01]  /*251e0*/  STL.64 [R1+0x30], R12 ;  /* 0x0000300c01007387 */ /* 0x000fe20000100a00 */
[----:B------:R-:W-:-:S03]  /*251f0*/  MOV R2, R15 ;  /* 0x0000000f00027202 */ /* 0x000fc60000000f00 */
[----:B------:R-:W-:Y:S04]  /*25200*/  STL [R1+0x38], R14 ;  /* 0x0000380e01007387 */ /* 0x000fe80000100800 */
[----:B--2---:R-:W0:Y:S04]  /*25210*/  LDSM.16.MT88.4 R12, [R29+UR6+0x21000] ;  /* 0x021000061d0c783b */ /* 0x004e280008004200 */
[----:B------:R-:W-:Y:S04]  /*25220*/  STL [R1+0x3d5c], R2 ;  /* 0x003d5c0201007387 */ /* 0x000fe80000100800 */
[----:B------:R-:W-:Y:S04]  /*25230*/  STL [R1+0x3d28], R29 ;  /* 0x003d281d01007387 */ /* 0x000fe80000100800 */
[----:B0-----:R0:W-:Y:S04]  /*25240*/  STL.64 [R1+0x3ce0], R14 ;  /* 0x003ce00e01007387 */ /* 0x0011e80000100a00 */
[----:B------:R1:W-:Y:S04]  /*25250*/  STL.64 [R1+0x3cd8], R12 ;  /* 0x003cd80c01007387 */ /* 0x0003e80000100a00 */
[----:B0-----:R-:W2:Y:S01]  /*25260*/  LDL.LU R14, [R1+0x108] ;  /* 0x00010800010e7983 */ /* 0x001ea20000300800 */
[----:B-1----:R-:W-:Y:S01]  /*25270*/  MOV R12, R5 ;  /* 0x00000005000c7202 */ /* 0x002fe20000000f00 */
[----:B------:R-:W-:-:S02]  /*25280*/  IMAD.MOV.U32 R13, RZ, RZ, R4 ;  /* 0x000000ffff0d7224 */ /* 0x000fc400078e0004 */
[----:B----4-:R-:W0:Y:S04]  /*25290*/  LDSM.16.M88.4 R4, [R28+UR6+0x80] ;  /* 0x000080061c04783b */ /* 0x010e280008000200 */
[----:B--2---:R-:W-:Y:S04]  /*252a0*/  STL [R1+0x3d58], R14 ;  /* 0x003d580e01007387 */ /* 0x004fe80000100800 */
[----:B------:R-:W2:Y:S04]  /*252b0*/  LDL.LU R15, [R1+0x10c] ;  /* 0x00010c00010f7983 */ /* 0x000ea80000300800 */
[----:B--2---:R-:W-:Y:S04]  /*252c0*/  STL [R1+0x3d60], R15 ;  /* 0x003d600f01007387 */ /* 0x004fe80000100800 */
[----:B0-----:R-:W-:Y:S04]  /*252d0*/  STL.64 [R1+0x90], R4 ;  /* 0x0000900401007387 */ /* 0x001fe80000100a00 */
[----:B------:R-:W-:Y:S04]  /*252e0*/  STL.64 [R1+0x98], R6 ;  /* 0x0000980601007387 */ /* 0x000fe80000100a00 */
[----:B------:R-:W0:Y:S04]  /*252f0*/  LDSM.16.M88.4 R4, [R28+UR6+0x8080] ;  /* 0x008080061c04783b */ /* 0x000e280008000200 */
[----:B0-----:R-:W-:Y:S04]  /*25300*/  STL.64 [R1+0xb0], R4 ;  /* 0x0000b00401007387 */ /* 0x001fe80000100a00 */
[----:B------:R-:W-:Y:S04]  /*25310*/  STL.64 [R1+0xb8], R6 ;  /* 0x0000b80601007387 */ /* 0x000fe80000100a00 */
[----:B------:R-:W0:Y:S04]  /*25320*/  LDSM.16.M88.4 R4, [R28+UR6+0x10080] ;  /* 0x010080061c04783b */ /* 0x000e280008000200 */
[----:B0-----:R-:W-:Y:S04]  /*25330*/  STL.64 [R1+0x110], R4 ;  /* 0x0001100401007387 */ /* 0x001fe80000100a00 */
[----:B------:R-:W-:Y:S04]  /*25340*/  STL.64 [R1+0x118], R6 ;  /* 0x0001180601007387 */ /* 0x000fe80000100a00 */
[----:B------:R-:W0:Y:S04]  /*25350*/  LDSM.16.M88.4 R4, [R28+UR6+0x18080] ;  /* 0x018080061c04783b */ /* 0x000e280008000200 */
[----:B------:R-:W-:Y:S04]  /*25360*/  STL [R1+0x3b48], R28 ;  /* 0x003b481c01007387 */ /* 0x000fe80000100800 */
[----:B0-----:R-:W-:Y:S04]  /*25370*/  STL.64 [R1+0x120], R4 ;  /* 0x0001200401007387 */ /* 0x001fe80000100a00 */
[----:B------:R-:W-:Y:S04]  /*25380*/  STL.64 [R1+0x128], R6 ;  /* 0x0001280601007387 */ /* 0x000fe80000100a00 */
[----:B------:R-:W0:Y:S04]  /*25390*/  LDSM.16.MT88.4 R4, [R0+UR6+0x21000] ;  /* 0x021000060004783b */ /* 0x000e280008004200 */
[----:B------:R-:W-:Y:S04]  /*253a0*/  STL [R1+0x3d10], R0 ;  /* 0x003d100001007387 */ /* 0x000fe80000100800 */
[----:B0-----:R-:W-:Y:S04]  /*253b0*/  STL.64 [R1+0x3ca8], R6 ;  /* 0x003ca80601007387 */ /* 0x001fe80000100a00 */
[----:B------:R0:W-:Y:S04]  /*253c0*/  STL.64 [R1+0x3ca0], R4 ;  /* 0x003ca00401007387 */ /* 0x0001e80000100a00 */
[----:B0-----:R-:W2:Y:S04]  /*253d0*/  LDL.LU R4, [R1+0xe0] ;  /* 0x0000e00001047983 */ /* 0x001ea80000300800 */
[----:B------:R-:W2:Y:S02]  /*253e0*/  LDL.LU R5, [R1+0xe4] ;  /* 0x0000e40001057983 */ /* 0x000ea40000300800 */
[----:B--2---:R-:W-:Y:S02]  /*253f0*/  HMMA.16816.F32 R4, R20, R4, R16 ;  /* 0x000000041404723c */ /* 0x004fe40000001810 */
[----:B------:R-:W2:Y:S04]  /*25400*/  LDL.LU.64 R18, [R1+0x3da8] ;  /* 0x003da80001127983 */ /* 0x000ea80000300a00 */
[----:B------:R-:W4:-:S13]  /*25410*/  LDL.LU.64 R16, [R1+0x3da0] ;  /* 0x003da00001107983 */ /* 0x000f1a0000300a00 */
[----:B------:R-:W-:Y:S02]  /*25420*/  MOV R2, R6 ;  /* 0x0000000600027202 */ /* 0x000fe40000000f00 */
[----:B------:R-:W-:Y:S01]  /*25430*/  MOV R14, R7 ;  /* 0x00000007000e7202 */ /* 0x000fe20000000f00 */
[----:B------:R-:W-:Y:S01]  /*25440*/  STL [R1+0x60], R4 ;  /* 0x0000600401007387 */ /* 0x000fe20000100800 */
[----:B----4-:R-:W-:-:S15]  /*25450*/  HMMA.16816.F32 R24, R20, R16, R24 ;  /* 0x000000101418723c */ /* 0x010fde0000001818 */
[----:B------:R-:W-:-:S04]  /*25460*/  NOP ;  /* 0x0000000000007918 */ /* 0x000fc80000000000 */
[----:B------:R-:W-:Y:S01]  /*25470*/  MOV R6, R26 ;  /* 0x0000001a00067202 */ /* 0x000fe20000000f00 */
[----:B------:R-:W-:Y:S01]  /*25480*/  IMAD.MOV.U32 R7, RZ, RZ, R27 ;  /* 0x000000ffff077224 */ /* 0x000fe200078e001b */
[----:B------:R0:W-:Y:S04]  /*25490*/  STL.64 [R1+0x80], R24 ;  /* 0x0000801801007387 */ /* 0x0001e80000100a00 */
[----:B------:R1:W-:Y:S01]  /*254a0*/  STL.64 [R1+0x3d78], R6 ;  /* 0x003d780601007387 */ /* 0x0003e20000100a00 */
[----:B---3--:R-:W-:Y:S02]  /*254b0*/  MOV R26, R10 ;  /* 0x0000000a001a7202 */ /* 0x008fe40000000f00 */
[----:B------:R-:W-:Y:S02]  /*254c0*/  MOV R27, R11 ;  /* 0x0000000b001b7202 */ /* 0x000fe40000000f00 */
[----:B0-----:R-:W-:-:S02]  /*254d0*/  MOV R24, R8 ;  /* 0x0000000800187202 */ /* 0x001fc40000000f00 */
[----:B------:R-:W-:Y:S01]  /*254e0*/  MOV R25, R9 ;  /* 0x0000000900197202 */ /* 0x000fe20000000f00 */
[----:B-1----:R-:W3:Y:S04]  /*254f0*/  LDL.64 R6, [R1+0xd8] ;  /* 0x0000d80001067983 */ /* 0x002ee80000100a00 */
[----:B--2---:R-:W-:Y:S04]  /*25500*/  STL.64 [R1+0x3d50], R18 ;  /* 0x003d501201007387 */ /* 0x004fe80000100a00 */
[----:B------:R-:W2:Y:S04]  /*25510*/  LDL.LU R8, [R1+0x3d9c] ;  /* 0x003d9c0001087983 */ /* 0x000ea80000300800 */
[----:B------:R-:W2:Y:S04]  /*25520*/  LDL.LU R9, [R1+0x3d98] ;  /* 0x003d980001097983 */ /* 0x000ea80000300800 */
[----:B------:R-:W2:Y:S04]  /*25530*/  LDL.LU R10, [R1+0x3d94] ;  /* 0x003d9400010a7983 */ /* 0x000ea80000300800 */
[----:B------:R-:W2:Y:S04]  /*25540*/  LDL.LU R11, [R1+0x3d90] ;  /* 0x003d9000010b7983 */ /* 0x000ea80000300800 */
[----:B------:R-:W-:Y:S04]  /*25550*/  STL.64 [R1+0x3d70], R26 ;  /* 0x003d701a01007387 */ /* 0x000fe80000100a00 */
[----:B------:R0:W-:Y:S04]  /*25560*/  STL.64 [R1+0x3d68], R24 ;  /* 0x003d681801007387 */ /* 0x0001e80000100a00 */
[----:B0-----:R-:W4:Y:S04]  /*25570*/  LDL.LU R24, [R1+0x10] ;  /* 0x0000100001187983 */ /* 0x001f280000300800 */
[----:B------:R-:W4:Y:S04]  /*25580*/  LDL.LU R25, [R1+0x14] ;  /* 0x0000140001197983 */ /* 0x000f280000300800 */
[----:B------:R-:W4:Y:S04]  /*25590*/  LDL.LU R26, [R1+0x18] ;  /* 0x00001800011a7983 */ /* 0x000f280000300800 */
[----:B------:R-:W4:Y:S04]  /*255a0*/  LDL.LU R27, [R1+0x1c] ;  /* 0x00001c00011b7983 */ /* 0x000f280000300800 */
[----:B------:R-:W4:Y:S04]  /*255b0*/  LDL.LU R16, [R1] ;  /* 0x0000000001107983 */ /* 0x000f280000300800 */
[----:B------:R-:W4:Y:S04]  /*255c0*/  LDL.LU R17, [R1+0x4] ;  /* 0x0000040001117983 */ /* 0x000f280000300800 */
[----:B------:R-:W4:Y:S01]  /*255d0*/  LDL.LU R18, [R1+0x8] ;  /* 0x0000080001127983 */ /* 0x000f220000300800 */
[----:B--2---:R-:W-:-:S15]  /*255e0*/  HMMA.16816.F32 R8, R20, R12, R8 ;  /* 0x0000000c1408723c */ /* 0x004fde0000001808 */
[----:B------:R-:W-:-:S04]  /*255f0*/  NOP ;  /* 0x0000000000007918 */ /* 0x000fc80000000000 */
[----:B------:R-:W-:Y:S02]  /*25600*/  MOV R20, R10 ;  /* 0x0000000a00147202 */ /* 0x000fe40000000f00 */
[----:B------:R-:W-:Y:S02]  /*25610*/  MOV R13, R11 ;  /* 0x0000000b000d7202 */ /* 0x000fe40000000f00 */
[----:B------:R-:W-:Y:S01]  /*25620*/  MOV R0, R8 ;  /* 0x0000000800007202 */ /* 0x000fe20000000f00 */
[----:B------:R-:W4:Y:S01]  /*25630*/  LDL.LU.64 R10, [R1+0x3d88] ;  /* 0x003d8800010a7983 */ /* 0x000f220000300a00 */
[----:B------:R-:W-:-:S03]  /*25640*/  MOV R21, R9 ;  /* 0x0000000900157202 */ /* 0x000fc60000000f00 */
[----:B------:R-:W4:Y:S01]  /*25650*/  LDL.LU.64 R8, [R1+0x3d80] ;  /* 0x003d800001087983 */ /* 0x000f220000300a00 */
[----:B------:R-:W-:Y:S01]  /*25660*/  MOV R15, R5 ;  /* 0x00000005000f7202 */ /* 0x000fe20000000f00 */
[----:B------:R-:W-:Y:S02]  /*25670*/  IMAD.MOV.U32 R19, RZ, RZ, R3 ;  /* 0x000000ffff137224 */ /* 0x000fe400078e0003 */
[----:B------:R-:W2:Y:S01]  /*25680*/  LDL.LU R22, [R1+0xe8] ;  /* 0x0000e80001167983 */ /* 0x000ea20000300800 */
[----:B---3--:R-:W-:-:S03]  /*25690*/  IMAD.MOV.U32 R29, RZ, RZ, R7 ;  /* 0x000000ffff1d7224 */ /* 0x008fc600078e0007 */
[----:B------:R-:W2:Y:S01]  /*256a0*/  LDL.LU R23, [R1+0xec] ;  /* 0x0000ec0001177983 */ /* 0x000ea20000300800 */
[----:B----4-:R-:W-:Y:S03]  /*256b0*/  HMMA.16816.F32 R24, R8, R6, R24 ;  /* 0x000000060818723c */ /* 0x010fe60000001818 */
[----:B------:R-:W3:-:S15]  /*256c0*/  LDL.LU.64 R6, [R1+0x3d78] ;  /* 0x003d780001067983 */ /* 0x000ede0000300a00 */
[----:B------:R-:W-:Y:S01]  /*256d0*/  NOP ;  /* 0x0000000000007918 */ /* 0x000fe20000000000 */
[----:B------:R-:W-:Y:S02]  /*256e0*/  MOV R5, R25 ;  /* 0x0000001900057202 */ /* 0x000fe40000000f00 */
[----:B------:R-:W-:Y:S02]  /*256f0*/  MOV R4, R26 ;  /* 0x0000001a00047202 */ /* 0x000fe40000000f00 */
[----:B------:R-:W-:Y:S02]  /*25700*/  MOV R3, R27 ;  /* 0x0000001b00037202 */ /* 0x000fe40000000f00 */
[----:B------:R-:W-:Y:S01]  /*25710*/  MOV R28, R24 ;  /* 0x00000018001c7202 */ /* 0x000fe20000000f00 */
[----:B------:R-:W4:Y:S04]  /*25720*/  LDL.LU.64 R26, [R1+0x3d70] ;  /* 0x003d7000011a7983 */ /* 0x000f280000300a00 */
[----:B------:R-:W4:Y:S04]  /*25730*/  LDL.LU.64 R24, [R1+0x3d68] ;  /* 0x003d680001187983 */ /* 0x000f280000300a00 */
[----:B------:R0:W-:Y:S04]  /*25740*/  STL.64 [R1+0x3cf8], R4 ;  /* 0x003cf80401007387 */ /* 0x0001e80000100a00 */
[----:B0-----:R-:W2:Y:S04]  /*25750*/  LDL.LU R4, [R1+0x80] ;  /* 0x0000800001047983 */ /* 0x001ea80000300800 */
[----:B------:R-:W2:Y:S04]  /*25760*/  LDL.LU R5, [R1+0x84] ;  /* 0x0000840001057983 */ /* 0x000ea80000300800 */
[----:B---3--:R-:W-:Y:S04]  /*25770*/  STL.64 [R1+0x3d08], R6 ;  /* 0x003d080601007387 */ /* 0x008fe80000100a00 */
[----:B--2---:R0:W-:Y:S04]  /*25780*/  STL.64 [R1+0x3d00], R4 ;  /* 0x003d000401007387 */ /* 0x0041e80000100a00 */
[----:B0-----:R-:W2:Y:S01]  /*25790*/  LDL.LU R4, [R1+0x60] ;  /* 0x0000600001047983 */ /* 0x001ea20000300800 */
[C---:B------:R-:W-:Y:S01]  /*257a0*/  HMMA.16816.F32 R16, R8.reuse, R22, R16 ;  /* 0x000000160810723c */ /* 0x040fe20000001810 */
[----:B------:R-:W-:Y:S01]  /*257b0*/  MOV R6, R2 ;  /* 0x0000000200067202 */ /* 0x000fe20000000f00 */
[----:B------:R-:W-:Y:S01]  /*257c0*/  IMAD.MOV.U32 R5, RZ, RZ, R15 ;  /* 0x000000ffff057224 */ /* 0x000fe200078e000f */
[----:B------:R-:W-:Y:S01]  /*257d0*/  MOV R7, R14 ;  /* 0x0000000e00077202 */ /* 0x000fe20000000f00 */
[----:B------:R-:W3:Y:S04]  /*257e0*/  LDL.LU R15, [R1+0x3d60] ;  /* 0x003d6000010f7983 */ /* 0x000ee80000300800 */
[----:B------:R-:W3:Y:S04]  /*257f0*/  LDL.LU R2, [R1+0x3d5c] ;  /* 0x003d5c0001027983 */ /* 0x000ee80000300800 */
[----:B------:R-:W3:Y:S04]  /*25800*/  LDL.LU R14, [R1+0x3d58] ;  /* 0x003d5800010e7983 */ /* 0x000ee80000300800 */
[----:B------:R-:W-:Y:S04]  /*25810*/  STL.64 [R1+0x3d20], R6 ;  /* 0x003d200601007387 */ /* 0x000fe80000100a00 */
[----:B--2---:R0:W-:Y:S04]  /*25820*/  STL.64 [R1+0x3d18], R4 ;  /* 0x003d180401007387 */ /* 0x0041e80000100a00 */
[----:B0-----:R-:W2:Y:S04]  /*25830*/  LDL.LU R4, [R1+0x30] ;  /* 0x0000300001047983 */ /* 0x001ea80000300800 */
[----:B------:R-:W2:Y:S04]  /*25840*/  LDL.LU R5, [R1+0x34] ;  /* 0x0000340001057983 */ /* 0x000ea80000300800 */
[----:B------:R-:W2:Y:S04]  /*25850*/  LDL.LU R6, [R1+0x38] ;  /* 0x0000380001067983 */ /* 0x000ea80000300800 */
[----:B------:R-:W-:Y:S04]  /*25860*/  STL.64 [R1+0x10], R16 ;  /* 0x0000101001007387 */ /* 0x000fe80000100a00 */
[----:B------:R0:W-:Y:S04]  /*25870*/  STL.64 [R1+0x18], R18 ;  /* 0x0000181201007387 */ /* 0x0001e80000100a00 */
[----:B0-----:R-:W4:Y:S02]  /*25880*/  LDL.LU.64 R18, [R1+0x3d50] ;  /* 0x003d500001127983 */ /* 0x001f240000300a00 */
[----:B----4-:R-:W-:-:S15]  /*25890*/  HMMA.16816.F32 R24, R8, R18, R24 ;  /* 0x000000120818723c */ /* 0x010fde0000001818 */
[----:B------:R-:W-:-:S04]  /*258a0*/  NOP ;  /* 0x0000000000007918 */ /* 0x000fc80000000000 */
[----:B------:R-:W-:Y:S04]  /*258b0*/  STL.64 [R1+0x50], R24 ;  /* 0x0000501801007387 */ /* 0x000fe80000100a00 */
[----:B------:R0:W-:Y:S04]  /*258c0*/  STL.64 [R1+0x58], R26 ;  /* 0x0000581a01007387 */ /* 0x0001e80000100a00 */
[----:B0-----:R-:W4:Y:S04]  /*258d0*/  LDL.LU.64 R26, [R1+0x3d48] ;  /* 0x003d4800011a7983 */ /* 0x001f280000300a00 */
[----:B------:R-:W4:Y:S01]  /*258e0*/  LDL.LU.64 R24, [R1+0x3d40] ;  /* 0x003d400001187983 */ /* 0x000f220000300a00 */
[----:B---3--:R-:W-:Y:S01]  /*258f0*/  MOV R7, R2 ;  /* 0x0000000200077202 */ /* 0x008fe20000000f00 */
[----:B------:R-:W-:Y:S01]  /*25900*/  IMAD.MOV.U32 R2, RZ, RZ, R19 ;  /* 0x000000ffff027224 */ /* 0x000fe200078e0013 */
[----:B------:R-:W-:-:S02]  /*25910*/  MOV R12, R18 ;  /* 0x00000012000c7202 */ /* 0x000fc40000000f00 */
[----:B------:R-:W2:Y:S04]  /*25920*/  LDL.LU.64 R18, [R1+0x3d38] ;  /* 0x003d380001127983 */ /* 0x000ea80000300a00 */
[----:B------:R-:W2:Y:S01]  /*25930*/  LDL.LU.64 R16, [R1+0x3d30] ;  /* 0x003d300001107983 */ /* 0x000ea20000300a00 */
[----:B----4-:R-:W-:Y:S03]  /*25940*/  HMMA.16816.F32 R24, R8, R14, R24 ;  /* 0x0000000e0818723c */ /* 0x010fe60000001818 */
[----:B------:R-:W2:Y:S01]  /*25950*/  LDL.LU R10, [R1+0xd8] ;  /* 0x0000d800010a7983 */ /* 0x000ea20000300800 */
[----:B------:R-:W-:-:S03]  /*25960*/  MOV R11, R29 ;  /* 0x0000001d000b7202 */ /* 0x000fc60000000f00 */
[----:B------:R-:W3:-:S12]  /*25970*/  LDL.LU R29, [R1+0x3d28] ;  /* 0x003d2800011d7983 */ /* 0x000ed80000300800 */
[----:B------:R0:W-:Y:S01]  /*25980*/  STL [R1+0x3cb4], R27 ;  /* 0x003cb41b01007387 */ /* 0x0001e20000100800 */
[----:B--2---:R-:W-:Y:S03]  /*25990*/  HMMA.16816.F32 R8, R16, R10, R4 ;  /* 0x0000000a1008723c */ /* 0x004fe60000001804 */
[----:B------:R-:W2:Y:S04]  /*259a0*/  LDL.LU.64 R6, [R1+0x3d20] ;  /* 0x003d200001067983 */ /* 0x000ea80000300a00 */
[----:B------:R-:W2:-:S12]  /*259b0*/  LDL.LU.64 R4, [R1+0x3d18] ;  /* 0x003d180001047983 */ /* 0x000e980000300a00 */
[----:B0-----:R-:W-:Y:S01]  /*259c0*/  MOV R27, R11 ;  /* 0x0000000b001b7202 */ /* 0x001fe20000000f00 */
[----:B------:R-:W-:Y:S04]  /*259d0*/  STL.64 [R1], R8 ;  /* 0x0000000801007387 */ /* 0x000fe80000100a00 */
[----:B------:R-:W-:Y:S04]  /*259e0*/  STL [R1+0x8], R10 ;  /* 0x0000080a01007387 */ /* 0x000fe80000100800 */
[----:B------:R-:W-:Y:S04]  /*259f0*/  STL.64 [R1+0x3cf0], R26 ;  /* 0x003cf01a01007387 */ /* 0x000fe80000100a00 */
[----:B------:R0:W-:Y:S04]  /*25a00*/  STL.64 [R1+0x3ce8], R24 ;  /* 0x003ce81801007387 */ /* 0x0001e80000100a00 */
[----:B---3--:R-:W1:Y:S01]  /*25a10*/  LDSM.16.MT88.4 R8, [R29+UR6+0x21400] ;  /* 0x021400061d08783b */ /* 0x008e620008004200 */
[----:B0-----:R-:W-:-:S03]  /*25a20*/  MOV R24, R0 ;  /* 0x0000000000187202 */ /* 0x001fc60000000f00 */
[----:B------:R-:W3:Y:S01]  /*25a30*/  LDL.LU R0, [R1+0x3d10] ;  /* 0x003d100001007983 */ /* 0x000ee20000300800 */
[----:B------:R-:W-:-:S03]  /*25a40*/  MOV R25, R21 ;  /* 0x0000001500197202 */ /* 0x000fc60000000f00 */
[----:B------:R-:W-:Y:S01]  /*25a50*/  STL [R1+0x3c98], R29 ;  /* 0x003c981d01007387 */ /* 0x000fe20000100800 */
[----:B------:R-:W-:-:S03]  /*25a60*/  IMAD.MOV.U32 R26, RZ, RZ, R20 ;  /* 0x000000ffff1a7224 */ /* 0x000fc600078e0014 */
[----:B-1----:R-:W-:Y:S04]  /*25a70*/  STL [R1+0x3c48], R8 ;  /* 0x003c480801007387 */ /* 0x002fe80000100800 */
[----:B------:R-:W-:Y:S04]  /*25a80*/  STL [R1+0x3c44], R9 ;  /* 0x003c440901007387 */ /* 0x000fe80000100800 */
[----:B------:R0:W-:Y:S04]  /*25a90*/  STL [R1+0x3c40], R10 ;  /* 0x003c400a01007387 */ /* 0x0001e80000100800 */
[----:B------:R1:W-:Y:S01]  /*25aa0*/  STL [R1+0x3c3c], R11 ;  /* 0x003c3c0b01007387 */ /* 0x0003e20000100800 */
[----:B--2---:R-:W-:Y:S03]  /*25ab0*/  HMMA.16816.F32 R20, R16, R22, R4 ;  /* 0x000000161014723c */ /* 0x004fe60000001804 */
[----:B------:R-:W2:Y:S04]  /*25ac0*/  LDL.LU.64 R6, [R1+0x3d08] ;  /* 0x003d080001067983 */ /* 0x000ea80000300a00 */
[----:B------:R-:W2:-:S12]  /*25ad0*/  LDL.LU.64 R4, [R1+0x3d00] ;  /* 0x003d000001047983 */ /* 0x000e980000300a00 */
[----:B------:R-:W-:Y:S04]  /*25ae0*/  STL.64 [R1+0x60], R20 ;  /* 0x0000601401007387 */ /* 0x000fe80000100a00 */
[----:B------:R-:W-:Y:S04]  /*25af0*/  STL.64 [R1+0x68], R22 ;  /* 0x0000681601007387 */ /* 0x000fe80000100a00 */
[----:B---3--:R-:W3:Y:S01]  /*25b00*/  LDSM.16.MT88.4 R20, [R0+UR6+0x21400] ;  /* 0x021400060014783b */ /* 0x008ee20008004200 */
[----:B0-----:R-:W-:Y:S02]  /*25b10*/  MOV R10, R12 ;  /* 0x0000000c000a7202 */ /* 0x001fe40000000f00 */
[----:B-1----:R-:W-:Y:S01]  /*25b20*/  MOV R11, R2 ;  /* 0x00000002000b7202 */ /* 0x002fe20000000f00 */
[----:B------:R-:W-:Y:S04]  /*25b30*/  STL [R1+0x3cb0], R0 ;  /* 0x003cb00001007387 */ /* 0x000fe80000100800 */
[----:B---3--:R-:W-:Y:S04]  /*25b40*/  STL [R1+0x3c4c], R20 ;  /* 0x003c4c1401007387 */ /* 0x008fe80000100800 */
[----:B------:R0:W-:Y:S04]  /*25b50*/  STL [R1+0x3c38], R21 ;  /* 0x003c381501007387 */ /* 0x0001e80000100800 */
[----:B------:R-:W-:Y:S04]  /*25b60*/  STL [R1+0x3bf0], R22 ;  /* 0x003bf01601007387 */ /* 0x000fe80000100800 */
[----:B------:R-:W-:Y:S04]  /*25b70*/  STL [R1+0x3bec], R23 ;  /* 0x003bec1701007387 */ /* 0x000fe80000100800 */
[----:B0-----:R-:W3:Y:S01]  /*25b80*/  LDL.LU.64 R20, [R1+0x90] ;  /* 0x0000900001147983 */ /* 0x001ee20000300a00 */
[----:B--2---:R-:W-:Y:S03]  /*25b90*/  HMMA.16816.F32 R8, R16, R10, R4 ;  /* 0x0000000a1008723c */ /* 0x004fe60000001804 */
[----:B------:R-:W2:Y:S01]  /*25ba0*/  LDL.LU.64 R4, [R1+0x3cf8] ;  /* 0x003cf80001047983 */ /* 0x000ea20000300a00 */
[----:B------:R-:W-:-:S07]  /*25bb0*/  MOV R27, R13 ;  /* 0x0000000d001b7202 */ /* 0x000fce0000000f00 */
[----:B------:R-:W-:Y:S08]  /*25bc0*/  HMMA.16816.F32 R12, R16, R14, R24 ;  /* 0x0000000e100c723c */ /* 0x000ff00000001818 */
[----:B------:R0:W-:Y:S11]  /*25bd0*/  STL.64 [R1+0x70], R8 ;  /* 0x0000700801007387 */ /* 0x0001f60000100a00 */
[----:B------:R-:W-:-:S02]  /*25be0*/  MOV R18, R12 ;  /* 0x0000000c00127202 */ /* 0x000fc40000000f00 */
[----:B------:R-:W-:Y:S01]  /*25bf0*/  MOV R17, R13 ;  /* 0x0000000d00117202 */ /* 0x000fe20000000f00 */
[----:B0-----:R-:W4:Y:S01]  /*25c00*/  LDL.LU.64 R8, [R1+0xb0] ;  /* 0x0000b00001087983 */ /* 0x001f220000300a00 */
[----:B------:R-:W-:Y:S02]  /*25c10*/  MOV R16, R14 ;  /* 0x0000000e00107202 */ /* 0x000fe40000000f00 */
[----:B------:R-:W-:Y:S01]  /*25c20*/  MOV R2, R15 ;  /* 0x0000000f00027202 */ /* 0x000fe20000000f00 */
[----:B------:R-:W3:Y:S04]  /*25c30*/  LDL.LU.64 R26, [R1+0x3cf0] ;  /* 0x003cf000011a7983 */ /* 0x000ee80000300a00 */
[----:B------:R-:W3:Y:S04]  /*25c40*/  LDL.LU.64 R24, [R1+0x3ce8] ;  /* 0x003ce80001187983 */ /* 0x000ee80000300a00 */
[----:B------:R-:W3:Y:S04]  /*25c50*/  LDL.LU.64 R14, [R1+0x3ce0] ;  /* 0x003ce000010e7983 */ /* 0x000ee80000300a00 */
[----:B------:R-:W3:Y:S04]  /*25c60*/  LDL.LU.64 R12, [R1+0x3cd8] ;  /* 0x003cd800010c7983 */ /* 0x000ee80000300a00 */
[----:B------:R-:W-:Y:S04]  /*25c70*/  STL [R1+0x3c90], R18 ;  /* 0x003c901201007387 */ /* 0x000fe80000100800 */
[----:B------:R2:W-:Y:S02]  /*25c80*/  STL.64 [R1+0x3c88], R16 ;  /* 0x003c881001007387 */ /* 0x0005e40000100a00 */
[----:B--2---:R-:W-:-:S02]  /*25c90*/  MOV R17, R5 ;  /* 0x0000000500117202 */ /* 0x004fc40000000f00 */
[----:B------:R-:W-:Y:S02]  /*25ca0*/  MOV R18, R4 ;  /* 0x0000000400127202 */ /* 0x000fe40000000f00 */
[----:B------:R-:W2:Y:S01]  /*25cb0*/  LDL.LU.64 R4, [R1+0x120] ;  /* 0x0001200001047983 */ /* 0x000ea20000300a00 */
[----:B------:R-:W-:Y:S01]  /*25cc0*/  MOV R7, R10 ;  /* 0x0000000a00077202 */ /* 0x000fe20000000f00 */
[----:B------:R-:W-:-:S05]  /*25cd0*/  IMAD.MOV.U32 R6, RZ, RZ, R11 ;  /* 0x000000ffff067224 */ /* 0x000fca00078e000b */
[----:B------:R-:W-:Y:S04]  /*25ce0*/  STL.64 [R1+0x3cc0], R6 ;  /* 0x003cc00601007387 */ /* 0x000fe80000100a00 */
[----:B--2---:R0:W-:Y:S04]  /*25cf0*/  STL.64 [R1+0x3cb8], R4 ;  /* 0x003cb80401007387 */ /* 0x0041e80000100a00 */
[----:B0-----:R-:W2:Y:S04]  /*25d00*/  LDL.LU R4, [R1+0x50] ;  /* 0x0000500001047983 */ /* 0x001ea80000300800 */
[----:B------:R-:W2:Y:S04]  /*25d10*/  LDL.LU R5, [R1+0x54] ;  /* 0x0000540001057983 */ /* 0x000ea80000300800 */
[----:B------:R-:W2:Y:S04]  /*25d20*/  LDL.LU R6, [R1+0x58] ;  /* 0x0000580001067983 */ /* 0x000ea80000300800 */
[----:B------:R-:W2:Y:S01]  /*25d30*/  LDL.LU R7, [R1+0x5c] ;  /* 0x00005c0001077983 */ /* 0x000ea20000300800 */
[----:B------:R-:W-:Y:S01]  /*25d40*/  IMAD.MOV.U32 R16, RZ, RZ, R28 ;  /* 0x000000ffff107224 */ /* 0x000fe200078e001c */
[----:B------:R-:W-:-:S02]  /*25d50*/  MOV R19, R3 ;  /* 0x0000000300137202 */ /* 0x000fc40000000f00 */
[----:B--2---:R-:W-:Y:S04]  /*25d60*/  STL.64 [R1+0x3cd0], R6 ;  /* 0x003cd00601007387 */ /* 0x004fe80000100a00 */
[----:B------:R0:W-:Y:S04]  /*25d70*/  STL.64 [R1+0x3cc8], R4 ;  /* 0x003cc80401007387 */ /* 0x0001e80000100a00 */
[----:B0-----:R-:W2:Y:S04]  /*25d80*/  LDL.LU R4, [R1+0x10] ;  /* 0x0000100001047983 */ /* 0x001ea80000300800 */
[----:B------:R-:W2:Y:S04]  /*25d90*/  LDL.LU R5, [R1+0x14] ;  /* 0x0000140001057983 */ /* 0x000ea80000300800 */
[----:B------:R-:W2:Y:S04]  /*25da0*/  LDL.LU R6, [R1+0x18] ;  /* 0x0000180001067983 */ /* 0x000ea80000300800 */
[----:B------:R-:W2:Y:S01]  /*25db0*/  LDL.LU R7, [R1+0x1c] ;  /* 0x00001c0001077983 */ /* 0x000ea20000300800 */
[----:B---3--:R-:W-:Y:S01]  /*25dc0*/  HMMA.16816.F32 R16, R12, R20, R16 ;  /* 0x000000140c10723c */ /* 0x008fe20000001810 */
[----:B------:R-:W-:Y:S01]  /*25dd0*/  IMAD.MOV.U32 R3, RZ, RZ, R21 ;  /* 0x000000ffff037224 */ /* 0x000fe200078e0015 */
[----:B----4-:R-:W-:-:S15]  /*25de0*/  MOV R0, R9 ;  /* 0x0000000900007202 */ /* 0x010fde0000000f00 */
[----:B------:R-:W-:Y:S02]  /*25df0*/  NOP ;  /* 0x0000000000007918 */ /* 0x000fe40000000000 */
[----:B------:R-:W-:Y:S02]  /*25e00*/  MOV R23, R18 ;  /* 0x0000001200177202 */ /* 0x000fe40000000f00 */
[----:B------:R-:W-:Y:S02]  /*25e10*/  MOV R21, R16 ;  /* 0x0000001000157202 */ /* 0x000fe40000000f00 */
[----:B------:R-:W-:Y:S01]  /*25e20*/  MOV R28, R17 ;  /* 0x00000011001c7202 */ /* 0x000fe20000000f00 */
[----:B------:R-:W3:Y:S01]  /*25e30*/  LDL.LU R16, [R1] ;  /* 0x0000000001107983 */ /* 0x000ee20000300800 */
[----:B------:R-:W-:Y:S01]  /*25e40*/  MOV R22, R19 ;  /* 0x0000001300167202 */ /* 0x000fe20000000f00 */
[----:B------:R-:W-:Y:S02]  /*25e50*/  IMAD.MOV.U32 R19, RZ, RZ, R27 ;  /* 0x000000ffff137224 */ /* 0x000fe400078e001b */
[----:B------:R-:W3:Y:S01]  /*25e60*/  LDL.LU R17, [R1+0x4] ;  /* 0x0000040001117983 */ /* 0x000ee20000300800 */
[----:B------:R-:W-:-:S03]  /*25e70*/  MOV R27, R8 ;  /* 0x00000008001b7202 */ /* 0x000fc60000000f00 */
[----:B------:R-:W3:Y:S04]  /*25e80*/  LDL.LU R18, [R1+0x8] ;  /* 0x0000080001127983 */ /* 0x000ee80000300800 */
[----:B------:R-:W-:Y:S04]  /*25e90*/  STL [R1+0x3c58], R23 ;  /* 0x003c581701007387 */ /* 0x000fe80000100800 */
[----:B------:R-:W-:Y:S04]  /*25ea0*/  STL [R1+0x3c54], R28 ;  /* 0x003c541c01007387 */ /* 0x000fe80000100800 */
[----:B------:R-:W-:Y:S01]  /*25eb0*/  STL [R1+0x3c50], R21 ;  /* 0x003c501501007387 */ /* 0x000fe20000100800 */
[----:B--2---:R-:W-:-:S15]  /*25ec0*/  HMMA.16816.F32 R4, R12, R8, R4 ;  /* 0x000000080c04723c */ /* 0x004fde0000001804 */
[----:B------:R-:W-:-:S04]  /*25ed0*/  NOP ;  /* 0x0000000000007918 */ /* 0x000fc80000000000 */
[----:B------:R-:W-:Y:S01]  /*25ee0*/  IMAD.MOV.U32 R10, RZ, RZ, R6 ;  /* 0x000000ffff0a7224 */ /* 0x000fe200078e0006 */
[----:B------:R-:W-:Y:S02]  /*25ef0*/  MOV R11, R7 ;  /* 0x00000007000b7202 */ /* 0x000fe40000000f00 */
[----:B------:R-:W-:Y:S01]  /*25f00*/  MOV R8, R4 ;  /* 0x0000000400087202 */ /* 0x000fe20000000f00 */
[----:B------:R-:W2:Y:S01]  /*25f10*/  LDL.LU.64 R6, [R1+0x3cd0] ;  /* 0x003cd00001067983 */ /* 0x000ea20000300a00 */
[----:B------:R-:W-:-:S03]  /*25f20*/  MOV R9, R5 ;  /* 0x0000000500097202 */ /* 0x000fc60000000f00 */
[----:B------:R-:W2:Y:S04]  /*25f30*/  LDL.LU.64 R4, [R1+0x3cc8] ;  /* 0x003cc80001047983 */ /* 0x000ea80000300a00 */
[----:B------:R-:W-:Y:S04]  /*25f40*/  STL.64 [R1+0x3c68], R10 ;  /* 0x003c680a01007387 */ /* 0x000fe80000100a00 */
[----:B------:R0:W-:Y:S04]  /*25f50*/  STL.64 [R1+0x3c60], R8 ;  /* 0x003c600801007387 */ /* 0x0001e80000100a00 */
[----:B0-----:R-:W2:Y:S04]  /*25f60*/  LDL.LU R8, [R1+0x110] ;  /* 0x0001100001087983 */ /* 0x001ea80000300800 */
[----:B------:R-:W2:Y:S01]  /*25f70*/  LDL.LU R9, [R1+0x114] ;  /* 0x0001140001097983 */ /* 0x000ea20000300800 */
[----:B------:R-:W-:Y:S01]  /*25f80*/  MOV R29, R20 ;  /* 0x00000014001d7202 */ /* 0x000fe20000000f00 */
[----:B--2---:R-:W-:-:S15]  /*25f90*/  HMMA.16816.F32 R4, R12, R8, R4 ;  /* 0x000000080c04723c */ /* 0x004fde0000001804 */
[----:B------:R-:W-:-:S04]  /*25fa0*/  NOP ;  /* 0x0000000000007918 */ /* 0x000fc80000000000 */
[----:B------:R-:W-:Y:S01]  /*25fb0*/  MOV R21, R6 ;  /* 0x0000000600157202 */ /* 0x000fe20000000f00 */
[----:B------:R-:W-:Y:S01]  /*25fc0*/  IMAD.MOV.U32 R20, RZ, RZ, R7 ;  /* 0x000000ffff147224 */ /* 0x000fe200078e0007 */
[----:B------:R-:W-:Y:S01]  /*25fd0*/  MOV R23, R4 ;  /* 0x0000000400177202 */ /* 0x000fe20000000f00 */
[----:B------:R-:W2:Y:S01]  /*25fe0*/  LDL.LU.64 R6, [R1+0x3cc0] ;  /* 0x003cc00001067983 */ /* 0x000ea20000300a00 */
[----:B------:R-:W-:-:S03]  /*25ff0*/  MOV R28, R5 ;  /* 0x00000005001c7202 */ /* 0x000fc60000000f00 */
[----:B------:R-:W4:Y:S04]  /*26000*/  LDL.LU.64 R4, [R1+0x3cb8] ;  /* 0x003cb80001047983 */ /* 0x000f280000300a00 */
[----:B------:R0:W-:Y:S02]  /*26010*/  STL.64 [R1+0x3c80], R8 ;  /* 0x003c800801007387 */ /* 0x0001e40000100a00 */
[----:B0-----:R-:W-:Y:S02]  /*26020*/  MOV R8, R27 ;  /* 0x0000001b00087202 */ /* 0x001fe40000000f00 */
[----:B------:R-:W3:Y:S01]  /*26030*/  LDL.LU R27, [R1+0x3cb4] ;  /* 0x003cb400011b7983 */ /* 0x000ee20000300800 */
[----:B------:R-:W-:-:S03]  /*26040*/  MOV R9, R0 ;  /* 0x0000000000097202 */ /* 0x000fc60000000f00 */
[----:B------:R-:W3:Y:S04]  /*26050*/  LDL.LU R0, [R1+0x3cb0] ;  /* 0x003cb00001007983 */ /* 0x000ee80000300800 */
[----:B------:R-:W-:Y:S04]  /*26060*/  STL.64 [R1+0x3c78], R22 ;  /* 0x003c781601007387 */ /* 0x000fe80000100a00 */
[----:B------:R0:W-:Y:S04]  /*26070*/  STL.64 [R1+0x3c70], R20 ;  /* 0x003c701401007387 */ /* 0x0001e80000100a00 */
[----:B0-----:R-:W3:Y:S04]  /*26080*/  LDL.LU R20, [R1+0x70] ;  /* 0x0000700001147983 */ /* 0x001ee80000300800 */
[----:B------:R-:W3:Y:S01]  /*26090*/  LDL.LU R21, [R1+0x74] ;  /* 0x0000740001157983 */ /* 0x000ee20000300800 */
[----:B--2---:R-:W-:-:S02]  /*260a0*/  MOV R22, R7 ;  /* 0x0000000700167202 */ /* 0x004fc40000000f00 */
[----:B------:R-:W-:Y:S01]  /*260b0*/  MOV R23, R6 ;  /* 0x0000000600177202 */ /* 0x000fe20000000f00 */
[----:B----4-:R-:W-:Y:S01]  /*260c0*/  IMAD.MOV.U32 R11, RZ, RZ, R4 ;  /* 0x000000ffff0b7224 */ /* 0x010fe200078e0004 */
[----:B------:R-:W-:Y:S01]  /*260d0*/  MOV R10, R5 ;  /* 0x00000005000a7202 */ /* 0x000fe20000000f00 */
[----:B------:R-:W2:Y:S01]  /*260e0*/  LDL.LU.64 R6, [R1+0x3ca8] ;  /* 0x003ca80001067983 */ /* 0x000ea20000300a00 */
[----:B---3--:R-:W-:Y:S03]  /*260f0*/  HMMA.16816.F32 R24, R12, R4, R24 ;  /* 0x000000040c18723c */ /* 0x008fe60000001818 */
[----:B------:R-:W2:Y:S01]  /*26100*/  LDL.LU.64 R4, [R1+0x3ca0] ;  /* 0x003ca00001047983 */ /* 0x000ea20000300a00 */
[----:B------:R-:W-:-:S03]  /*26110*/  MOV R12, R29 ;  /* 0x0000001d000c7202 */ /* 0x000fc60000000f00 */
[----:B------:R-:W3:Y:S01]  /*26120*/  LDL.LU R29, [R1+0x3c98] ;  /* 0x003c9800011d7983 */ /* 0x000ee20000300800 */
[----:B------:R-:W-:-:S03]  /*26130*/  MOV R13, R3 ;  /* 0x00000003000d7202 */ /* 0x000fc60000000f00 */
[----:B------:R-:W4:Y:S08]  /*26140*/  LDL.LU R3, [R1+0x3c94] ;  /* 0x003c940001037983 */ /* 0x000f300000300800 */
[----:B------:R-:W-:Y:S04]  /*26150*/  STL.64 [R1+0x3c10], R26 ;  /* 0x003c101a01007387 */ /* 0x000fe80000100a00 */
[----:B------:R-:W-:Y:S01]  /*26160*/  STL.64 [R1+0x3c08], R24 ;  /* 0x003c081801007387 */ /* 0x000fe20000100a00 */
[----:B--2---:R-:W-:Y:S03]  /*26170*/  HMMA.16816.F32 R12, R4, R12, R16 ;  /* 0x0000000c040c723c */ /* 0x004fe60000001810 */
[----:B------:R-:W2:Y:S04]  /*26180*/  LDL.LU R18, [R1+0x3c90] ;  /* 0x003c900001127983 */ /* 0x000ea80000300800 */
[----:B------:R-:W4:-:S12]  /*26190*/  LDL.LU.64 R16, [R1+0x3c88] ;  /* 0x003c880001107983 */ /* 0x000f180000300a00 */
[----:B------:R-:W-:Y:S04]  /*261a0*/  STL.64 [R1], R12 ;  /* 0x0000000c01007387 */ /* 0x000fe80000100a00 */
[----:B------:R-:W-:Y:S04]  /*261b0*/  STL.64 [R1+0x8], R14 ;  /* 0x0000080e01007387 */ /* 0x000fe80000100a00 */
[----:B---3--:R-:W0:Y:S04]  /*261c0*/  LDSM.16.MT88.4 R12, [R29+UR6+0x21800] ;  /* 0x021800061d0c783b */ /* 0x008e280008004200 */
[----:B------:R-:W-:Y:S04]  /*261d0*/  STL [R1+0x3bd4], R29 ;  /* 0x003bd41d01007387 */ /* 0x000fe80000100800 */
[----:B0-----:R0:W-:Y:S04]  /*261e0*/  STL.64 [R1+0x3ba0], R14 ;  /* 0x003ba00e01007387 */ /* 0x0011e80000100a00 */
[----:B------:R2:W-:Y:S01]  /*261f0*/  STL.64 [R1+0x3b98], R12 ;  /* 0x003b980c01007387 */ /* 0x0005e20000100a00 */
[----:B0-----:R-:W-:-:S02]  /*26200*/  MOV R15, R2 ;  /* 0x00000002000f7202 */ /* 0x001fc40000000f00 */
[----:B--2---:R-:W-:Y:S02]  /*26210*/  MOV R12, R18 ;  /* 0x00000012000c7202 */ /* 0x004fe40000000f00 */
[----:B----4-:R-:W-:Y:S02]  /*26220*/  MOV R13, R17 ;  /* 0x00000011000d7202 */ /* 0x010fe40000000f00 */
[----:B------:R-:W-:Y:S02]  /*26230*/  MOV R14, R16 ;  /* 0x00000010000e7202 */ /* 0x000fe40000000f00 */
[----:B------:R-:W0:Y:S04]  /*26240*/  LDSM.16.M88.4 R16, [R3+UR6+0x80] ;  /* 0x000080060310783b */ /* 0x000e280008000200 */
[----:B0-----:R-:W-:Y:S04]  /*26250*/  STL.64 [R1+0x80], R16 ;  /* 0x0000801001007387 */ /* 0x001fe80000100a00 */
[----:B------:R-:W-:Y:S04]  /*26260*/  STL.64 [R1+0x88], R18 ;  /* 0x0000881201007387 */ /* 0x000fe80000100a00 */
[----:B------:R-:W0:Y:S04]  /*26270*/  LDSM.16.M88.4 R16, [R3+UR6+0x8080] ;  /* 0x008080060310783b */ /* 0x000e280008000200 */
[----:B0-----:R-:W-:Y:S04]  /*26280*/  STL.64 [R1+0xa0], R16 ;  /* 0x0000a01001007387 */ /* 0x001fe80000100a00 */
[----:B------:R-:W-:Y:S04]  /*26290*/  STL.64 [R1+0xa8], R18 ;  /* 0x0000a81201007387 */ /* 0x000fe80000100a00 */
[----:B------:R-:W0:Y:S04]  /*262a0*/  LDSM.16.M88.4 R16, [R3+UR6+0x10080] ;  /* 0x010080060310783b */ /* 0x000e280008000200 */
[----:B0-----:R-:W-:Y:S01]  /*262b0*/  STL [R1+0xc0], R16 ;  /* 0x0000c01001007387 */ /* 0x001fe20000100800 */
[----:B------:R-:W-:-:S03]  /*262c0*/  IMAD.MOV.U32 R2, RZ, RZ, R17 ;  /* 0x000000ffff027224 */ /* 0x000fc600078e0011 */
[----:B------:R-:W-:Y:S04]  /*262d0*/  STL.64 [R1+0xc8], R18 ;  /* 0x0000c81201007387 */ /* 0x000fe80000100a00 */
[----:B------:R-:W0:Y:S04]  /*262e0*/  LDSM.16.M88.4 R16, [R3+UR6+0x18080] ;  /* 0x018080060310783b */ /* 0x000e280008000200 */
[----:B------:R-:W-:Y:S04]  /*262f0*/  STL [R1+0x3bb8], R2 ;  /* 0x003bb80201007387 */ /* 0x000fe80000100800 */
        /* <DEDUP_REMOVED lines=8> */
[----:B------:R-:W2:Y:S04]  /*26380*/  LDL.LU R17, [R1+0x64] ;  /* 0x0000640001117983 */ /* 0x000ea80000300800 */
[----:B------:R-:W2:Y:S04]  /*26390*/  LDL.LU R18, [R1+0x68] ;  /* 0x0000680001127983 */ /* 0x000ea80000300800 */
[----:B------:R-:W2:Y:S01]  /*263a0*/  LDL.LU R19, [R1+0x6c] ;  /* 0x00006c0001137983 */ /* 0x000ea20000300800 */
[----:B------:R-:W-:Y:S01]  /*263b0*/  MOV R24, R11 ;  /* 0x0000000b00187202 */ /* 0x000fe20000000f00 */
[----:B------:R-:W-:-:S02]  /*263c0*/  IMAD.MOV.U32 R25, RZ, RZ, R10 ;  /* 0x000000ffff197224 */ /* 0x000fc400078e000a */
[----:B--2---:R-:W-:-:S15]  /*263d0*/  HMMA.16816.F32 R8, R4, R8, R16 ;  /* 0x000000080408723c */ /* 0x004fde0000001810 */
[----:B------:R-:W-:-:S04]  /*263e0*/  NOP ;  /* 0x0000000000007918 */ /* 0x000fc80000000000 */
[----:B------:R-:W-:Y:S02]  /*263f0*/  MOV R29, R8 ;  /* 0x00000008001d7202 */ /* 0x000fe40000000f00 */
[----:B------:R-:W-:Y:S02]  /*26400*/  MOV R19, R9 ;  /* 0x0000000900137202 */ /* 0x000fe40000000f00 */
[----:B------:R-:W2:Y:S01]  /*26410*/  LDL.LU.64 R8, [R1+0x3c80] ;  /* 0x003c800001087983 */ /* 0x000ea20000300a00 */
[----:B------:R-:W-:Y:S02]  /*26420*/  MOV R18, R10 ;  /* 0x0000000a00127202 */ /* 0x000fe40000000f00 */
[----:B------:R-:W-:Y:S02]  /*26430*/  MOV R0, R11 ;  /* 0x0000000b00007202 */ /* 0x000fe40000000f00 */
[----:B--2---:R-:W-:Y:S01]  /*26440*/  HMMA.16816.F32 R8, R4, R8, R20 ;  /* 0x000000080408723c */ /* 0x004fe20000001814 */
[----:B------:R-:W2:Y:S04]  /*26450*/  LDL.LU.64 R22, [R1+0x3c78] ;  /* 0x003c780001167983 */ /* 0x000ea80000300a00 */
[----:B------:R-:W3:-:S14]  /*26460*/  LDL.LU.64 R20, [R1+0x3c70] ;  /* 0x003c700001147983 */ /* 0x000edc0000300a00 */
[----:B------:R-:W-:Y:S01]  /*26470*/  MOV R16, R10 ;  /* 0x0000000a00107202 */ /* 0x000fe20000000f00 */
[----:B------:R-:W-:Y:S01]  /*26480*/  IMAD.MOV.U32 R2, RZ, RZ, R8 ;  /* 0x000000ffff027224 */ /* 0x000fe200078e0008 */
[----:B------:R-:W-:Y:S02]  /*26490*/  MOV R3, R11 ;  /* 0x0000000b00037202 */ /* 0x000fe40000000f00 */
[----:B------:R-:W-:Y:S01]  /*264a0*/  MOV R17, R9 ;  /* 0x0000000900117202 */ /* 0x000fe20000000f00 */
[----:B------:R-:W4:Y:S04]  /*264b0*/  LDL.LU.64 R10, [R1+0x3c68] ;  /* 0x003c6800010a7983 */ /* 0x000f280000300a00 */
[----:B------:R-:W4:Y:S01]  /*264c0*/  LDL.LU.64 R8, [R1+0x3c60] ;  /* 0x003c600001087983 */ /* 0x000f220000300a00 */
[----:B------:R-:W-:Y:S03]  /*264d0*/  HMMA.16816.F32 R12, R4, R24, R12 ;  /* 0x00000018040c723c */ /* 0x000fe6000000180c */
[----:B------:R-:W-:Y:S01]  /*264e0*/  STL [R1+0x3bd0], R3 ;  /* 0x003bd00301007387 */ /* 0x000fe20000100800 */
[----:B------:R-:W-:-:S03]  /*264f0*/  IMAD.MOV.U32 R25, RZ, RZ, R28 ;  /* 0x000000ffff197224 */ /* 0x000fc600078e001c */
[----:B------:R-:W-:Y:S04]  /*26500*/  STL [R1+0x3bcc], R2 ;  /* 0x003bcc0201007387 */ /* 0x000fe80000100800 */
[----:B------:R-:W-:Y:S01]  /*26510*/  STL.64 [R1+0x3bc0], R16 ;  /* 0x003bc01001007387 */ /* 0x000fe20000100a00 */
[----:B--2---:R-:W-:-:S03]  /*26520*/  MOV R24, R23 ;  /* 0x0000001700187202 */ /* 0x004fc60000000f00 */
[----:B------:R-:W2:Y:S01]  /*26530*/  LDL.LU R23, [R1+0x3c58] ;  /* 0x003c580001177983 */ /* 0x000ea20000300800 */
[----:B---3--:R-:W-:Y:S02]  /*26540*/  MOV R26, R21 ;  /* 0x00000015001a7202 */ /* 0x008fe40000000f00 */
[----:B------:R-:W-:Y:S01]  /*26550*/  MOV R27, R20 ;  /* 0x00000014001b7202 */ /* 0x000fe20000000f00 */
[----:B------:R-:W3:Y:S04]  /*26560*/  LDL.LU R28, [R1+0x3c54] ;  /* 0x003c5400011c7983 */ /* 0x000ee80000300800 */
[----:B------:R-:W3:Y:S04]  /*26570*/  LDL.LU R21, [R1+0x3c50] ;  /* 0x003c500001157983 */ /* 0x000ee80000300800 */
[----:B------:R-:W3:Y:S04]  /*26580*/  LDL.LU R20, [R1+0x3c4c] ;  /* 0x003c4c0001147983 */ /* 0x000ee80000300800 */
[----:B------:R4:W-:Y:S04]  /*26590*/  STL.64 [R1+0x3c20], R26 ;  /* 0x003c201a01007387 */ /* 0x0009e80000100a00 */
[----:B------:R0:W-:Y:S01]  /*265a0*/  STL.64 [R1+0x3c18], R24 ;  /* 0x003c181801007387 */ /* 0x0001e20000100a00 */
[----:B----4-:R-:W-:Y:S01]  /*265b0*/  IMAD.MOV.U32 R26, RZ, RZ, R10 ;  /* 0x000000ffff1a7224 */ /* 0x010fe200078e000a */
[----:B------:R-:W-:-:S02]  /*265c0*/  MOV R27, R11 ;  /* 0x0000000b001b7202 */ /* 0x000fc40000000f00 */
[----:B0-----:R-:W-:Y:S02]  /*265d0*/  MOV R24, R8 ;  /* 0x0000000800187202 */ /* 0x001fe40000000f00 */
[----:B------:R-:W4:Y:S01]  /*265e0*/  LDL.LU R8, [R1+0x3c48] ;  /* 0x003c480001087983 */ /* 0x000f220000300800 */
[----:B------:R-:W-:-:S03]  /*265f0*/  MOV R25, R9 ;  /* 0x0000000900197202 */ /* 0x000fc60000000f00 */
[----:B------:R-:W4:Y:S04]  /*26600*/  LDL.LU R9, [R1+0x3c44] ;  /* 0x003c440001097983 */ /* 0x000f280000300800 */
[----:B------:R-:W4:Y:S04]  /*26610*/  LDL.LU R10, [R1+0x3c40] ;  /* 0x003c4000010a7983 */ /* 0x000f280000300800 */
[----:B------:R-:W4:Y:S04]  /*26620*/  LDL.LU R11, [R1+0x3c3c] ;  /* 0x003c3c00010b7983 */ /* 0x000f280000300800 */
[----:B------:R0:W-:Y:S04]  /*26630*/  STL.64 [R1+0x3c30], R26 ;  /* 0x003c301a01007387 */ /* 0x0001e80000100a00 */
[----:B------:R-:W-:Y:S04]  /*26640*/  STL.64 [R1+0x3c28], R24 ;  /* 0x003c281801007387 */ /* 0x000fe80000100a00 */
[----:B0-----:R-:W4:Y:S01]  /*26650*/  LDL.LU.64 R26, [R1+0x98] ;  /* 0x00009800011a7983 */ /* 0x001f220000300a00 */
[----:B------:R-:W-:-:S02]  /*26660*/  MOV R16, R29 ;  /* 0x0000001d00107202 */ /* 0x000fc40000000f00 */
[----:B------:R-:W-:Y:S01]  /*26670*/  MOV R17, R19 ;  /* 0x0000001300117202 */ /* 0x000fe20000000f00 */
[----:B------:R-:W4:Y:S01]  /*26680*/  LDL.LU R6, [R1+0xb8] ;  /* 0x0000b80001067983 */ /* 0x000f220000300800 */
[----:B------:R-:W-:-:S03]  /*26690*/  MOV R19, R0 ;  /* 0x0000000000137202 */ /* 0x000fc60000000f00 */
[----:B------:R-:W4:Y:S04]  /*266a0*/  LDL.LU R7, [R1+0xbc] ;  /* 0x0000bc0001077983 */ /* 0x000f280000300800 */
[----:B------:R-:W-:Y:S04]  /*266b0*/  STL [R1+0x3bd8], R16 ;  /* 0x003bd81001007387 */ /* 0x000fe80000100800 */
[----:B------:R-:W-:Y:S04]  /*266c0*/  STL [R1+0x3bdc], R17 ;  /* 0x003bdc1101007387 */ /* 0x000fe80000100800 */
[----:B------:R-:W-:Y:S04]  /*266d0*/  STL [R1+0x3be0], R18 ;  /* 0x003be01201007387 */ /* 0x000fe80000100800 */
[----:B------:R0:W-:Y:S02]  /*266e0*/  STL [R1+0x3be4], R19 ;  /* 0x003be41301007387 */ /* 0x0001e40000100800 */
[----:B0-----:R-:W-:-:S02]  /*266f0*/  MOV R19, R22 ;  /* 0x0000001600137202 */ /* 0x001fc40000000f00 */
[----:B--2---:R-:W-:Y:S02]  /*26700*/  MOV R18, R23 ;  /* 0x0000001700127202 */ /* 0x004fe40000000f00 */
[----:B---3--:R-:W-:Y:S01]  /*26710*/  MOV R17, R28 ;  /* 0x0000001c00117202 */ /* 0x008fe20000000f00 */
[----:B------:R-:W-:Y:S02]  /*26720*/  IMAD.MOV.U32 R16, RZ, RZ, R21 ;  /* 0x000000ffff107224 */ /* 0x000fe400078e0015 */
[----:B------:R-:W2:Y:S04]  /*26730*/  LDL.LU R21, [R1+0x3c38] ;  /* 0x003c380001157983 */ /* 0x000ea80000300800 */
[----:B------:R0:W-:Y:S04]  /*26740*/  STL.64 [R1+0x3bb0], R14 ;  /* 0x003bb00e01007387 */ /* 0x0001e80000100a00 */
[----:B------:R-:W-:Y:S04]  /*26750*/  STL.64 [R1+0x3ba8], R12 ;  /* 0x003ba80c01007387 */ /* 0x000fe80000100a00 */
[----:B0-----:R-:W3:Y:S04]  /*26760*/  LDL.LU R14, [R1+0x118] ;  /* 0x00011800010e7983 */ /* 0x001ee80000300800 */
[----:B------:R-:W3:Y:S01]  /*26770*/  LDL.LU R15, [R1+0x11c] ;  /* 0x00011c00010f7983 */ /* 0x000ee20000300800 */
[----:B----4-:R-:W-:Y:S01]  /*26780*/  HMMA.16816.F32 R16, R8, R26, R16 ;  /* 0x0000001a0810723c */ /* 0x010fe20000001810 */
[----:B------:R-:W-:Y:S01]  /*26790*/  MOV R22, R26 ;  /* 0x0000001a00167202 */ /* 0x000fe20000000f00 */
[----:B------:R-:W-:-:S02]  /*267a0*/  IMAD.MOV.U32 R23, RZ, RZ, R27 ;  /* 0x000000ffff177224 */ /* 0x000fc400078e001b */
[----:B------:R-:W4:Y:S04]  /*267b0*/  LDL.LU.64 R26, [R1+0x3c30] ;  /* 0x003c3000011a7983 */ /* 0x000f280000300a00 */
[----:B------:R-:W4:Y:S04]  /*267c0*/  LDL.LU.64 R24, [R1+0x3c28] ;  /* 0x003c280001187983 */ /* 0x000f280000300a00 */
[----:B------:R0:W-:Y:S07]  /*267d0*/  STL.64 [R1+0x3c00], R22 ;  /* 0x003c001601007387 */ /* 0x0001ee0000100a00 */
[----:B------:R-:W-:Y:S01]  /*267e0*/  MOV R0, R16 ;  /* 0x0000001000007202 */ /* 0x000fe20000000f00 */
[----:B--2---:R-:W-:Y:S04]  /*267f0*/  STL.64 [R1+0x3bf8], R20 ;  /* 0x003bf81401007387 */ /* 0x004fe80000100a00 */
[----:B0-----:R-:W2:Y:S04]  /*26800*/  LDL.LU.64 R22, [R1+0x128] ;  /* 0x0001280001167983 */ /* 0x001ea80000300a00 */
[----:B------:R0:W-:Y:S01]  /*26810*/  STL [R1+0x3be8], R0 ;  /* 0x003be80001007387 */ /* 0x0001e20000100800 */
[----:B----4-:R-:W-:-:S15]  /*26820*/  HMMA.16816.F32 R24, R8, R6, R24 ;  /* 0x000000060818723c */ /* 0x010fde0000001818 */
[----:B------:R-:W-:-:S04]  /*26830*/  NOP ;  /* 0x0000000000007918 */ /* 0x000fc80000000000 */
[----:B------:R-:W-:Y:S01]  /*26840*/  MOV R3, R26 ;  /* 0x0000001a00037202 */ /* 0x000fe20000000f00 */
[----:B------:R-:W-:Y:S01]  /*26850*/  IMAD.MOV.U32 R16, RZ, RZ, R24 ;  /* 0x000000ffff107224 */ /* 0x000fe200078e0018 */
[----:B------:R-:W-:Y:S02]  /*26860*/  MOV R2, R27 ;  /* 0x0000001b00027202 */ /* 0x000fe40000000f00 */
[----:B------:R-:W-:Y:S01]  /*26870*/  MOV R29, R25 ;  /* 0x00000019001d7202 */ /* 0x000fe20000000f00 */
[----:B------:R-:W3:Y:S04]  /*26880*/  LDL.LU.64 R26, [R1+0x3c20] ;  /* 0x003c2000011a7983 */ /* 0x000ee80000300a00 */
[----:B------:R-:W3:Y:S01]  /*26890*/  LDL.LU.64 R24, [R1+0x3c18] ;  /* 0x003c180001187983 */ /* 0x000ee20000300a00 */
[----:B------:R-:W-:-:S02]  /*268a0*/  MOV R28, R17 ;  /* 0x00000011001c7202 */ /* 0x000fc40000000f00 */
[----:B------:R-:W-:Y:S02]  /*268b0*/  MOV R13, R18 ;  /* 0x00000012000d7202 */ /* 0x000fe40000000f00 */
[----:B------:R-:W-:Y:S01]  /*268c0*/  MOV R12, R19 ;  /* 0x00000013000c7202 */ /* 0x000fe20000000f00 */
[----:B---3--:R-:W-:-:S15]  /*268d0*/  HMMA.16816.F32 R24, R8, R14, R24 ;  /* 0x0000000e0818723c */ /* 0x008fde0000001818 */
[----:B------:R-:W-:-:S04]  /*268e0*/  NOP ;  /* 0x0000000000007918 */ /* 0x000fc80000000000 */
[----:B------:R-:W-:Y:S01]  /*268f0*/  MOV R18, R26 ;  /* 0x0000001a00127202 */ /* 0x000fe20000000f00 */
[----:B------:R-:W-:Y:S01]  /*26900*/  IMAD.MOV.U32 R19, RZ, RZ, R25 ;  /* 0x000000ffff137224 */ /* 0x000fe200078e0019 */
[----:B------:R-:W-:Y:S02]  /*26910*/  MOV R17, R27 ;  /* 0x0000001b00117202 */ /* 0x000fe40000000f00 */
[----:B0-----:R-:W-:Y:S01]  /*26920*/  MOV R0, R24 ;  /* 0x0000001800007202 */ /* 0x001fe20000000f00 */
[----:B------:R-:W3:Y:S04]  /*26930*/  LDL.LU.64 R26, [R1+0x3c10] ;  /* 0x003c1000011a7983 */ /* 0x000ee80000300a00 */
[----:B------:R-:W3:Y:S01]  /*26940*/  LDL.LU.64 R24, [R1+0x3c08] ;  /* 0x003c080001187983 */ /* 0x000ee20000300a00 */
[----:B--2---:R-:W-:-:S02]  /*26950*/  MOV R5, R22 ;  /* 0x0000001600057202 */ /* 0x004fc40000000f00 */
[----:B------:R-:W-:Y:S01]  /*26960*/  MOV R4, R23 ;  /* 0x0000001700047202 */ /* 0x000fe20000000f00 */
[----:B---3--:R-:W-:Y:S01]  /*26970*/  HMMA.16816.F32 R24, R8, R22, R24 ;  /* 0x000000160818723c */ /* 0x008fe20000001818 */
[----:B------:R-:W2:Y:S04]  /*26980*/  LDL.LU.64 R22, [R1+0x3c00] ;  /* 0x003c000001167983 */ /* 0x000ea80000300a00 */
[----:B------:R-:W3:Y:S01]  /*26990*/  LDL.LU.64 R20, [R1+0x3bf8] ;  /* 0x003bf80001147983 */ /* 0x000ee20000300a00 */
[----:B--2---:R-:W-:Y:S01]  /*269a0*/  IMAD.MOV.U32 R10, RZ, RZ, R22 ;  /* 0x000000ffff0a7224 */ /* 0x004fe200078e0016 */
[----:B------:R-:W-:Y:S02]  /*269b0*/  MOV R11, R23 ;  /* 0x00000017000b7202 */ /* 0x000fe40000000f00 */
[----:B------:R-:W3:Y:S04]  /*269c0*/  LDL.LU R22, [R1+0x3bf0] ;  /* 0x003bf00001167983 */ /* 0x000ee80000300800 */
[----:B------:R-:W3:Y:S06]  /*269d0*/  LDL.LU R23, [R1+0x3bec] ;  /* 0x003bec0001177983 */ /* 0x000eec0000300800 */
[----:B------:R-:W-:Y:S04]  /*269e0*/  STL.64 [R1+0x3b58], R26 ;  /* 0x003b581a01007387 */ /* 0x000fe80000100a00 */
[----:B------:R0:W-:Y:S04]  /*269f0*/  STL.64 [R1+0x3b50], R24 ;  /* 0x003b501801007387 */ /* 0x0001e80000100a00 */
[----:B0-----:R-:W3:Y:S04]  /*26a00*/  LDL.LU R24, [R1] ;  /* 0x0000000001187983 */ /* 0x001ee80000300800 */
[----:B------:R-:W3:Y:S04]  /*26a10*/  LDL.LU R25, [R1+0x4] ;  /* 0x0000040001197983 */ /* 0x000ee80000300800 */
[----:B------:R-:W3:Y:S04]  /*26a20*/  LDL.LU R26, [R1+0x8] ;  /* 0x00000800011a7983 */ /* 0x000ee80000300800 */
[----:B------:R-:W3:Y:S02]  /*26a30*/  LDL.LU R27, [R1+0xc] ;  /* 0x00000c00011b7983 */ /* 0x000ee40000300800 */
[----:B---3--:R-:W-:Y:S01]  /*26a40*/  HMMA.16816.F32 R8, R20, R10, R24 ;  /* 0x0000000a1408723c */ /* 0x008fe20000001818 */
[----:B------:R-:W-:Y:S01]  /*26a50*/  MOV R24, R0 ;  /* 0x0000000000187202 */ /* 0x000fe20000000f00 */
[----:B------:R-:W-:Y:S01]  /*26a60*/  IMAD.MOV.U32 R27, RZ, RZ, R17 ;  /* 0x000000ffff1b7224 */ /* 0x000fe200078e0011 */
[----:B------:R-:W2:Y:S01]  /*26a70*/  LDL.LU R0, [R1+0x3be8] ;  /* 0x003be80001007983 */ /* 0x000ea20000300800 */
[----:B------:R-:W-:-:S02]  /*26a80*/  MOV R26, R18 ;  /* 0x00000012001a7202 */ /* 0x000fc40000000f00 */
[----:B------:R-:W-:-:S13]  /*26a90*/  MOV R25, R19 ;  /* 0x0000001300197202 */ /* 0x000fda0000000f00 */
[----:B------:R-:W-:Y:S04]  /*26aa0*/  STL.64 [R1], R8 ;  /* 0x0000000801007387 */ /* 0x000fe80000100a00 */
[----:B------:R-:W-:Y:S04]  /*26ab0*/  STL.64 [R1+0x8], R10 ;  /* 0x0000080a01007387 */ /* 0x000fe80000100a00 */
[----:B------:R-:W3:Y:S04]  /*26ac0*/  LDL.LU R19, [R1+0x3be4] ;  /* 0x003be40001137983 */ /* 0x000ee80000300800 */
[----:B------:R-:W3:Y:S04]  /*26ad0*/  LDL.LU R18, [R1+0x3be0] ;  /* 0x003be00001127983 */ /* 0x000ee80000300800 */
[----:B------:R-:W3:Y:S04]  /*26ae0*/  LDL.LU R17, [R1+0x3bdc] ;  /* 0x003bdc0001117983 */ /* 0x000ee80000300800 */
[----:B------:R-:W-:Y:S04]  /*26af0*/  STL.64 [R1+0x3b68], R26 ;  /* 0x003b681a01007387 */ /* 0x000fe80000100a00 */
[----:B------:R0:W-:Y:S02]  /*26b00*/  STL.64 [R1+0x3b60], R24 ;  /* 0x003b601801007387 */ /* 0x0001e40000100a00 */
[----:B0-----:R-:W-:-:S02]  /*26b10*/  MOV R24, R16 ;  /* 0x0000001000187202 */ /* 0x001fc40000000f00 */
[----:B------:R-:W3:Y:S01]  /*26b20*/  LDL.LU R16, [R1+0x3bd8] ;  /* 0x003bd80001107983 */ /* 0x000ee20000300800 */
[----:B------:R-:W-:-:S03]  /*26b30*/  MOV R25, R29 ;  /* 0x0000001d00197202 */ /* 0x000fc60000000f00 */
[----:B------:R-:W4:Y:S01]  /*26b40*/  LDL.LU R29, [R1+0x3bd4] ;  /* 0x003bd400011d7983 */ /* 0x000f220000300800 */
[----:B------:R-:W-:Y:S02]  /*26b50*/  MOV R26, R3 ;  /* 0x00000003001a7202 */ /* 0x000fe40000000f00 */
[----:B------:R-:W-:Y:S01]  /*26b60*/  MOV R27, R2 ;  /* 0x00000002001b7202 */ /* 0x000fe20000000f00 */
[----:B------:R-:W3:Y:S04]  /*26b70*/  LDL.LU R3, [R1+0x3bd0] ;  /* 0x003bd00001037983 */ /* 0x000ee80000300800 */
[----:B------:R-:W3:Y:S04]  /*26b80*/  LDL.LU R2, [R1+0x3bcc] ;  /* 0x003bcc0001027983 */ /* 0x000ee80000300800 */
[----:B------:R-:W-:Y:S04]  /*26b90*/  STL.64 [R1+0x3b88], R26 ;  /* 0x003b881a01007387 */ /* 0x000fe80000100a00 */
[----:B------:R2:W-:Y:S02]  /*26ba0*/  STL.64 [R1+0x3b80], R24 ;  /* 0x003b801801007387 */ /* 0x0005e40000100a00 */
[----:B--2---:R-:W-:-:S02]  /*26bb0*/  IMAD.MOV.U32 R24, RZ, RZ, R0 ;  /* 0x000000ffff187224 */ /* 0x004fc400078e0000 */
[----:B------:R-:W2:Y:S04]  /*26bc0*/  LDL.LU R0, [R1+0x3bc8] ;  /* 0x003bc80001007983 */ /* 0x000ea80000300800 */
[----:B----4-:R-:W0:Y:S04]  /*26bd0*/  LDSM.16.MT88.4 R8, [R29+UR6+0x21c00] ;  /* 0x021c00061d08783b */ /* 0x010e280008004200 */
[----:B0-----:R0:W-:Y:S04]  /*26be0*/  STL.64 [R1+0x3af8], R10 ;  /* 0x003af80a01007387 */ /* 0x0011e80000100a00 */
[----:B------:R-:W-:Y:S01]  /*26bf0*/  STL.64 [R1+0x3af0], R8 ;  /* 0x003af00801007387 */ /* 0x000fe20000100a00 */
[----:B0-----:R-:W-:Y:S01]  /*26c00*/  MOV R10, R5 ;  /* 0x00000005000a7202 */ /* 0x001fe20000000f00 */
[----:B------:R-:W-:-:S02]  /*26c10*/  IMAD.MOV.U32 R11, RZ, RZ, R4 ;  /* 0x000000ffff0b7224 */ /* 0x000fc400078e0004 */
[----:B---3--:R-:W-:Y:S01]  /*26c20*/  HMMA.16816.F32 R4, R20, R6, R16 ;  /* 0x000000061404723c */ /* 0x008fe20000001810 */
[----:B------:R-:W3:Y:S01]  /*26c30*/  LDL.LU.64 R16, [R1+0x3bc0] ;  /* 0x003bc00001107983 */ /* 0x000ee20000300a00 */
[----:B------:R-:W-:-:S15]  /*26c40*/  MOV R25, R28 ;  /* 0x0000001c00197202 */ /* 0x000fde0000000f00 */
[----:B------:R-:W-:Y:S02]  /*26c50*/  NOP ;  /* 0x0000000000007918 */ /* 0x000fe40000000000 */
[----:B------:R-:W-:Y:S01]  /*26c60*/  MOV R28, R5 ;  /* 0x00000005001c7202 */ /* 0x000fe20000000f00 */
[----:B------:R-:W-:Y:S01]  /*26c70*/  STL [R1+0x50], R4 ;  /* 0x0000500401007387 */ /* 0x000fe20000100800 */
[----:B------:R-:W-:Y:S02]  /*26c80*/  MOV R19, R6 ;  /* 0x0000000600137202 */ /* 0x000fe40000000f00 */
[----:B------:R-:W-:Y:S02]  /*26c90*/  MOV R18, R7 ;  /* 0x0000000700127202 */ /* 0x000fe40000000f00 */
[----:B------:R-:W-:Y:S02]  /*26ca0*/  MOV R26, R13 ;  /* 0x0000000d001a7202 */ /* 0x000fe40000000f00 */
[----:B------:R-:W-:Y:S01]  /*26cb0*/  MOV R27, R12 ;  /* 0x0000000c001b7202 */ /* 0x000fe20000000f00 */
[----:B--2---:R-:W0:Y:S04]  /*26cc0*/  LDSM.16.MT88.4 R4, [R0+UR6+0x21c00] ;  /* 0x021c00060004783b */ /* 0x004e280008004200 */
[----:B0-----:R0:W-:Y:S04]  /*26cd0*/  STL [R1+0x3aa0], R4 ;  /* 0x003aa00401007387 */ /* 0x0011e80000100800 */
[----:B------:R-:W-:Y:S04]  /*26ce0*/  STL [R1+0x3a9c], R5 ;  /* 0x003a9c0501007387 */ /* 0x000fe80000100800 */
[----:B------:R-:W-:Y:S01]  /*26cf0*/  STL [R1+0x3a98], R6 ;  /* 0x003a980601007387 */ /* 0x000fe20000100800 */
[----:B0-----:R-:W-:-:S03]  /*26d00*/  MOV R4, R2 ;  /* 0x0000000200047202 */ /* 0x001fc60000000f00 */
[----:B------:R0:W-:Y:S04]  /*26d10*/  STL [R1+0x3a94], R7 ;  /* 0x003a940701007387 */ /* 0x0001e80000100800 */
[----:B------:R-:W2:Y:S01]  /*26d20*/  LDL.LU R2, [R1+0x3bb8] ;  /* 0x003bb80001027983 */ /* 0x000ea20000300800 */
[----:B0-----:R-:W-:Y:S01]  /*26d30*/  MOV R7, R3 ;  /* 0x0000000300077202 */ /* 0x001fe20000000f00 */
[----:B---3--:R-:W-:Y:S01]  /*26d40*/  IMAD.MOV.U32 R5, RZ, RZ, R17 ;  /* 0x000000ffff057224 */ /* 0x008fe200078e0011 */
[----:B------:R-:W-:-:S07]  /*26d50*/  MOV R6, R16 ;  /* 0x0000001000067202 */ /* 0x000fce0000000f00 */
[----:B------:R-:W-:-:S15]  /*26d60*/  HMMA.16816.F32 R12, R20, R14, R4 ;  /* 0x0000000e140c723c */ /* 0x000fde0000001804 */
[----:B------:R-:W-:-:S04]  /*26d70*/  NOP ;  /* 0x0000000000007918 */ /* 0x000fc80000000000 */
[----:B------:R-:W-:Y:S01]  /*26d80*/  MOV R5, R14 ;  /* 0x0000000e00057202 */ /* 0x000fe20000000f00 */
[----:B------:R0:W-:Y:S01]  /*26d90*/  STL.64 [R1+0x60], R12 ;  /* 0x0000600c01007387 */ /* 0x0001e20000100a00 */
[----:B------:R-:W-:-:S03]  /*26da0*/  MOV R4, R15 ;  /* 0x0000000f00047202 */ /* 0x000fc60000000f00 */
[----:B------:R-:W3:Y:S04]  /*26db0*/  LDL.LU.64 R14, [R1+0x3bb0] ;  /* 0x003bb000010e7983 */ /* 0x000ee80000300a00 */
[----:B0-----:R-:W3:Y:S04]  /*26dc0*/  LDL.LU.64 R12, [R1+0x3ba8] ;  /* 0x003ba800010c7983 */ /* 0x001ee80000300a00 */
[----:B------:R0:W-:Y:S04]  /*26dd0*/  STL.64 [R1+0x3b90], R4 ;  /* 0x003b900401007387 */ /* 0x0001e80000100a00 */
[----:B0-----:R-:W4:Y:S01]  /*26de0*/  LDL.LU.64 R4, [R1+0x80] ;  /* 0x0000800001047983 */ /* 0x001f220000300a00 */
[----:B---3--:R-:W-:Y:S03]  /*26df0*/  HMMA.16816.F32 R8, R20, R10, R12 ;  /* 0x0000000a1408723c */ /* 0x008fe6000000180c */
[----:B------:R-:W3:Y:S04]  /*26e00*/  LDL.LU.64 R14, [R1+0x3ba0] ;  /* 0x003ba000010e7983 */ /* 0x000ee80000300a00 */
[----:B------:R-:W3:Y:S04]  /*26e10*/  LDL.LU.64 R12, [R1+0x3b98] ;  /* 0x003b9800010c7983 */ /* 0x000ee80000300a00 */
[----:B------:R-:W2:Y:S04]  /*26e20*/  LDL.LU.64 R16, [R1+0xd0] ;  /* 0x0000d00001107983 */ /* 0x000ea80000300a00 */
[----:B------:R-:W-:Y:S01]  /*26e30*/  STL.64 [R1+0x3b78], R18 ;  /* 0x003b781201007387 */ /* 0x000fe20000100a00 */
[----:B----4-:R-:W-:-:S02]  /*26e40*/  MOV R23, R4 ;  /* 0x0000000400177202 */ /* 0x010fc40000000f00 */
[----:B------:R-:W-:Y:S01]  /*26e50*/  MOV R22, R5 ;  /* 0x0000000500167202 */ /* 0x000fe20000000f00 */
[----:B---3--:R-:W-:Y:S01]  /*26e60*/  HMMA.16816.F32 R24, R12, R4, R24 ;  /* 0x000000040c18723c */ /* 0x008fe20000001818 */
[----:B--2---:R0:W-:Y:S04]  /*26e70*/  STL.64 [R1+0x3b70], R16 ;  /* 0x003b701001007387 */ /* 0x0041e80000100a00 */
[----:B0-----:R-:W2:Y:S04]  /*26e80*/  LDL.LU.64 R16, [R1+0xa0] ;  /* 0x0000a00001107983 */ /* 0x001ea80000300a00 */
[----:B------:R-:W-:Y:S10]  /*26e90*/  STL.64 [R1+0x3b08], R10 ;  /* 0x003b080a01007387 */ /* 0x000ff40000100a00 */
[----:B------:R-:W-:Y:S01]  /*26ea0*/  MOV R7, R26 ;  /* 0x0000001a00077202 */ /* 0x000fe20000000f00 */
[----:B------:R0:W-:Y:S01]  /*26eb0*/  STL.64 [R1+0x3b00], R8 ;  /* 0x003b000801007387 */ /* 0x0001e20000100a00 */
[----:B------:R-:W-:-:S03]  /*26ec0*/  MOV R6, R27 ;  /* 0x0000001b00067202 */ /* 0x000fc60000000f00 */
[----:B0-----:R-:W3:Y:S04]  /*26ed0*/  LDL.LU R8, [R1+0xc0] ;  /* 0x0000c00001087983 */ /* 0x001ee80000300800 */
[----:B------:R-:W4:Y:S04]  /*26ee0*/  LDL.LU.64 R4, [R1+0x3b90] ;  /* 0x003b900001047983 */ /* 0x000f280000300a00 */
[----:B------:R0:W-:Y:S04]  /*26ef0*/  STL.64 [R1+0x20], R24 ;  /* 0x0000201801007387 */ /* 0x0001e80000100a00 */
[----:B------:R-:W3:Y:S04]  /*26f00*/  LDL.LU.64 R26, [R1+0x3b88] ;  /* 0x003b8800011a7983 */ /* 0x000ee80000300a00 */
[----:B0-----:R-:W3:Y:S01]  /*26f10*/  LDL.LU.64 R24, [R1+0x3b80] ;  /* 0x003b800001187983 */ /* 0x001ee20000300a00 */
[----:B------:R-:W-:-:S03]  /*26f20*/  IMAD.MOV.U32 R9, RZ, RZ, R2 ;  /* 0x000000ffff097224 */ /* 0x000fc600078e0002 */
[----:B------:R-:W-:Y:S04]  /*26f30*/  STL [R1+0x3b14], R6 ;  /* 0x003b140601007387 */ /* 0x000fe80000100800 */
[----:B------:R-:W-:Y:S04]  /*26f40*/  STL [R1+0x3b10], R7 ;  /* 0x003b100701007387 */ /* 0x000fe80000100800 */
[----:B------:R-:W4:Y:S01]  /*26f50*/  LDL.LU.64 R18, [R1+0x3b78] ;  /* 0x003b780001127983 */ /* 0x000f220000300a00 */
[----:B--2---:R-:W-:Y:S01]  /*26f60*/  IMAD.MOV.U32 R3, RZ, RZ, R16 ;  /* 0x000000ffff037224 */ /* 0x004fe200078e0010 */
[----:B------:R-:W-:Y:S01]  /*26f70*/  MOV R2, R17 ;  /* 0x0000001100027202 */ /* 0x000fe20000000f00 */
[----:B---3--:R-:W-:Y:S01]  /*26f80*/  HMMA.16816.F32 R24, R12, R16, R24 ;  /* 0x000000100c18723c */ /* 0x008fe20000001818 */
[----:B------:R-:W2:-:S15]  /*26f90*/  LDL.LU.64 R16, [R1+0x3b70] ;  /* 0x003b700001107983 */ /* 0x000e9e0000300a00 */
[----:B------:R-:W-:-:S03]  /*26fa0*/  NOP ;  /* 0x0000000000007918 */ /* 0x000fc60000000000 */
[----:B------:R-:W-:Y:S01]  /*26fb0*/  MOV R11, R26 ;  /* 0x0000001a000b7202 */ /* 0x000fe20000000f00 */
[----:B------:R0:W-:Y:S01]  /*26fc0*/  STL.64 [R1+0x10], R24 ;  /* 0x0000101801007387 */ /* 0x0001e20000100a00 */
[----:B------:R-:W-:-:S03]  /*26fd0*/  MOV R10, R27 ;  /* 0x0000001b000a7202 */ /* 0x000fc60000000f00 */
[----:B------:R-:W3:Y:S04]  /*26fe0*/  LDL.LU.64 R26, [R1+0x3b68] ;  /* 0x003b6800011a7983 */ /* 0x000ee80000300a00 */
[----:B0-----:R-:W3:Y:S02]  /*26ff0*/  LDL.LU.64 R24, [R1+0x3b60] ;  /* 0x003b600001187983 */ /* 0x001ee40000300a00 */
[----:B---3--:R-:W-:-:S15]  /*27000*/  HMMA.16816.F32 R24, R12, R8, R24 ;  /* 0x000000080c18723c */ /* 0x008fde0000001818 */
[----:B------:R-:W-:-:S04]  /*27010*/  NOP ;  /* 0x0000000000007918 */ /* 0x000fc80000000000 */
[----:B------:R-:W-:Y:S01]  /*27020*/  MOV R6, R26 ;  /* 0x0000001a00067202 */ /* 0x000fe20000000f00 */
[----:B------:R0:W-:Y:S01]  /*27030*/  STL.64 [R1+0x40], R24 ;  /* 0x0000401801007387 */ /* 0x0001e20000100a00 */
[----:B------:R-:W-:-:S03]  /*27040*/  IMAD.MOV.U32 R7, RZ, RZ, R27 ;  /* 0x000000ffff077224 */ /* 0x000fc600078e001b */
[----:B------:R-:W3:Y:S04]  /*27050*/  LDL.LU.64 R26, [R1+0x3b58] ;  /* 0x003b5800011a7983 */ /* 0x000ee80000300a00 */
[----:B0-----:R-:W3:Y:S04]  /*27060*/  LDL.LU.64 R24, [R1+0x3b50] ;  /* 0x003b500001187983 */ /* 0x001ee80000300a00 */
[----:B------:R-:W-:Y:S04]  /*27070*/  STL.64 [R1+0x3b30], R6 ;  /* 0x003b300601007387 */ /* 0x000fe80000100a00 */
[----:B----4-:R0:W-:Y:S01]  /*27080*/  STL.64 [R1+0x3b28], R4 ;  /* 0x003b280401007387 */ /* 0x0101e20000100a00 */
[----:B--2---:R-:W-:Y:S01]  /*27090*/  MOV R21, R16 ;  /* 0x0000001000157202 */ /* 0x004fe20000000f00 */
[----:B------:R-:W-:-:S02]  /*270a0*/  IMAD.MOV.U32 R20, RZ, RZ, R17 ;  /* 0x000000ffff147224 */ /* 0x000fc400078e0011 */
[----:B0-----:R-:W2:Y:S04]  /*270b0*/  LDL.LU R4, [R1] ;  /* 0x0000000001047983 */ /* 0x001ea80000300800 */
[----:B------:R-:W2:Y:S04]  /*270c0*/  LDL.LU R5, [R1+0x4] ;  /* 0x0000040001057983 */ /* 0x000ea80000300800 */
[----:B------:R-:W2:Y:S04]  /*270d0*/  LDL.LU R6, [R1+0x8] ;  /* 0x0000080001067983 */ /* 0x000ea80000300800 */
[----:B------:R-:W2:Y:S04]  /*270e0*/  LDL.LU R7, [R1+0xc] ;  /* 0x00000c0001077983 */ /* 0x000ea80000300800 */
[----:B------:R0:W-:Y:S04]  /*270f0*/  STL.64 [R1+0x3b20], R10 ;  /* 0x003b200a01007387 */ /* 0x0001e80000100a00 */
[----:B------:R1:W-:Y:S01]  /*27100*/  STL.64 [R1+0x3b18], R8 ;  /* 0x003b180801007387 */ /* 0x0003e20000100a00 */
[----:B0-----:R-:W-:-:S02]  /*27110*/  MOV R10, R19 ;  /* 0x00000013000a7202 */ /* 0x001fc40000000f00 */
[----:B------:R-:W-:Y:S01]  /*27120*/  MOV R11, R18 ;  /* 0x00000012000b7202 */ /* 0x000fe20000000f00 */
[----:B-1----:R-:W4:Y:S01]  /*27130*/  LDL.LU R8, [R1+0x50] ;  /* 0x0000500001087983 */ /* 0x002f220000300800 */
[----:B------:R-:W-:-:S03]  /*27140*/  MOV R9, R28 ;  /* 0x0000001c00097202 */ /* 0x000fc60000000f00 */
[----:B------:R-:W2:Y:S04]  /*27150*/  LDL.LU R28, [R1+0x3b48] ;  /* 0x003b4800011c7983 */ /* 0x000ea80000300800 */
[----:B------:R-:W2:Y:S01]  /*27160*/  LDL.LU.64 R18, [R1+0x3b40] ;  /* 0x003b400001127983 */ /* 0x000ea20000300a00 */
[----:B---3--:R-:W-:Y:S03]  /*27170*/  HMMA.16816.F32 R24, R12, R16, R24 ;  /* 0x000000100c18723c */ /* 0x008fe60000001818 */
[----:B------:R-:W2:Y:S01]  /*27180*/  LDL.LU.64 R16, [R1+0x3b38] ;  /* 0x003b380001107983 */ /* 0x000ea20000300a00 */
[----:B------:R-:W-:Y:S02]  /*27190*/  MOV R12, R23 ;  /* 0x00000017000c7202 */ /* 0x000fe40000000f00 */
[----:B------:R-:W-:-:S13]  /*271a0*/  MOV R13, R22 ;  /* 0x00000016000d7202 */ /* 0x000fda0000000f00 */
[----:B------:R-:W-:Y:S04]  /*271b0*/  STL.64 [R1+0x3ac8], R26 ;  /* 0x003ac81a01007387 */ /* 0x000fe80000100a00 */
[----:B------:R0:W-:Y:S02]  /*271c0*/  STL.64 [R1+0x3ac0], R24 ;  /* 0x003ac01801007387 */ /* 0x0001e40000100a00 */
[----:B0-----:R-:W-:Y:S02]  /*271d0*/  MOV R24, R3 ;  /* 0x0000000300187202 */ /* 0x001fe40000000f00 */
[----:B------:R-:W-:Y:S01]  /*271e0*/  MOV R25, R2 ;  /* 0x0000000200197202 */ /* 0x000fe20000000f00 */
[----:B--2---:R-:W-:Y:S01]  /*271f0*/  HMMA.16816.F32 R12, R16, R12, R4 ;  /* 0x0000000c100c723c */ /* 0x004fe20000001804 */
[----:B------:R-:W2:Y:S04]  /*27200*/  LDL.LU.64 R6, [R1+0x3b30] ;  /* 0x003b300001067983 */ /* 0x000ea80000300a00 */
[----:B------:R-:W3:-:S14]  /*27210*/  LDL.LU.64 R4, [R1+0x3b28] ;  /* 0x003b280001047983 */ /* 0x000edc0000300a00 */
[----:B------:R-:W-:Y:S01]  /*27220*/  IMAD.MOV.U32 R3, RZ, RZ, R14 ;  /* 0x000000ffff037224 */ /* 0x000fe200078e000e */
[----:B------:R-:W-:Y:S01]  /*27230*/  STL.64 [R1], R12 ;  /* 0x0000000c01007387 */ /* 0x000fe20000100a00 */
[----:B------:R-:W-:-:S03]  /*27240*/  MOV R2, R15 ;  /* 0x0000000f00027202 */ /* 0x000fc60000000f00 */
[----:B------:R-:W0:Y:S04]  /*27250*/  LDSM.16.MT88.4 R12, [R29+UR6+0x22000] ;  /* 0x022000061d0c783b */ /* 0x000e280008004200 */
[----:B------:R-:W-:Y:S04]  /*27260*/  STL [R1+0x3aa8], R2 ;  /* 0x003aa80201007387 */ /* 0x000fe80000100800 */
[----:B------:R-:W-:Y:S04]  /*27270*/  STL [R1+0x3aa4], R3 ;  /* 0x003aa40301007387 */ /* 0x000fe80000100800 */
[----:B------:R-:W-:Y:S04]  /*27280*/  STL [R1+0x3a78], R29 ;  /* 0x003a781d01007387 */ /* 0x000fe80000100800 */
        /* <DEDUP_REMOVED lines=11> */
[----:B------:R-:W0:Y:S01]  /*27340*/  LDSM.16.M88.4 R12, [R28+UR6+0x18100] ;  /* 0x018100061c0c783b */ /* 0x000e220008000200 */
[----:B----4-:R-:W-:Y:S03]  /*27350*/  HMMA.16816.F32 R24, R16, R24, R8 ;  /* 0x000000181018723c */ /* 0x010fe60000001808 */
[----:B0-----:R0:W-:Y:S02]  /*27360*/  STL.64 [R1+0xf0], R12 ;  /* 0x0000f00c01007387 */ /* 0x0011e40000100a00 */
[----:B0-----:R-:W-:-:S02]  /*27370*/  MOV R12, R21 ;  /* 0x00000015000c7202 */ /* 0x001fc40000000f00 */
[----:B------:R-:W-:Y:S02]  /*27380*/  MOV R13, R20 ;  /* 0x00000014000d7202 */ /* 0x000fe40000000f00 */
[----:B------:R-:W0:Y:S04]  /*27390*/  LDSM.16.MT88.4 R20, [R0+UR6+0x22000] ;  /* 0x022000060014783b */ /* 0x000e280008004200 */
[----:B------:R-:W-:Y:S04]  /*273a0*/  STL.64 [R1+0xf8], R14 ;  /* 0x0000f80e01007387 */ /* 0x000fe80000100a00 */
[----:B------:R-:W-:Y:S04]  /*273b0*/  STL [R1+0x38c8], R28 ;  /* 0x0038c81c01007387 */ /* 0x000fe80000100800 */
[----:B------:R-:W-:Y:S01]  /*273c0*/  STL [R1+0x3a7c], R0 ;  /* 0x003a7c0001007387 */ /* 0x000fe20000100800 */
[----:B------:R-:W-:-:S02]  /*273d0*/  MOV R2, R24 ;  /* 0x0000001800027202 */ /* 0x000fc40000000f00 */
[----:B------:R-:W-:Y:S01]  /*273e0*/  MOV R3, R25 ;  /* 0x0000001900037202 */ /* 0x000fe20000000f00 */
[----:B0-----:R-:W-:Y:S04]  /*273f0*/  STL.64 [R1+0x3a00], R22 ;  /* 0x003a001601007387 */ /* 0x001fe80000100a00 */
[----:B------:R0:W-:Y:S04]  /*27400*/  STL.64 [R1+0x39f8], R20 ;  /* 0x0039f81401007387 */ /* 0x0001e80000100a00 */
[----:B0-----:R-:W4:Y:S04]  /*27410*/  LDL.LU R20, [R1+0x60] ;  /* 0x0000600001147983 */ /* 0x001f280000300800 */
[----:B------:R-:W4:Y:S04]  /*27420*/  LDL.LU R21, [R1+0x64] ;  /* 0x0000640001157983 */ /* 0x000f280000300800 */
[----:B------:R-:W4:Y:S04]  /*27430*/  LDL.LU.64 R10, [R1+0x3b20] ;  /* 0x003b2000010a7983 */ /* 0x000f280000300a00 */
[----:B------:R-:W4:Y:S04]  /*27440*/  LDL.LU.64 R8, [R1+0x3b18] ;  /* 0x003b180001087983 */ /* 0x000f280000300a00 */
[----:B------:R-:W4:Y:S04]  /*27450*/  LDL.LU R24, [R1+0x40] ;  /* 0x0000400001187983 */ /* 0x000f280000300800 */
[----:B------:R-:W4:Y:S01]  /*27460*/  LDL.LU R25, [R1+0x44] ;  /* 0x0000440001197983 */ /* 0x000f220000300800 */
[----:B---3--:R-:W-:Y:S01]  /*27470*/  MOV R22, R5 ;  /* 0x0000000500167202 */ /* 0x008fe20000000f00 */
[----:B------:R-:W-:Y:S01]  /*27480*/  IMAD.MOV.U32 R23, RZ, RZ, R4 ;  /* 0x000000ffff177224 */ /* 0x000fe200078e0004 */
[----:B------:R-:W-:Y:S01]  /*27490*/  MOV R4, R26 ;  /* 0x0000001a00047202 */ /* 0x000fe20000000f00 */
[----:B--2---:R-:W-:Y:S01]  /*274a0*/  IMAD.MOV.U32 R26, RZ, RZ, R6 ;  /* 0x000000ffff1a7224 */ /* 0x004fe200078e0006 */
[----:B------:R-:W-:Y:S01]  /*274b0*/  MOV R5, R27 ;  /* 0x0000001b00057202 */ /* 0x000fe20000000f00 */
[----:B------:R-:W2:Y:S01]  /*274c0*/  LDL.LU R6, [R1+0x3b14] ;  /* 0x003b140001067983 */ /* 0x000ea20000300800 */
[----:B------:R-:W-:-:S03]  /*274d0*/  MOV R27, R7 ;  /* 0x00000007001b7202 */ /* 0x000fc60000000f00 */
[----:B------:R-:W3:Y:S04]  /*274e0*/  LDL.LU R7, [R1+0x3b10] ;  /* 0x003b100001077983 */ /* 0x000ee80000300800 */
[----:B------:R-:W-:Y:S04]  /*274f0*/  STL.64 [R1+0x3ad8], R26 ;  /* 0x003ad81a01007387 */ /* 0x000fe80000100a00 */
[----:B----4-:R0:W-:Y:S04]  /*27500*/  STL.64 [R1+0x3ad0], R24 ;  /* 0x003ad01801007387 */ /* 0x0101e80000100a00 */
[----:B0-----:R-:W4:Y:S04]  /*27510*/  LDL.LU R24, [R1+0x10] ;  /* 0x0000100001187983 */ /* 0x001f280000300800 */
[----:B------:R-:W4:Y:S01]  /*27520*/  LDL.LU R25, [R1+0x14] ;  /* 0x0000140001197983 */ /* 0x000f220000300800 */
[----:B------:R-:W-:-:S02]  /*27530*/  MOV R26, R11 ;  /* 0x0000000b001a7202 */ /* 0x000fc40000000f00 */
[----:B------:R-:W-:Y:S02]  /*27540*/  MOV R27, R10 ;  /* 0x0000000a001b7202 */ /* 0x000fe40000000f00 */
[----:B------:R-:W-:Y:S03]  /*27550*/  HMMA.16816.F32 R8, R16, R8, R20 ;  /* 0x000000081008723c */ /* 0x000fe60000001814 */
[----:B------:R0:W-:-:S15]  /*27560*/  STL.64 [R1+0x3ae8], R26 ;  /* 0x003ae81a01007387 */ /* 0x0001de0000100a00 */
[----:B------:R-:W-:Y:S01]  /*27570*/  NOP ;  /* 0x0000000000007918 */ /* 0x000fe20000000000 */
[----:B------:R-:W-:Y:S01]  /*27580*/  MOV R21, R10 ;  /* 0x0000000a00157202 */ /* 0x000fe20000000f00 */
[----:B------:R-:W-:Y:S01]  /*27590*/  IMAD.MOV.U32 R22, RZ, RZ, R9 ;  /* 0x000000ffff167224 */ /* 0x000fe200078e0009 */
[----:B------:R-:W-:Y:S02]  /*275a0*/  MOV R20, R11 ;  /* 0x0000000b00147202 */ /* 0x000fe40000000f00 */
[----:B------:R-:W-:Y:S01]  /*275b0*/  MOV R23, R8 ;  /* 0x0000000800177202 */ /* 0x000fe20000000f00 */
[----:B----4-:R-:W-:Y:S04]  /*275c0*/  STL.64 [R1+0x3ae0], R24 ;  /* 0x003ae01801007387 */ /* 0x010fe80000100a00 */
[----:B0-----:R-:W4:Y:S04]  /*275d0*/  LDL.64 R26, [R1+0x88] ;  /* 0x00008800011a7983 */ /* 0x001f280000100a00 */
[----:B------:R-:W-:Y:S04]  /*275e0*/  STL [R1+0x3aac], R5 ;  /* 0x003aac0501007387 */ /* 0x000fe80000100800 */
[----:B------:R-:W2:Y:S04]  /*275f0*/  LDL.LU.64 R10, [R1+0x3b08] ;  /* 0x003b0800010a7983 */ /* 0x000ea80000300a00 */
[----:B------:R-:W2:Y:S04]  /*27600*/  LDL.LU.64 R8, [R1+0x3b00] ;  /* 0x003b000001087983 */ /* 0x000ea80000300a00 */
[----:B------:R0:W-:Y:S04]  /*27610*/  STL [R1+0x3a8c], R20 ;  /* 0x003a8c1401007387 */ /* 0x0001e80000100800 */
[----:B------:R1:W-:Y:S04]  /*27620*/  STL [R1+0x3a88], R21 ;  /* 0x003a881501007387 */ /* 0x0003e80000100800 */
[----:B------:R3:W-:Y:S04]  /*27630*/  STL [R1+0x3a84], R22 ;  /* 0x003a841601007387 */ /* 0x0007e80000100800 */
[----:B------:R2:W-:Y:S04]  /*27640*/  STL [R1+0x3a80], R23 ;  /* 0x003a801701007387 */ /* 0x0005e80000100800 */
[----:B0-----:R-:W4:Y:S04]  /*27650*/  LDL.LU R20, [R1+0x20] ;  /* 0x0000200001147983 */ /* 0x001f280000300800 */
[----:B-1----:R-:W4:Y:S01]  /*27660*/  LDL.LU R21, [R1+0x24] ;  /* 0x0000240001157983 */ /* 0x002f220000300800 */
[----:B--2---:R-:W-:Y:S03]  /*27670*/  HMMA.16816.F32 R12, R16, R12, R8 ;  /* 0x0000000c100c723c */ /* 0x004fe60000001808 */
[----:B------:R-:W2:Y:S04]  /*27680*/  LDL.LU.64 R10, [R1+0x3af8] ;  /* 0x003af800010a7983 */ /* 0x000ea80000300a00 */
[----:B------:R-:W2:Y:S01]  /*27690*/  LDL.LU.64 R8, [R1+0x3af0] ;  /* 0x003af00001087983 */ /* 0x000ea20000300a00 */
[----:B---3--:R-:W-:-:S02]  /*276a0*/  MOV R22, R7 ;  /* 0x0000000700167202 */ /* 0x008fc40000000f00 */
[----:B------:R-:W-:Y:S01]  /*276b0*/  MOV R23, R6 ;  /* 0x0000000600177202 */ /* 0x000fe20000000f00 */
[----:B------:R-:W3:Y:S04]  /*276c0*/  LDL.LU R18, [R1+0xa8] ;  /* 0x0000a80001127983 */ /* 0x000ee80000300800 */
[----:B------:R-:W3:Y:S01]  /*276d0*/  LDL.LU R19, [R1+0xac] ;  /* 0x0000ac0001137983 */ /* 0x000ee20000300800 */
[----:B----4-:R-:W-:-:S03]  /*276e0*/  IMAD.MOV.U32 R5, RZ, RZ, R26 ;  /* 0x000000ffff057224 */ /* 0x010fc600078e001a */
[----:B------:R0:W-:Y:S04]  /*276f0*/  STL.64 [R1+0x3a50], R14 ;  /* 0x003a500e01007387 */ /* 0x0001e80000100a00 */
[----:B------:R-:W-:Y:S04]  /*27700*/  STL.64 [R1+0x3a48], R12 ;  /* 0x003a480c01007387 */ /* 0x000fe80000100a00 */
[----:B0-----:R-:W4:Y:S04]  /*27710*/  LDL.LU R14, [R1+0xc8] ;  /* 0x0000c800010e7983 */ /* 0x001f280000300800 */
[----:B------:R-:W4:Y:S01]  /*27720*/  LDL.LU R15, [R1+0xcc] ;  /* 0x0000cc00010f7983 */ /* 0x000f220000300800 */
[----:B--2---:R-:W-:Y:S03]  /*27730*/  HMMA.16816.F32 R20, R8, R26, R20 ;  /* 0x0000001a0814723c */ /* 0x004fe60000001814 */
[----:B------:R-:W3:Y:S04]  /*27740*/  LDL.LU.64 R26, [R1+0x3ae8] ;  /* 0x003ae800011a7983 */ /* 0x000ee80000300a00 */
[----:B------:R-:W3:-:S12]  /*27750*/  LDL.LU.64 R24, [R1+0x3ae0] ;  /* 0x003ae00001187983 */ /* 0x000ed80000300a00 */
[----:B------:R-:W-:Y:S02]  /*27760*/  MOV R0, R20 ;  /* 0x0000001400007202 */ /* 0x000fe40000000f00 */
[----:B------:R-:W-:Y:S02]  /*27770*/  MOV R17, R22 ;  /* 0x0000001600117202 */ /* 0x000fe40000000f00 */
[----:B------:R-:W-:Y:S01]  /*27780*/  MOV R16, R23 ;  /* 0x0000001700107202 */ /* 0x000fe20000000f00 */
[----:B------:R-:W-:Y:S01]  /*27790*/  STL [R1+0x3a90], R0 ;  /* 0x003a900001007387 */ /* 0x000fe20000100800 */
[----:B------:R-:W-:Y:S01]  /*277a0*/  MOV R29, R21 ;  /* 0x00000015001d7202 */ /* 0x000fe20000000f00 */
[----:B---3--:R-:W-:-:S15]  /*277b0*/  HMMA.16816.F32 R24, R8, R18, R24 ;  /* 0x000000120818723c */ /* 0x008fde0000001818 */
[----:B------:R-:W-:-:S04]  /*277c0*/  NOP ;  /* 0x0000000000007918 */ /* 0x000fc80000000000 */
[----:B------:R-:W-:Y:S01]  /*277d0*/  MOV R22, R26 ;  /* 0x0000001a00167202 */ /* 0x000fe20000000f00 */
[----:B------:R-:W-:Y:S01]  /*277e0*/  IMAD.MOV.U32 R20, RZ, RZ, R24 ;  /* 0x000000ffff147224 */ /* 0x000fe200078e0018 */
[----:B------:R-:W-:Y:S02]  /*277f0*/  MOV R23, R27 ;  /* 0x0000001b00177202 */ /* 0x000fe40000000f00 */
[----:B------:R-:W-:Y:S01]  /*27800*/  MOV R21, R25 ;  /* 0x0000001900157202 */ /* 0x000fe20000000f00 */
[----:B------:R-:W4:Y:S04]  /*27810*/  LDL.LU.64 R26, [R1+0x3ad8] ;  /* 0x003ad800011a7983 */ /* 0x000f280000300a00 */
[----:B------:R-:W4:Y:S04]  /*27820*/  LDL.LU.64 R24, [R1+0x3ad0] ;  /* 0x003ad00001187983 */ /* 0x000f280000300a00 */
[----:B------:R0:W-:Y:S04]  /*27830*/  STL.64 [R1+0x3ab8], R18 ;  /* 0x003ab81201007387 */ /* 0x0001e80000100a00 */
[----:B------:R1:W-:Y:S04]  /*27840*/  STL.64 [R1+0x3ab0], R16 ;  /* 0x003ab01001007387 */ /* 0x0003e80000100a00 */
[----:B0-----:R-:W2:Y:S01]  /*27850*/  LDL.LU.64 R18, [R1+0xd8] ;  /* 0x0000d80001127983 */ /* 0x001ea20000300a00 */
        /* <DEDUP_REMOVED lines=8> */
[----:B--2---:R-:W-:-:S02]  /*278e0*/  MOV R13, R18 ;  /* 0x00000012000d7202 */ /* 0x004fc40000000f00 */
[----:B------:R-:W-:Y:S01]  /*278f0*/  MOV R12, R19 ;  /* 0x00000013000c7202 */ /* 0x000fe20000000f00 */
[----:B---3--:R-:W-:Y:S01]  /*27900*/  HMMA.16816.F32 R24, R8, R18, R24 ;  /* 0x000000120818723c */ /* 0x008fe20000001818 */
[----:B------:R-:W2:Y:S01]  /*27910*/  LDL.LU.64 R18, [R1+0x3ab8] ;  /* 0x003ab80001127983 */ /* 0x000ea20000300a00 */
[----:B------:R-:W-:-:S03]  /*27920*/  IMAD.MOV.U32 R10, RZ, RZ, R5 ;  /* 0x000000ffff0a7224 */ /* 0x000fc600078e0005 */
[----:B-1----:R-:W3:Y:S04]  /*27930*/  LDL.LU.64 R16, [R1+0x3ab0] ;  /* 0x003ab00001107983 */ /* 0x002ee80000300a00 */
[----:B------:R-:W4:Y:S04]  /*27940*/  LDL.LU R5, [R1+0x3aac] ;  /* 0x003aac0001057983 */ /* 0x000f280000300800 */
[----:B------:R-:W2:Y:S04]  /*27950*/  LDL.LU R11, [R1+0x8c] ;  /* 0x00008c00010b7983 */ /* 0x000ea80000300800 */
[----:B------:R0:W-:Y:S04]  /*27960*/  STL.64 [R1+0x3a70], R14 ;  /* 0x003a700e01007387 */ /* 0x0001e80000100a00 */
[----:B------:R1:W-:Y:S01]  /*27970*/  STL.64 [R1+0x3a68], R12 ;  /* 0x003a680c01007387 */ /* 0x0003e20000100a00 */
[----:B0-----:R-:W-:-:S02]  /*27980*/  MOV R14, R4 ;  /* 0x00000004000e7202 */ /* 0x001fc40000000f00 */
[----:B-1----:R-:W-:Y:S02]  /*27990*/  MOV R12, R2 ;  /* 0x00000002000c7202 */ /* 0x002fe40000000f00 */
[----:B------:R-:W2:Y:S01]  /*279a0*/  LDL.LU R2, [R1+0x3aa8] ;  /* 0x003aa80001027983 */ /* 0x000ea20000300800 */
[----:B------:R-:W-:-:S03]  /*279b0*/  MOV R13, R3 ;  /* 0x00000003000d7202 */ /* 0x000fc60000000f00 */
[----:B------:R-:W2:Y:S04]  /*279c0*/  LDL.LU R3, [R1+0x3aa4] ;  /* 0x003aa40001037983 */ /* 0x000ea80000300800 */
[----:B------:R-:W2:Y:S01]  /*279d0*/  LDL.LU R4, [R1+0x3aa0] ;  /* 0x003aa00001047983 */ /* 0x000ea20000300800 */
[----:B----4-:R-:W-:-:S03]  /*279e0*/  MOV R15, R5 ;  /* 0x00000005000f7202 */ /* 0x010fc60000000f00 */
[----:B------:R-:W4:Y:S04]  /*279f0*/  LDL.LU R5, [R1+0x3a9c] ;  /* 0x003a9c0001057983 */ /* 0x000f280000300800 */
[----:B------:R0:W-:Y:S04]  /*27a00*/  STL.64 [R1+0x3a10], R26 ;  /* 0x003a101a01007387 */ /* 0x0001e80000100a00 */
[----:B------:R1:W-:Y:S01]  /*27a10*/  STL.64 [R1+0x3a08], R24 ;  /* 0x003a081801007387 */ /* 0x0003e20000100a00 */
[----:B0-----:R-:W-:Y:S02]  /*27a20*/  MOV R26, R0 ;  /* 0x00000000001a7202 */ /* 0x001fe40000000f00 */
[----:B------:R-:W-:Y:S01]  /*27a30*/  MOV R27, R28 ;  /* 0x0000001c001b7202 */ /* 0x000fe20000000f00 */
[----:B-1----:R-:W-:Y:S01]  /*27a40*/  IMAD.MOV.U32 R24, RZ, RZ, R6 ;  /* 0x000000ffff187224 */ /* 0x002fe200078e0006 */
[----:B------:R-:W-:Y:S01]  /*27a50*/  MOV R25, R7 ;  /* 0x0000000700197202 */ /* 0x000fe20000000f00 */
[----:B------:R-:W4:Y:S04]  /*27a60*/  LDL.LU R6, [R1+0x3a98] ;  /* 0x003a980001067983 */ /* 0x000f280000300800 */
[----:B------:R-:W4:Y:S04]  /*27a70*/  LDL.LU R7, [R1+0x3a94] ;  /* 0x003a940001077983 */ /* 0x000f280000300800 */
[----:B------:R-:W3:Y:S04]  /*27a80*/  LDL.LU R0, [R1+0x3a90] ;  /* 0x003a900001007983 */ /* 0x000ee80000300800 */
[----:B------:R-:W-:Y:S04]  /*27a90*/  STL.64 [R1+0x3a20], R26 ;  /* 0x003a201a01007387 */ /* 0x000fe80000100a00 */
[----:B------:R0:W-:Y:S04]  /*27aa0*/  STL.64 [R1+0x3a18], R24 ;  /* 0x003a181801007387 */ /* 0x0001e80000100a00 */
[----:B0-----:R-:W4:Y:S04]  /*27ab0*/  LDL.LU R24, [R1] ;  /* 0x0000000001187983 */ /* 0x001f280000300800 */
[----:B------:R-:W4:Y:S01]  /*27ac0*/  LDL.LU R25, [R1+0x4] ;  /* 0x0000040001197983 */ /* 0x000f220000300800 */
[----:B--2---:R-:W-:Y:S01]  /*27ad0*/  MOV R26, R3 ;  /* 0x00000003001a7202 */ /* 0x004fe20000000f00 */
[----:B------:R-:W-:-:S07]  /*27ae0*/  IMAD.MOV.U32 R27, RZ, RZ, R2 ;  /* 0x000000ffff1b7224 */ /* 0x000fce00078e0002 */
[----:B----4-:R-:W-:Y:S01]  /*27af0*/  HMMA.16816.F32 R8, R4, R10, R24 ;  /* 0x0000000a0408723c */ /* 0x010fe20000001818 */
[----:B------:R-:W-:Y:S01]  /*27b00*/  MOV R24, R20 ;  /* 0x0000001400187202 */ /* 0x000fe20000000f00 */
[----:B------:R-:W-:Y:S01]  /*27b10*/  IMAD.MOV.U32 R25, RZ, RZ, R21 ;  /* 0x000000ffff197224 */ /* 0x000fe200078e0015 */
[----:B------:R-:W-:Y:S02]  /*27b20*/  MOV R26, R22 ;  /* 0x00000016001a7202 */ /* 0x000fe40000000f00 */
[----:B------:R-:W-:-:S14]  /*27b30*/  MOV R27, R23 ;  /* 0x00000017001b7202 */ /* 0x000fdc0000000f00 */
[----:B------:R-:W-:Y:S04]  /*27b40*/  STL [R1], R8 ;  /* 0x0000000801007387 */ /* 0x000fe80000100800 */
[----:B------:R-:W2:Y:S04]  /*27b50*/  LDL.LU R20, [R1+0x3a8c] ;  /* 0x003a8c0001147983 */ /* 0x000ea80000300800 */
[----:B------:R-:W4:Y:S04]  /*27b60*/  LDL.LU R21, [R1+0x3a88] ;  /* 0x003a880001157983 */ /* 0x000f280000300800 */
[----:B------:R-:W4:Y:S04]  /*27b70*/  LDL.LU R22, [R1+0x3a84] ;  /* 0x003a840001167983 */ /* 0x000f280000300800 */
[----:B------:R-:W4:Y:S04]  /*27b80*/  LDL.LU R23, [R1+0x3a80] ;  /* 0x003a800001177983 */ /* 0x000f280000300800 */
[----:B------:R-:W-:Y:S04]  /*27b90*/  STL.64 [R1+0x3a30], R26 ;  /* 0x003a301a01007387 */ /* 0x000fe80000100a00 */
[----:B------:R3:W-:Y:S02]  /*27ba0*/  STL.64 [R1+0x3a28], R24 ;  /* 0x003a281801007387 */ /* 0x0007e40000100a00 */
[----:B---3--:R-:W-:-:S02]  /*27bb0*/  MOV R24, R0 ;  /* 0x0000000000187202 */ /* 0x008fc40000000f00 */
[----:B------:R-:W3:Y:S01]  /*27bc0*/  LDL.LU R0, [R1+0x3a7c] ;  /* 0x003a7c0001007983 */ /* 0x000ee20000300800 */
[----:B------:R-:W-:-:S03]  /*27bd0*/  MOV R25, R29 ;  /* 0x0000001d00197202 */ /* 0x000fc60000000f00 */
[----:B------:R-:W3:Y:S01]  /*27be0*/  LDL.LU R29, [R1+0x3a78] ;  /* 0x003a7800011d7983 */ /* 0x000ee20000300800 */
[----:B------:R-:W-:Y:S02]  /*27bf0*/  MOV R3, R9 ;  /* 0x0000000900037202 */ /* 0x000fe40000000f00 */
[----:B------:R-:W-:Y:S02]  /*27c00*/  MOV R28, R10 ;  /* 0x0000000a001c7202 */ /* 0x000fe40000000f00 */
[----:B------:R-:W-:Y:S01]  /*27c10*/  MOV R2, R11 ;  /* 0x0000000b00027202 */ /* 0x000fe20000000f00 */
[----:B------:R-:W-:Y:S01]  /*27c20*/  IMAD.MOV.U32 R26, RZ, RZ, R17 ;  /* 0x000000ffff1a7224 */ /* 0x000fe200078e0011 */
[----:B------:R-:W-:-:S05]  /*27c30*/  MOV R27, R16 ;  /* 0x00000010001b7202 */ /* 0x000fca0000000f00 */
[----:B------:R2:W-:Y:S04]  /*27c40*/  STL.64 [R1+0x3a60], R26 ;  /* 0x003a601a01007387 */ /* 0x0005e80000100a00 */
[----:B------:R-:W-:Y:S01]  /*27c50*/  STL.64 [R1+0x3a58], R24 ;  /* 0x003a581801007387 */ /* 0x000fe20000100a00 */
[----:B------:R-:W-:Y:S01]  /*27c60*/  HMMA.16816.F32 R16, R4, R18, R12 ;  /* 0x000000120410723c */ /* 0x000fe2000000180c */
[----:B--2---:R-:W-:Y:S02]  /*27c70*/  IMAD.MOV.U32 R27, RZ, RZ, R20 ;  /* 0x000000ffff1b7224 */ /* 0x004fe400078e0014 */
[----:B------:R-:W2:Y:S04]  /*27c80*/  LDL R20, [R1+0xf0] ;  /* 0x0000f00001147983 */ /* 0x000ea80000100800 */
[----:B---3--:R-:W0:Y:S01]  /*27c90*/  LDSM.16.MT88.4 R8, [R29+UR6+0x22400] ;  /* 0x022400061d08783b */ /* 0x008e220008004200 */
[----:B----4-:R-:W-:-:S03]  /*27ca0*/  MOV R26, R21 ;  /* 0x00000015001a7202 */ /* 0x010fc60000000f00 */
[----:B------:R-:W2:Y:S04]  /*27cb0*/  LDL R21, [R1+0xf4] ;  /* 0x0000f40001157983 */ /* 0x000ea80000100800 */
[----:B0-----:R-:W-:Y:S04]  /*27cc0*/  STL.64 [R1+0x39c0], R10 ;  /* 0x0039c00a01007387 */ /* 0x001fe80000100a00 */
[----:B------:R0:W-:Y:S04]  /*27cd0*/  STL.64 [R1+0x39b8], R8 ;  /* 0x0039b80801007387 */ /* 0x0001e80000100a00 */
[----:B0-----:R-:W3:Y:S04]  /*27ce0*/  LDL.LU R8, [R1+0xe0] ;  /* 0x0000e00001087983 */ /* 0x001ee80000300800 */
[----:B------:R-:W3:Y:S04]  /*27cf0*/  LDL.LU R9, [R1+0xe4] ;  /* 0x0000e40001097983 */ /* 0x000ee80000300800 */
[----:B------:R-:W4:Y:S04]  /*27d00*/  LDL.LU.64 R14, [R1+0x3a70] ;  /* 0x003a7000010e7983 */ /* 0x000f280000300a00 */
[----:B------:R-:W2:Y:S01]  /*27d10*/  LDL.LU.64 R12, [R1+0x3a68] ;  /* 0x003a6800010c7983 */ /* 0x000ea20000300a00 */
[----:B------:R-:W-:-:S02]  /*27d20*/  MOV R10, R18 ;  /* 0x00000012000a7202 */ /* 0x000fc40000000f00 */
[----:B------:R-:W-:Y:S01]  /*27d30*/  MOV R11, R19 ;  /* 0x00000013000b7202 */ /* 0x000fe20000000f00 */
[----:B------:R-:W-:Y:S04]  /*27d40*/  STL.64 [R1+0x50], R16 ;  /* 0x0000501001007387 */ /* 0x000fe80000100a00 */
[----:B------:R-:W0:Y:S01]  /*27d50*/  LDSM.16.MT88.4 R16, [R0+UR6+0x22400] ;  /* 0x022400060010783b */ /* 0x000e220008004200 */
[----:B------:R-:W-:Y:S02]  /*27d60*/  MOV R24, R23 ;  /* 0x0000001700187202 */ /* 0x000fe40000000f00 */
[----:B------:R-:W-:Y:S01]  /*27d70*/  MOV R25, R22 ;  /* 0x0000001600197202 */ /* 0x000fe20000000f00 */
[----:B0-----:R-:W-:Y:S04]  /*27d80*/  STL [R1+0x39e0], R16 ;  /* 0x0039e01001007387 */ /* 0x001fe80000100800 */
[----:B------:R-:W-:Y:S04]  /*27d90*/  STL [R1+0x3968], R17 ;  /* 0x0039681101007387 */ /* 0x000fe80000100800 */
[----:B------:R2:W-:Y:S04]  /*27da0*/  STL [R1+0x3964], R18 ;  /* 0x0039641201007387 */ /* 0x0005e80000100800 */
[----:B------:R0:W-:Y:S01]  /*27db0*/  STL [R1+0x3960], R19 ;  /* 0x0039601301007387 */ /* 0x0001e20000100800 */
[----:B--2---:R-:W-:-:S02]  /*27dc0*/  MOV R18, R13 ;  /* 0x0000000d00127202 */ /* 0x004fc40000000f00 */
[----:B0-----:R-:W-:Y:S02]  /*27dd0*/  MOV R19, R12 ;  /* 0x0000000c00137202 */ /* 0x001fe40000000f00 */
[----:B----4-:R-:W-:Y:S01]  /*27de0*/  HMMA.16816.F32 R12, R4, R14, R24 ;  /* 0x0000000e040c723c */ /* 0x010fe20000001818 */
[----:B------:R-:W2:Y:S04]  /*27df0*/  LDL.LU.64 R26, [R1+0x3a60] ;  /* 0x003a6000011a7983 */ /* 0x000ea80000300a00 */
[----:B------:R-:W2:-:S14]  /*27e00*/  LDL.LU.64 R24, [R1+0x3a58] ;  /* 0x003a580001187983 */ /* 0x000e9c0000300a00 */
[----:B------:R-:W-:Y:S04]  /*27e10*/  STL.64 [R1+0x60], R12 ;  /* 0x0000600c01007387 */ /* 0x000fe80000100a00 */
[----:B------:R0:W-:Y:S04]  /*27e20*/  STL.64 [R1+0x68], R14 ;  /* 0x0000680e01007387 */ /* 0x0001e80000100a00 */
[----:B0-----:R-:W4:Y:S04]  /*27e30*/  LDL.LU.64 R14, [R1+0x3a50] ;  /* 0x003a5000010e7983 */ /* 0x001f280000300a00 */
[----:B------:R-:W4:Y:S02]  /*27e40*/  LDL.LU.64 R12, [R1+0x3a48] ;  /* 0x003a4800010c7983 */ /* 0x000f240000300a00 */
[----:B----4-:R-:W-:Y:S02]  /*27e50*/  HMMA.16816.F32 R16, R4, R18, R12 ;  /* 0x000000120410723c */ /* 0x010fe4000000180c */
[----:B------:R-:W2:Y:S04]  /*27e60*/  LDL.LU.64 R14, [R1+0x3a40] ;  /* 0x003a4000010e7983 */ /* 0x000ea80000300a00 */
[----:B------:R-:W2:Y:S04]  /*27e70*/  LDL.LU.64 R12, [R1+0x3a38] ;  /* 0x003a3800010c7983 */ /* 0x000ea80000300a00 */
[----:B------:R-:W2:Y:S09]  /*27e80*/  LDL.LU R4, [R1+0x90] ;  /* 0x0000900001047983 */ /* 0x000eb20000300800 */
[----:B------:R0:W-:Y:S04]  /*27e90*/  STL.64 [R1+0x30], R16 ;  /* 0x0000301001007387 */ /* 0x0001e80000100a00 */
[----:B------:R1:W-:Y:S04]  /*27ea0*/  STL.64 [R1+0x38], R18 ;  /* 0x0000381201007387 */ /* 0x0003e80000100a00 */
[----:B------:R-:W2:Y:S02]  /*27eb0*/  LDL.LU R5, [R1+0x94] ;  /* 0x0000940001057983 */ /* 0x000ea40000300800 */
[----:B--2---:R-:W-:-:S15]  /*27ec0*/  HMMA.16816.F32 R24, R12, R4, R24 ;  /* 0x000000040c18723c */ /* 0x004fde0000001818 */
[----:B------:R-:W-:-:S04]  /*27ed0*/  NOP ;  /* 0x0000000000007918 */ /* 0x000fc80000000000 */
[----:B0-----:R-:W-:Y:S02]  /*27ee0*/  MOV R17, R27 ;  /* 0x0000001b00117202 */ /* 0x001fe40000000f00 */
[----:B-1----:R-:W-:Y:S01]  /*27ef0*/  MOV R18, R26 ;  /* 0x0000001a00127202 */ /* 0x002fe20000000f00 */
[----:B------:R-:W-:Y:S01]  /*27f00*/  IMAD.MOV.U32 R16, RZ, RZ, R24 ;  /* 0x000000ffff107224 */ /* 0x000fe200078e0018 */
[----:B------:R-:W-:Y:S01]  /*27f10*/  MOV R19, R25 ;  /* 0x0000001900137202 */ /* 0x000fe20000000f00 */
[----:B------:R-:W2:Y:S04]  /*27f20*/  LDL.LU.64 R26, [R1+0x3a30] ;  /* 0x003a3000011a7983 */ /* 0x000ea80000300a00 */
[----:B------:R-:W2:Y:S04]  /*27f30*/  LDL.LU.64 R24, [R1+0x3a28] ;  /* 0x003a280001187983 */ /* 0x000ea80000300a00 */
[----:B------:R0:W-:Y:S04]  /*27f40*/  STL [R1+0x39f0], R17 ;  /* 0x0039f01101007387 */ /* 0x0001e80000100800 */
[----:B------:R-:W-:Y:S04]  /*27f50*/  STL [R1+0x39ec], R18 ;  /* 0x0039ec1201007387 */ /* 0x000fe80000100800 */
[----:B------:R-:W-:Y:S04]  /*27f60*/  STL [R1+0x39e8], R19 ;  /* 0x0039e81301007387 */ /* 0x000fe80000100800 */
[----:B------:R1:W-:Y:S04]  /*27f70*/  STL [R1+0x39e4], R16 ;  /* 0x0039e41001007387 */ /* 0x0003e80000100800 */
[----:B0-----:R-:W2:Y:S04]  /*27f80*/  LDL R17, [R1+0xb4] ;  /* 0x0000b40001117983 */ /* 0x001ea80000100800 */
[----:B-1----:R-:W2:Y:S02]  /*27f90*/  LDL R16, [R1+0xb0] ;  /* 0x0000b00001107983 */ /* 0x002ea40000100800 */
[----:B--2---:R-:W-:Y:S02]  /*27fa0*/  HMMA.16816.F32 R16, R12, R16, R24 ;  /* 0x000000100c10723c */ /* 0x004fe40000001818 */
[----:B------:R-:W3:Y:S04]  /*27fb0*/  LDL.LU.64 R26, [R1+0x3a20] ;  /* 0x003a2000011a7983 */ /* 0x000ee80000300a00 */
[----:B------:R-:W3:-:S13]  /*27fc0*/  LDL.LU.64 R24, [R1+0x3a18] ;  /* 0x003a180001187983 */ /* 0x000eda0000300a00 */
[----:B------:R-:W-:Y:S04]  /*27fd0*/  STL.64 [R1+0x10], R16 ;  /* 0x0000101001007387 */ /* 0x000fe80000100a00 */
[----:B------:R0:W-:Y:S01]  /*27fe0*/  STL.64 [R1+0x18], R18 ;  /* 0x0000181201007387 */ /* 0x0001e20000100a00 */
[----:B---3--:R-:W-:-:S15]  /*27ff0*/  HMMA.16816.F32 R24, R12, R8, R24 ;  /* 0x000000080c18723c */ /* 0x008fde0000001818 */
[----:B------:R-:W-:-:S04]  /*28000*/  NOP ;  /* 0x0000000000007918 */ /* 0x000fc80000000000 */
[----:B0-----:R-:W-:Y:S01]  /*28010*/  MOV R19, R26 ;  /* 0x0000001a00137202 */ /* 0x001fe20000000f00 */
[----:B------:R-:W-:Y:S01]  /*28020*/  IMAD.MOV.U32 R18, RZ, RZ, R25 ;  /* 0x000000ffff127224 */ /* 0x000fe200078e0019 */
[----:B------:R-:W-:Y:S02]  /*28030*/  MOV R16, R27 ;  /* 0x0000001b00107202 */ /* 0x000fe40000000f00 */
[----:B------:R-:W-:Y:S01]  /*28040*/  MOV R17, R24 ;  /* 0x0000001800117202 */ /* 0x000fe20000000f00 */
[----:B------:R-:W2:Y:S04]  /*28050*/  LDL.LU.64 R26, [R1+0x3a10] ;  /* 0x003a1000011a7983 */ /* 0x000ea80000300a00 */
[----:B------:R-:W2:Y:S04]  /*28060*/  LDL.LU.64 R24, [R1+0x3a08] ;  /* 0x003a080001187983 */ /* 0x000ea80000300a00 */
[----:B------:R-:W-:Y:S04]  /*28070*/  STL.64 [R1+0x39d8], R8 ;  /* 0x0039d80801007387 */ /* 0x000fe80000100a00 */
[----:B------:R-:W3:Y:S01]  /*28080*/  LDL.LU.64 R22, [R1+0x3a00] ;  /* 0x003a000001167983 */ /* 0x000ee20000300a00 */
[----:B--2---:R-:W-:Y:S03]  /*28090*/  HMMA.16816.F32 R24, R12, R20, R24 ;  /* 0x000000140c18723c */ /* 0x004fe60000001818 */
[----:B------:R-:W3:Y:S04]  /*280a0*/  LDL.LU.64 R20, [R1+0x39f8] ;  /* 0x0039f80001147983 */ /* 0x000ee80000300a00 */
[----:B------:R-:W3:Y:S01]  /*280b0*/  LDL.LU R12, [R1] ;  /* 0x00000000010c7983 */ /* 0x000ee20000300800 */
[----:B------:R-:W-:-:S03]  /*280c0*/  MOV R13, R3 ;  /* 0x00000003000d7202 */ /* 0x000fc60000000f00 */
[----:B------:R-:W2:Y:S01]  /*280d0*/  LDL.LU R3, [R1+0x39f4] ;  /* 0x0039f40001037983 */ /* 0x000ea20000300800 */
[----:B------:R-:W-:Y:S01]  /*280e0*/  MOV R14, R28 ;  /* 0x0000001c000e7202 */ /* 0x000fe20000000f00 */
[----:B------:R-:W-:-:S06]  /*280f0*/  IMAD.MOV.U32 R15, RZ, RZ, R2 ;  /* 0x000000ffff0f7224 */ /* 0x000fcc00078e0002 */
[----:B------:R-:W-:Y:S04]  /*28100*/  STL.64 [R1+0x3988], R26 ;  /* 0x0039881a01007387 */ /* 0x000fe80000100a00 */
[----:B------:R-:W-:Y:S01]  /*28110*/  STL.64 [R1+0x3980], R24 ;  /* 0x0039801801007387 */ /* 0x000fe20000100a00 */
[----:B---3--:R-:W-:Y:S03]  /*28120*/  HMMA.16816.F32 R4, R20, R4, R12 ;  /* 0x000000041404723c */ /* 0x008fe6000000180c */
[----:B------:R-:W0:-:S15]  /*28130*/  LDSM.16.MT88.4 R12, [R29+UR6+0x22800] ;  /* 0x022800061d0c783b */ /* 0x000e1e0008004200 */
[----:B------:R-:W-:Y:S01]  /*28140*/  NOP ;  /* 0x0000000000007918 */ /* 0x000fe20000000000 */
[----:B------:R-:W-:Y:S01]  /*28150*/  STL.64 [R1], R4 ;  /* 0x0000000401007387 */ /* 0x000fe20000100a00 */
[----:B------:R-:W-:-:S03]  /*28160*/  MOV R28, R7 ;  /* 0x00000007001c7202 */ /* 0x000fc60000000f00 */
[----:B------:R-:W-:Y:S04]  /*28170*/  STL [R1+0x8], R6 ;  /* 0x0000080601007387 */ /* 0x000fe80000100800 */
[----:B------:R-:W-:Y:S04]  /*28180*/  STL [R1+0x3944], R29 ;  /* 0x0039441d01007387 */ /* 0x000fe80000100800 */
[----:B--2---:R-:W1:Y:S04]  /*28190*/  LDSM.16.M88.4 R4, [R3+UR6+0x8100] ;  /* 0x008100060304783b */ /* 0x004e680008000200 */
[----:B0-----:R-:W-:Y:S04]  /*281a0*/  STL.64 [R1+0x3918], R14 ;  /* 0x0039180e01007387 */ /* 0x001fe80000100a00 */
[----:B------:R-:W-:Y:S04]  /*281b0*/  STL.64 [R1+0x3910], R12 ;  /* 0x0039100c01007387 */ /* 0x000fe80000100a00 */
[----:B------:R-:W0:Y:S04]  /*281c0*/  LDSM.16.M88.4 R12, [R3+UR6+0x100] ;  /* 0x00010006030c783b */ /* 0x000e280008000200 */
[----:B-1----:R-:W-:Y:S01]  /*281d0*/  STL.64 [R1+0xa0], R4 ;  /* 0x0000a00401007387 */ /* 0x002fe20000100a00 */
[----:B------:R-:W-:-:S03]  /*281e0*/  MOV R2, R7 ;  /* 0x0000000700027202 */ /* 0x000fc60000000f00 */
[----:B0-----:R-:W-:Y:S04]  /*281f0*/  STL.64 [R1+0x70], R12 ;  /* 0x0000700c01007387 */ /* 0x001fe80000100a00 */
[----:B------:R-:W-:Y:S04]  /*28200*/  STL.64 [R1+0x78], R14 ;  /* 0x0000780e01007387 */ /* 0x000fe80000100a00 */
[----:B------:R-:W0:Y:S04]  /*28210*/  LDSM.16.M88.4 R12, [R3+UR6+0x10100] ;  /* 0x01010006030c783b */ /* 0x000e280008000200 */
[----:B------:R-:W-:Y:S04]  /*28220*/  STL [R1+0xa8], R6 ;  /* 0x0000a80601007387 */ /* 0x000fe80000100800 */
[----:B------:R-:W1:Y:S04]  /*28230*/  LDSM.16.M88.4 R4, [R3+UR6+0x18100] ;  /* 0x018100060304783b */ /* 0x000e680008000200 */
[----:B------:R-:W-:Y:S04]  /*28240*/  STL [R1+0x38b0], R2 ;  /* 0x0038b00201007387 */ /* 0x000fe80000100800 */
[----:B------:R-:W2:Y:S04]  /*28250*/  LDL.LU R8, [R1+0x50] ;  /* 0x0000500001087983 */ /* 0x000ea80000300800 */
[----:B0-----:R-:W-:Y:S04]  /*28260*/  STL.64 [R1+0xc0], R12 ;  /* 0x0000c00c01007387 */ /* 0x001fe80000100a00 */
[----:B------:R-:W-:Y:S04]  /*28270*/  STL.64 [R1+0xc8], R14 ;  /* 0x0000c80e01007387 */ /* 0x000fe80000100a00 */
[----:B-1----:R-:W-:Y:S04]  /*28280*/  STL.64 [R1+0xd0], R4 ;  /* 0x0000d00401007387 */ /* 0x002fe80000100a00 */
[----:B------:R-:W-:Y:S04]  /*28290*/  STL.64 [R1+0xd8], R6 ;  /* 0x0000d80601007387 */ /* 0x000fe80000100a00 */
[----:B------:R-:W0:Y:S04]  /*282a0*/  LDSM.16.MT88.4 R4, [R0+UR6+0x22800] ;  /* 0x022800060004783b */ /* 0x000e280008004200 */
[----:B------:R-:W2:Y:S04]  /*282b0*/  LDL.LU R9, [R1+0x54] ;  /* 0x0000540001097983 */ /* 0x000ea80000300800 */
[----:B------:R-:W-:Y:S04]  /*282c0*/  STL [R1+0x3798], R3 ;  /* 0x0037980301007387 */ /* 0x000fe80000100800 */
[----:B------:R-:W-:Y:S04]  /*282d0*/  STL [R1+0x3940], R0 ;  /* 0x0039400001007387 */ /* 0x000fe80000100800 */
[----:B0-----:R-:W-:Y:S04]  /*282e0*/  STL.64 [R1+0x38d8], R6 ;  /* 0x0038d80601007387 */ /* 0x001fe80000100a00 */
[----:B------:R0:W-:Y:S04]  /*282f0*/  STL.64 [R1+0x38d0], R4 ;  /* 0x0038d00401007387 */ /* 0x0001e80000100a00 */
[----:B0-----:R-:W2:Y:S04]  /*28300*/  LDL.LU R4, [R1+0xb0] ;  /* 0x0000b00001047983 */ /* 0x001ea80000300800 */
[----:B------:R-:W2:Y:S04]  /*28310*/  LDL.LU R5, [R1+0xb4] ;  /* 0x0000b40001057983 */ /* 0x000ea80000300800 */
[----:B------:R-:W3:Y:S04]  /*28320*/  LDL.LU R6, [R1+0xb8] ;  /* 0x0000b80001067983 */ /* 0x000ee80000300800 */
[----:B------:R-:W3:Y:S04]  /*28330*/  LDL.LU R7, [R1+0xbc] ;  /* 0x0000bc0001077983 */ /* 0x000ee80000300800 */
[----:B------:R-:W4:Y:S04]  /*28340*/  LDL.LU R12, [R1+0x30] ;  /* 0x00003000010c7983 */ /* 0x000f280000300800 */
[----:B------:R-:W4:Y:S04]  /*28350*/  LDL.LU R13, [R1+0x34] ;  /* 0x00003400010d7983 */ /* 0x000f280000300800 */
[----:B------:R-:W2:Y:S04]  /*28360*/  LDL.LU R14, [R1+0x38] ;  /* 0x00003800010e7983 */ /* 0x000ea80000300800 */
[----:B------:R-:W2:Y:S01]  /*28370*/  LDL.LU R15, [R1+0x3c] ;  /* 0x00003c00010f7983 */ /* 0x000ea20000300800 */
[----:B------:R-:W-:Y:S01]  /*28380*/  MOV R24, R17 ;  /* 0x0000001100187202 */ /* 0x000fe20000000f00 */
[----:B------:R-:W-:Y:S01]  /*28390*/  IMAD.MOV.U32 R26, RZ, RZ, R19 ;  /* 0x000000ffff1a7224 */ /* 0x000fe200078e0013 */
[----:B------:R-:W-:-:S02]  /*283a0*/  MOV R27, R16 ;  /* 0x00000010001b7202 */ /* 0x000fc40000000f00 */
[----:B------:R-:W-:Y:S01]  /*283b0*/  MOV R25, R18 ;  /* 0x0000001200197202 */ /* 0x000fe20000000f00 */
[----:B--2---:R-:W-:Y:S04]  /*283c0*/  STL.64 [R1+0x39d0], R14 ;  /* 0x0039d00e01007387 */ /* 0x004fe80000100a00 */
[----:B----4-:R0:W-:Y:S04]  /*283d0*/  STL.64 [R1+0x39c8], R12 ;  /* 0x0039c80c01007387 */ /* 0x0101e80000100a00 */
[----:B0-----:R-:W2:Y:S04]  /*283e0*/  LDL.LU R12, [R1+0x60] ;  /* 0x00006000010c7983 */ /* 0x001ea80000300800 */
[----:B------:R-:W2:Y:S04]  /*283f0*/  LDL.LU R13, [R1+0x64] ;  /* 0x00006400010d7983 */ /* 0x000ea80000300800 */
[----:B------:R-:W2:Y:S04]  /*28400*/  LDL.LU R14, [R1+0x68] ;  /* 0x00006800010e7983 */ /* 0x000ea80000300800 */
[----:B------:R-:W2:Y:S04]  /*28410*/  LDL.LU R15, [R1+0x6c] ;  /* 0x00006c00010f7983 */ /* 0x000ea80000300800 */
[----:B------:R-:W4:Y:S04]  /*28420*/  LDL.LU R17, [R1+0x39f0] ;  /* 0x0039f00001117983 */ /* 0x000f280000300800 */
[----:B------:R-:W2:Y:S04]  /*28430*/  LDL.LU R18, [R1+0x39ec] ;  /* 0x0039ec0001127983 */ /* 0x000ea80000300800 */
[----:B------:R-:W2:Y:S04]  /*28440*/  LDL.LU R19, [R1+0x39e8] ;  /* 0x0039e80001137983 */ /* 0x000ea80000300800 */
[----:B------:R-:W2:Y:S04]  /*28450*/  LDL.LU R16, [R1+0x39e4] ;  /* 0x0039e40001107983 */ /* 0x000ea80000300800 */
[----:B------:R-:W-:Y:S04]  /*28460*/  STL.64 [R1+0x3998], R26 ;  /* 0x0039981a01007387 */ /* 0x000fe80000100a00 */
[----:B------:R0:W-:Y:S04]  /*28470*/  STL.64 [R1+0x3990], R24 ;  /* 0x0039901801007387 */ /* 0x0001e80000100a00 */
[----:B0-----:R-:W2:Y:S04]  /*28480*/  LDL.LU R24, [R1+0x10] ;  /* 0x0000100001187983 */ /* 0x001ea80000300800 */
[----:B------:R-:W2:Y:S04]  /*28490*/  LDL.LU R25, [R1+0x14] ;  /* 0x0000140001197983 */ /* 0x000ea80000300800 */
[----:B------:R-:W2:Y:S04]  /*284a0*/  LDL.LU R26, [R1+0x18] ;  /* 0x00001800011a7983 */ /* 0x000ea80000300800 */
[----:B------:R-:W2:Y:S01]  /*284b0*/  LDL.LU R27, [R1+0x1c] ;  /* 0x00001c00011b7983 */ /* 0x000ea20000300800 */
[----:B------:R-:W-:Y:S03]  /*284c0*/  HMMA.16816.F32 R8, R20, R4, R8 ;  /* 0x000000041408723c */ /* 0x000fe60000001808 */
[----:B--2---:R0:W-:Y:S04]  /*284d0*/  STL.64 [R1+0x39a8], R26 ;  /* 0x0039a81a01007387 */ /* 0x0041e80000100a00 */
[----:B------:R1:W-:Y:S01]  /*284e0*/  STL.64 [R1+0x39a0], R24 ;  /* 0x0039a01801007387 */ /* 0x0003e20000100a00 */
[----:B0-----:R-:W-:Y:S01]  /*284f0*/  MOV R26, R18 ;  /* 0x00000012001a7202 */ /* 0x001fe20000000f00 */
[----:B----4-:R-:W-:-:S10]  /*28500*/  IMAD.MOV.U32 R27, RZ, RZ, R17 ;  /* 0x000000ffff1b7224 */ /* 0x010fd400078e0011 */
[----:B------:R-:W-:Y:S02]  /*28510*/  MOV R17, R8 ;  /* 0x0000000800117202 */ /* 0x000fe40000000f00 */
[----:B-1----:R-:W-:Y:S02]  /*28520*/  MOV R24, R16 ;  /* 0x0000001000187202 */ /* 0x002fe40000000f00 */
[----:B------:R-:W2:Y:S01]  /*28530*/  LDL.LU R16, [R1+0x39e0] ;  /* 0x0039e00001107983 */ /* 0x000ea20000300800 */
[----:B------:R-:W-:-:S03]  /*28540*/  MOV R18, R9 ;  /* 0x0000000900127202 */ /* 0x000fc60000000f00 */
[----:B------:R0:W-:Y:S04]  /*28550*/  STL [R1+0x5c], R11 ;  /* 0x00005c0b01007387 */ /* 0x0001e80000100800 */
[----:B------:R-:W0:Y:S01]  /*28560*/  LDL.LU.64 R8, [R1+0x39d8] ;  /* 0x0039d80001087983 */ /* 0x000e220000300a00 */
[----:B------:R-:W-:Y:S02]  /*28570*/  MOV R25, R19 ;  /* 0x0000001300197202 */ /* 0x000fe40000000f00 */
[----:B------:R-:W-:-:S05]  /*28580*/  MOV R19, R10 ;  /* 0x0000000a00137202 */ /* 0x000fca0000000f00 */
[----:B------:R-:W-:Y:S01]  /*28590*/  STL.64 [R1+0x3978], R18 ;  /* 0x0039781201007387 */ /* 0x000fe20000100a00 */
[----:B0-----:R-:W-:Y:S03]  /*285a0*/  HMMA.16816.F32 R8, R20, R8, R12 ;  /* 0x000000081408723c */ /* 0x001fe6000000180c */
[----:B--2---:R0:W-:Y:S04]  /*285b0*/  STL.64 [R1+0x3970], R16 ;  /* 0x0039701001007387 */ /* 0x0041e80000100a00 */
[----:B0-----:R-:W2:Y:S04]  /*285c0*/  LDL.LU.64 R16, [R1+0xf0] ;  /* 0x0000f00001107983 */ /* 0x001ea80000300a00 */
[----:B------:R-:W4:Y:S08]  /*285d0*/  LDL.LU.64 R18, [R1+0xf8] ;  /* 0x0000f80001127983 */ /* 0x000f300000300a00 */
[----:B------:R-:W-:Y:S01]  /*285e0*/  MOV R4, R11 ;  /* 0x0000000b00047202 */ /* 0x000fe20000000f00 */
[----:B------:R-:W-:Y:S01]  /*285f0*/  IMAD.MOV.U32 R5, RZ, RZ, R10 ;  /* 0x000000ffff057224 */ /* 0x000fe200078e000a */
[----:B------:R-:W2:Y:S01]  /*28600*/  LDL.LU.64 R14, [R1+0x39d0] ;  /* 0x0039d000010e7983 */ /* 0x000ea20000300a00 */
[----:B------:R-:W-:-:S03]  /*28610*/  MOV R0, R9 ;  /* 0x0000000900007202 */ /* 0x000fc60000000f00 */
[----:B------:R-:W2:Y:S04]  /*28620*/  LDL.LU.64 R12, [R1+0x39c8] ;  /* 0x0039c800010c7983 */ /* 0x000ea80000300a00 */
[----:B------:R0:W-:Y:S04]  /*28630*/  STL [R1+0x60], R8 ;  /* 0x0000600801007387 */ /* 0x0001e80000100800 */
[----:B------:R-:W4:Y:S04]  /*28640*/  LDL.LU.64 R10, [R1+0x39c0] ;  /* 0x0039c000010a7983 */ /* 0x000f280000300a00 */
[----:B0-----:R-:W4:Y:S04]  /*28650*/  LDL.LU.64 R8, [R1+0x39b8] ;  /* 0x0039b80001087983 */ /* 0x001f280000300a00 */
[----:B------:R-:W-:Y:S04]  /*28660*/  STL [R1+0x3950], R4 ;  /* 0x0039500401007387 */ /* 0x000fe80000100800 */
[----:B------:R-:W-:Y:S04]  /*28670*/  STL [R1+0x394c], R5 ;  /* 0x00394c0501007387 */ /* 0x000fe80000100800 */
[----:B---3--:R0:W-:Y:S04]  /*28680*/  STL.64 [R1+0x39b0], R6 ;  /* 0x0039b00601007387 */ /* 0x0081e80000100a00 */
[----:B0-----:R-:W4:Y:S04]  /*28690*/  LDL.LU.64 R6, [R1+0x98] ;  /* 0x0000980001067983 */ /* 0x001f280000300a00 */
[----:B------:R-:W-:Y:S01]  /*286a0*/  STL [R1+0x3948], R0 ;  /* 0x0039480001007387 */ /* 0x000fe20000100800 */
[----:B--2---:R-:W-:-:S15]  /*286b0*/  HMMA.16816.F32 R12, R20, R16, R12 ;  /* 0x00000010140c723c */ /* 0x004fde000000180c */
[----:B------:R-:W-:-:S04]  /*286c0*/  NOP ;  /* 0x0000000000007918 */ /* 0x000fc80000000000 */
[----:B------:R0:W-:Y:S04]  /*286d0*/  STL.64 [R1+0x3928], R14 ;  /* 0x0039280e01007387 */ /* 0x0001e80000100a00 */
[----:B------:R1:W-:Y:S04]  /*286e0*/  STL.64 [R1+0x3920], R12 ;  /* 0x0039200c01007387 */ /* 0x0003e80000100a00 */
[----:B0-----:R-:W2:Y:S04]  /*286f0*/  LDL.LU R14, [R1+0xe8] ;  /* 0x0000e800010e7983 */ /* 0x001ea80000300800 */
[----:B------:R-:W2:Y:S01]  /*28700*/  LDL.LU R15, [R1+0xec] ;  /* 0x0000ec00010f7983 */ /* 0x000ea20000300800 */
[----:B----4-:R-:W-:Y:S01]  /*28710*/  HMMA.16816.F32 R24, R8, R6, R24 ;  /* 0x000000060818723c */ /* 0x010fe20000001818 */
[----:B------:R-:W-:-:S02]  /*28720*/  MOV R21, R6 ;  /* 0x0000000600157202 */ /* 0x000fc40000000f00 */
[----:B------:R-:W-:Y:S02]  /*28730*/  MOV R20, R7 ;  /* 0x0000000700147202 */ /* 0x000fe40000000f00 */
[----:B------:R-:W3:-:S14]  /*28740*/  LDL.LU.64 R6, [R1+0x39b0] ;  /* 0x0039b00001067983 */ /* 0x000edc0000300a00 */
[----:B-1----:R-:W-:Y:S01]  /*28750*/  IMAD.MOV.U32 R13, RZ, RZ, R26 ;  /* 0x000000ffff0d7224 */ /* 0x002fe200078e001a */
[----:B------:R0:W-:Y:S01]  /*28760*/  STL [R1+0x20], R24 ;  /* 0x0000201801007387 */ /* 0x0001e20000100800 */
[----:B------:R-:W-:Y:S02]  /*28770*/  MOV R12, R27 ;  /* 0x0000001b000c7202 */ /* 0x000fe40000000f00 */
[----:B------:R-:W-:Y:S01]  /*28780*/  MOV R29, R25 ;  /* 0x00000019001d7202 */ /* 0x000fe20000000f00 */
[----:B------:R-:W3:Y:S04]  /*28790*/  LDL.LU.64 R26, [R1+0x39a8] ;  /* 0x0039a800011a7983 */ /* 0x000ee80000300a00 */
[----:B0-----:R-:W3:Y:S04]  /*287a0*/  LDL.LU.64 R24, [R1+0x39a0] ;  /* 0x0039a00001187983 */ /* 0x001ee80000300a00 */
[----:B------:R-:W-:Y:S04]  /*287b0*/  STL [R1+0x395c], R12 ;  /* 0x00395c0c01007387 */ /* 0x000fe80000100800 */
[----:B------:R-:W-:Y:S04]  /*287c0*/  STL [R1+0x3958], R13 ;  /* 0x0039580d01007387 */ /* 0x000fe80000100800 */
[----:B------:R-:W-:Y:S01]  /*287d0*/  STL [R1+0x3954], R29 ;  /* 0x0039541d01007387 */ /* 0x000fe20000100800 */
[----:B---3--:R-:W-:-:S15]  /*287e0*/  HMMA.16816.F32 R24, R8, R6, R24 ;  /* 0x000000060818723c */ /* 0x008fde0000001818 */
[----:B------:R-:W-:-:S04]  /*287f0*/  NOP ;  /* 0x0000000000007918 */ /* 0x000fc80000000000 */
[----:B------:R-:W-:Y:S01]  /*28800*/  MOV R5, R26 ;  /* 0x0000001a00057202 */ /* 0x000fe20000000f00 */
[----:B------:R0:W-:Y:S01]  /*28810*/  STL [R1+0x10], R24 ;  /* 0x0000101801007387 */ /* 0x0001e20000100800 */
[----:B------:R-:W-:Y:S02]  /*28820*/  MOV R0, R27 ;  /* 0x0000001b00007202 */ /* 0x000fe40000000f00 */
[----:B------:R-:W-:Y:S01]  /*28830*/  MOV R4, R25 ;  /* 0x0000001900047202 */ /* 0x000fe20000000f00 */
[----:B------:R-:W2:Y:S04]  /*28840*/  LDL.LU.64 R26, [R1+0x3998] ;  /* 0x00399800011a7983 */ /* 0x000ea80000300a00 */
[----:B0-----:R-:W2:Y:S02]  /*28850*/  LDL.LU.64 R24, [R1+0x3990] ;  /* 0x0039900001187983 */ /* 0x001ea40000300a00 */
[----:B--2---:R-:W-:-:S15]  /*28860*/  HMMA.16816.F32 R24, R8, R14, R24 ;  /* 0x0000000e0818723c */ /* 0x004fde0000001818 */
[----:B------:R-:W-:-:S04]  /*28870*/  NOP ;  /* 0x0000000000007918 */ /* 0x000fc80000000000 */
[----:B------:R-:W-:Y:S01]  /*28880*/  MOV R13, R26 ;  /* 0x0000001a000d7202 */ /* 0x000fe20000000f00 */
[----:B------:R0:W-:Y:S01]  /*28890*/  STL [R1+0x40], R24 ;  /* 0x0000401801007387 */ /* 0x0001e20000100800 */
[----:B------:R-:W-:Y:S01]  /*288a0*/  MOV R29, R27 ;  /* 0x0000001b001d7202 */ /* 0x000fe20000000f00 */
[----:B------:R-:W-:Y:S02]  /*288b0*/  IMAD.MOV.U32 R12, RZ, RZ, R25 ;  /* 0x000000ffff0c7224 */ /* 0x000fe400078e0019 */
[----:B------:R-:W2:Y:S04]  /*288c0*/  LDL.LU.64 R26, [R1+0x3988] ;  /* 0x00398800011a7983 */ /* 0x000ea80000300a00 */
[----:B0-----:R-:W2:Y:S01]  /*288d0*/  LDL.LU.64 R24, [R1+0x3980] ;  /* 0x0039800001187983 */ /* 0x001ea20000300a00 */
[----:B------:R-:W-:-:S02]  /*288e0*/  MOV R3, R18 ;  /* 0x0000001200037202 */ /* 0x000fc40000000f00 */
[----:B------:R-:W-:Y:S01]  /*288f0*/  MOV R2, R19 ;  /* 0x0000001300027202 */ /* 0x000fe20000000f00 */
[----:B--2---:R-:W-:Y:S01]  /*28900*/  HMMA.16816.F32 R24, R8, R18, R24 ;  /* 0x000000120818723c */ /* 0x004fe20000001818 */
[----:B------:R-:W2:Y:S04]  /*28910*/  LDL.LU.64 R18, [R1+0x3978] ;  /* 0x0039780001127983 */ /* 0x000ea80000300a00 */
[----:B------:R-:W3:Y:S01]  /*28920*/  LDL.LU.64 R16, [R1+0x3970] ;  /* 0x0039700001107983 */ /* 0x000ee20000300a00 */
[----:B------:R-:W-:Y:S01]  /*28930*/  MOV R11, R20 ;  /* 0x00000014000b7202 */ /* 0x000fe20000000f00 */
[----:B------:R-:W-:Y:S01]  /*28940*/  IMAD.MOV.U32 R10, RZ, RZ, R21 ;  /* 0x000000ffff0a7224 */ /* 0x000fe200078e0015 */
[----:B--2---:R-:W-:Y:S02]  /*28950*/  MOV R21, R18 ;  /* 0x0000001200157202 */ /* 0x004fe40000000f00 */
[----:B------:R-:W-:-:S02]  /*28960*/  MOV R22, R19 ;  /* 0x0000001300167202 */ /* 0x000fc40000000f00 */
[----:B---3--:R-:W-:Y:S02]  /*28970*/  MOV R20, R17 ;  /* 0x0000001100147202 */ /* 0x008fe40000000f00 */
[----:B------:R-:W2:Y:S04]  /*28980*/  LDL.LU R17, [R1+0x3968] ;  /* 0x0039680001117983 */ /* 0x000ea80000300800 */
[----:B------:R-:W2:Y:S04]  /*28990*/  LDL.LU R18, [R1+0x3964] ;  /* 0x0039640001127983 */ /* 0x000ea80000300800 */
[----:B------:R-:W2:Y:S04]  /*289a0*/  LDL.LU R19, [R1+0x3960] ;  /* 0x0039600001137983 */ /* 0x000ea80000300800 */
[----:B------:R-:W3:Y:S04]  /*289b0*/  LDL.LU R23, [R1+0x5c] ;  /* 0x00005c0001177983 */ /* 0x000ee80000300800 */
[----:B------:R-:W-:Y:S04]  /*289c0*/  STL.64 [R1+0x38e8], R26 ;  /* 0x0038e81a01007387 */ /* 0x000fe80000100a00 */
[----:B------:R0:W-:Y:S04]  /*289d0*/  STL.64 [R1+0x38e0], R24 ;  /* 0x0038e01801007387 */ /* 0x0001e80000100a00 */
[----:B0-----:R-:W2:Y:S04]  /*289e0*/  LDL.LU R24, [R1] ;  /* 0x0000000001187983 */ /* 0x001ea80000300800 */
[----:B------:R-:W2:Y:S04]  /*289f0*/  LDL.LU R25, [R1+0x4] ;  /* 0x0000040001197983 */ /* 0x000ea80000300800 */
[----:B------:R-:W2:Y:S01]  /*28a00*/  LDL.LU R26, [R1+0x8] ;  /* 0x00000800011a7983 */ /* 0x000ea20000300800 */
[----:B------:R-:W-:-:S07]  /*28a10*/  IMAD.MOV.U32 R27, RZ, RZ, R28 ;  /* 0x000000ffff1b7224 */ /* 0x000fce00078e001c */
[----:B--2---:R-:W-:-:S15]  /*28a20*/  HMMA.16816.F32 R8, R16, R10, R24 ;  /* 0x0000000a1008723c */ /* 0x004fde0000001818 */
[----:B------:R-:W-:-:S04]  /*28a30*/  NOP ;  /* 0x0000000000007918 */ /* 0x000fc80000000000 */
[----:B------:R-:W-:Y:S04]  /*28a40*/  STL.64 [R1], R8 ;  /* 0x0000000801007387 */ /* 0x000fe80000100a00 */
[----:B------:R-:W-:Y:S04]  /*28a50*/  STL [R1+0x8], R10 ;  /* 0x0000080a01007387 */ /* 0x000fe80000100800 */
[----:B------:R-:W2:Y:S01]  /*28a60*/  LDL.LU R24, [R1+0x40] ;  /* 0x0000400001187983 */ /* 0x000ea20000300800 */
[----:B------:R-:W-:Y:S02]  /*28a70*/  MOV R26, R13 ;  /* 0x0000000d001a7202 */ /* 0x000fe40000000f00 */
[----:B------:R-:W-:-:S02]  /*28a80*/  MOV R27, R29 ;  /* 0x0000001d001b7202 */ /* 0x000fc40000000f00 */
[----:B------:R-:W-:Y:S02]  /*28a90*/  MOV R25, R12 ;  /* 0x0000000c00197202 */ /* 0x000fe40000000f00 */
[----:B------:R-:W4:Y:S04]  /*28aa0*/  LDL.LU R12, [R1+0x395c] ;  /* 0x00395c00010c7983 */ /* 0x000f280000300800 */
[----:B------:R-:W3:Y:S04]  /*28ab0*/  LDL.LU R13, [R1+0x3958] ;  /* 0x00395800010d7983 */ /* 0x000ee80000300800 */
[----:B------:R-:W3:Y:S04]  /*28ac0*/  LDL.LU R29, [R1+0x3954] ;  /* 0x00395400011d7983 */ /* 0x000ee80000300800 */
[----:B------:R-:W-:Y:S04]  /*28ad0*/  STL.64 [R1+0x38f8], R26 ;  /* 0x0038f81a01007387 */ /* 0x000fe80000100a00 */
[----:B--2---:R0:W-:Y:S04]  /*28ae0*/  STL.64 [R1+0x38f0], R24 ;  /* 0x0038f01801007387 */ /* 0x0041e80000100a00 */
[----:B0-----:R-:W2:Y:S01]  /*28af0*/  LDL.LU R24, [R1+0x10] ;  /* 0x0000100001187983 */ /* 0x001ea20000300800 */
        /* <DEDUP_REMOVED lines=8> */
[----:B0-----:R-:W2:Y:S01]  /*28b80*/  LDL.LU R24, [R1+0x20] ;  /* 0x0000200001187983 */ /* 0x001ea20000300800 */
[----:B---3--:R-:W-:Y:S01]  /*28b90*/  MOV R25, R29 ;  /* 0x0000001d00197202 */ /* 0x008fe20000000f00 */
[----:B----4-:R-:W-:Y:S01]  /*28ba0*/  IMAD.MOV.U32 R27, RZ, RZ, R12 ;  /* 0x000000ffff1b7224 */ /* 0x010fe200078e000c */
[----:B------:R-:W-:Y:S01]  /*28bb0*/  MOV R26, R13 ;  /* 0x0000000d001a7202 */ /* 0x000fe20000000f00 */
[----:B------:R-:W3:Y:S04]  /*28bc0*/  LDL.LU R29, [R1+0x3944] ;  /* 0x00394400011d7983 */ /* 0x000ee80000300800 */
[----:B------:R-:W-:Y:S04]  /*28bd0*/  STL.64 [R1+0x3938], R26 ;  /* 0x0039381a01007387 */ /* 0x000fe80000100a00 */
[----:B--2---:R0:W-:Y:S04]  /*28be0*/  STL.64 [R1+0x3930], R24 ;  /* 0x0039301801007387 */ /* 0x0041e80000100a00 */
[----:B0-----:R-:W2:Y:S01]  /*28bf0*/  LDL.LU R24, [R1+0x60] ;  /* 0x0000600001187983 */ /* 0x001ea20000300800 */
[----:B------:R-:W-:-:S03]  /*28c00*/  MOV R25, R0 ;  /* 0x0000000000197202 */ /* 0x000fc60000000f00 */
[----:B------:R-:W4:Y:S01]  /*28c10*/  LDL.LU R0, [R1+0x3940] ;  /* 0x0039400001007983 */ /* 0x000f220000300800 */
[----:B------:R-:W-:-:S03]  /*28c20*/  MOV R28, R11 ;  /* 0x0000000b001c7202 */ /* 0x000fc60000000f00 */
[----:B---3--:R-:W0:Y:S01]  /*28c30*/  LDSM.16.MT88.4 R8, [R29+UR6+0x22c00] ;  /* 0x022c00061d08783b */ /* 0x008e220008004200 */
[----:B------:R-:W-:Y:S02]  /*28c40*/  MOV R26, R5 ;  /* 0x00000005001a7202 */ /* 0x000fe40000000f00 */
[----:B------:R-:W-:Y:S02]  /*28c50*/  MOV R27, R4 ;  /* 0x00000004001b7202 */ /* 0x000fe40000000f00 */
[C---:B------:R-:W-:Y:S01]  /*28c60*/  HMMA.16816.F32 R4, R16.reuse, R6, R20 ;  /* 0x000000061004723c */ /* 0x040fe20000001814 */
[----:B0-----:R-:W-:Y:S04]  /*28c70*/  STL.64 [R1+0x3890], R10 ;  /* 0x0038900a01007387 */ /* 0x001fe80000100a00 */
[----:B------:R0:W-:Y:S04]  /*28c80*/  STL.64 [R1+0x3888], R8 ;  /* 0x0038880801007387 */ /* 0x0001e80000100a00 */
[----:B0-----:R-:W3:Y:S04]  /*28c90*/  LDL.LU R8, [R1+0xc0] ;  /* 0x0000c00001087983 */ /* 0x001ee80000300800 */
[----:B------:R-:W3:Y:S06]  /*28ca0*/  LDL.LU R9, [R1+0xc4] ;  /* 0x0000c40001097983 */ /* 0x000eec0000300800 */
[----:B------:R0:W-:Y:S04]  /*28cb0*/  STL.64 [R1+0x50], R4 ;  /* 0x0000500401007387 */ /* 0x0001e80000100a00 */
[----:B0-----:R-:W3:Y:S04]  /*28cc0*/  LDL.LU.64 R4, [R1+0xd0] ;  /* 0x0000d00001047983 */ /* 0x001ee80000300a00 */
[----:B----4-:R-:W0:Y:S01]  /*28cd0*/  LDSM.16.MT88.4 R20, [R0+UR6+0x22c00] ;  /* 0x022c00060014783b */ /* 0x010e220008004200 */
[----:B--2---:R-:W-:Y:S03]  /*28ce0*/  HMMA.16816.F32 R12, R16, R14, R24 ;  /* 0x0000000e100c723c */ /* 0x004fe60000001818 */
[----:B------:R-:W-:Y:S04]  /*28cf0*/  STL [R1+0x38b4], R0 ;  /* 0x0038b40001007387 */ /* 0x000fe80000100800 */
[----:B0-----:R-:W-:Y:S04]  /*28d00*/  STL [R1+0x383c], R20 ;  /* 0x00383c1401007387 */ /* 0x001fe80000100800 */
[----:B------:R-:W-:Y:S04]  /*28d10*/  STL [R1+0x3838], R21 ;  /* 0x0038381501007387 */ /* 0x000fe80000100800 */
[----:B------:R-:W-:Y:S04]  /*28d20*/  STL [R1+0x3834], R22 ;  /* 0x0038341601007387 */ /* 0x000fe80000100800 */
[----:B------:R-:W-:Y:S04]  /*28d30*/  STL [R1+0x3830], R23 ;  /* 0x0038301701007387 */ /* 0x000fe80000100800 */
[----:B------:R-:W2:Y:S04]  /*28d40*/  LDL.LU.64 R26, [R1+0x3938] ;  /* 0x00393800011a7983 */ /* 0x000ea80000300a00 */
[----:B------:R-:W2:Y:S04]  /*28d50*/  LDL.LU.64 R24, [R1+0x3930] ;  /* 0x0039300001187983 */ /* 0x000ea80000300a00 */
[----:B------:R-:W-:Y:S04]  /*28d60*/  STL.64 [R1+0x60], R12 ;  /* 0x0000600c01007387 */ /* 0x000fe80000100a00 */
[----:B------:R0:W-:Y:S04]  /*28d70*/  STL.64 [R1+0x68], R14 ;  /* 0x0000680e01007387 */ /* 0x0001e80000100a00 */
[----:B0-----:R-:W4:Y:S04]  /*28d80*/  LDL.LU.64 R14, [R1+0x3928] ;  /* 0x00392800010e7983 */ /* 0x001f280000300a00 */
[----:B------:R-:W4:Y:S01]  /*28d90*/  LDL.LU.64 R12, [R1+0x3920] ;  /* 0x00392000010c7983 */ /* 0x000f220000300a00 */
[----:B------:R-:W-:-:S02]  /*28da0*/  MOV R22, R3 ;  /* 0x0000000300167202 */ /* 0x000fc40000000f00 */
[----:B------:R-:W-:-:S07]  /*28db0*/  MOV R23, R2 ;  /* 0x0000000200177202 */ /* 0x000fce0000000f00 */
[----:B----4-:R-:W-:Y:S01]  /*28dc0*/  HMMA.16816.F32 R20, R16, R22, R12 ;  /* 0x000000161014723c */ /* 0x010fe2000000180c */
[----:B------:R-:W2:Y:S04]  /*28dd0*/  LDL.LU.64 R14, [R1+0x3918] ;  /* 0x00391800010e7983 */ /* 0x000ea80000300a00 */
[----:B------:R-:W2:-:S14]  /*28de0*/  LDL.LU.64 R12, [R1+0x3910] ;  /* 0x00391000010c7983 */ /* 0x000e9c0000300a00 */
[----:B------:R-:W-:Y:S04]  /*28df0*/  STL.64 [R1+0x38a0], R22 ;  /* 0x0038a01601007387 */ /* 0x000fe80000100a00 */
[----:B------:R0:W-:Y:S04]  /*28e00*/  STL.64 [R1+0x3898], R20 ;  /* 0x0038981401007387 */ /* 0x0001e80000100a00 */
[----:B0-----:R-:W2:Y:S04]  /*28e10*/  LDL.LU R20, [R1+0x70] ;  /* 0x0000700001147983 */ /* 0x001ea80000300800 */
[----:B------:R-:W2:Y:S02]  /*28e20*/  LDL.LU R21, [R1+0x74] ;  /* 0x0000740001157983 */ /* 0x000ea40000300800 */
[----:B--2---:R-:W-:-:S15]  /*28e30*/  HMMA.16816.F32 R24, R12, R20, R24 ;  /* 0x000000140c18723c */ /* 0x004fde0000001818 */
[----:B------:R-:W-:-:S04]  /*28e40*/  NOP ;  /* 0x0000000000007918 */ /* 0x000fc80000000000 */
[----:B------:R-:W-:Y:S01]  /*28e50*/  MOV R16, R27 ;  /* 0x0000001b00107202 */ /* 0x000fe20000000f00 */
[----:B------:R-:W-:Y:S01]  /*28e60*/  IMAD.MOV.U32 R17, RZ, RZ, R26 ;  /* 0x000000ffff117224 */ /* 0x000fe200078e001a */
[----:B------:R-:W-:Y:S01]  /*28e70*/  MOV R18, R25 ;  /* 0x0000001900127202 */ /* 0x000fe20000000f00 */
[----:B------:R-:W2:Y:S01]  /*28e80*/  LDL.LU.64 R26, [R1+0x3908] ;  /* 0x00390800011a7983 */ /* 0x000ea20000300a00 */
[----:B------:R-:W-:-:S03]  /*28e90*/  MOV R19, R24 ;  /* 0x0000001800137202 */ /* 0x000fc60000000f00 */
[----:B------:R-:W2:Y:S04]  /*28ea0*/  LDL.LU.64 R24, [R1+0x3900] ;  /* 0x0039000001187983 */ /* 0x000ea80000300a00 */
[----:B------:R-:W-:Y:S04]  /*28eb0*/  STL [R1+0x38c4], R16 ;  /* 0x0038c41001007387 */ /* 0x000fe80000100800 */
[----:B------:R0:W-:Y:S04]  /*28ec0*/  STL [R1+0x38c0], R17 ;  /* 0x0038c01101007387 */ /* 0x0001e80000100800 */
[----:B------:R-:W-:Y:S04]  /*28ed0*/  STL [R1+0x38bc], R18 ;  /* 0x0038bc1201007387 */ /* 0x000fe80000100800 */
[----:B------:R-:W-:Y:S04]  /*28ee0*/  STL [R1+0x38b8], R19 ;  /* 0x0038b81301007387 */ /* 0x000fe80000100800 */
[----:B0-----:R-:W2:Y:S02]  /*28ef0*/  LDL.64 R16, [R1+0xa0] ;  /* 0x0000a00001107983 */ /* 0x001ea40000100a00 */
[----:B--2---:R-:W-:-:S15]  /*28f00*/  HMMA.16816.F32 R24, R12, R16, R24 ;  /* 0x000000100c18723c */ /* 0x004fde0000001818 */
[----:B------:R-:W-:-:S04]  /*28f10*/  NOP ;  /* 0x0000000000007918 */ /* 0x000fc80000000000 */
[----:B------:R-:W-:Y:S01]  /*28f20*/  STL [R1+0x10], R24 ;  /* 0x0000101801007387 */ /* 0x000fe20000100800 */
[----:B------:R-:W-:Y:S02]  /*28f30*/  MOV R2, R27 ;  /* 0x0000001b00027202 */ /* 0x000fe40000000f00 */
[----:B------:R-:W-:Y:S01]  /*28f40*/  MOV R0, R25 ;  /* 0x0000001900007202 */ /* 0x000fe20000000f00 */
[----:B------:R0:W-:Y:S04]  /*28f50*/  STL [R1+0x18], R26 ;  /* 0x0000181a01007387 */ /* 0x0001e80000100800 */
[----:B0-----:R-:W3:Y:S04]  /*28f60*/  LDL.LU.64 R26, [R1+0x38f8] ;  /* 0x0038f800011a7983 */ /* 0x001ee80000300a00 */
[----:B------:R-:W3:Y:S01]  /*28f70*/  LDL.LU.64 R24, [R1+0x38f0] ;  /* 0x0038f00001187983 */ /* 0x000ee20000300a00 */
[----:B------:R-:W-:Y:S01]  /*28f80*/  MOV R3, R17 ;  /* 0x0000001100037202 */ /* 0x000fe20000000f00 */
[----:B---3--:R-:W-:-:S15]  /*28f90*/  HMMA.16816.F32 R24, R12, R8, R24 ;  /* 0x000000080c18723c */ /* 0x008fde0000001818 */
[----:B------:R-:W-:-:S04]  /*28fa0*/  NOP ;  /* 0x0000000000007918 */ /* 0x000fc80000000000 */
[----:B------:R-:W-:Y:S01]  /*28fb0*/  MOV R18, R26 ;  /* 0x0000001a00127202 */ /* 0x000fe20000000f00 */
[----:B------:R-:W-:Y:S01]  /*28fc0*/  IMAD.MOV.U32 R16, RZ, RZ, R24 ;  /* 0x000000ffff107224 */ /* 0x000fe200078e0018 */
[----:B------:R-:W-:Y:S02]  /*28fd0*/  MOV R19, R27 ;  /* 0x0000001b00137202 */ /* 0x000fe40000000f00 */
[----:B------:R-:W-:Y:S01]  /*28fe0*/  MOV R17, R25 ;  /* 0x0000001900117202 */ /* 0x000fe20000000f00 */
[----:B------:R-:W2:Y:S04]  /*28ff0*/  LDL.LU.64 R26, [R1+0x38e8] ;  /* 0x0038e800011a7983 */ /* 0x000ea80000300a00 */
[----:B------:R-:W2:Y:S01]  /*29000*/  LDL.LU.64 R24, [R1+0x38e0] ;  /* 0x0038e00001187983 */ /* 0x000ea20000300a00 */
[----:B------:R-:W-:Y:S01]  /*29010*/  MOV R10, R6 ;  /* 0x00000006000a7202 */ /* 0x000fe20000000f00 */
[----:B------:R-:W-:-:S02]  /*29020*/  IMAD.MOV.U32 R11, RZ, RZ, R7 ;  /* 0x000000ffff0b7224 */ /* 0x000fc400078e0007 */
[----:B------:R0:W-:Y:S04]  /*29030*/  STL.64 [R1+0x38a8], R8 ;  /* 0x0038a80801007387 */ /* 0x0001e80000100a00 */
[----:B------:R-:W3:Y:S01]  /*29040*/  LDL.LU.64 R6, [R1+0x38d8] ;  /* 0x0038d80001067983 */ /* 0x000ee20000300a00 */
[----:B0-----:R-:W-:Y:S01]  /*29050*/  MOV R9, R4 ;  /* 0x0000000400097202 */ /* 0x001fe20000000f00 */
[----:B------:R-:W-:Y:S01]  /*29060*/  IMAD.MOV.U32 R8, RZ, RZ, R5 ;  /* 0x000000ffff087224 */ /* 0x000fe200078e0005 */
[----:B--2---:R-:W-:Y:S01]  /*29070*/  HMMA.16816.F32 R24, R12, R4, R24 ;  /* 0x000000040c18723c */ /* 0x004fe20000001818 */
[----:B------:R-:W3:Y:S04]  /*29080*/  LDL.LU.64 R4, [R1+0x38d0] ;  /* 0x0038d00001047983 */ /* 0x000ee80000300a00 */
[----:B------:R-:W3:Y:S04]  /*29090*/  LDL.LU R12, [R1] ;  /* 0x00000000010c7983 */ /* 0x000ee80000300800 */
[----:B------:R-:W3:Y:S04]  /*290a0*/  LDL.LU R13, [R1+0x4] ;  /* 0x00000400010d7983 */ /* 0x000ee80000300800 */
[----:B------:R-:W3:Y:S01]  /*290b0*/  LDL.LU R14, [R1+0x8] ;  /* 0x00000800010e7983 */ /* 0x000ee20000300800 */
[----:B------:R-:W-:-:S03]  /*290c0*/  MOV R15, R28 ;  /* 0x0000001c000f7202 */ /* 0x000fc60000000f00 */
[----:B------:R-:W2:Y:S04]  /*290d0*/  LDL.LU R28, [R1+0x38c8] ;  /* 0x0038c800011c7983 */ /* 0x000ea80000300800 */
[----:B------:R-:W-:Y:S04]  /*290e0*/  STL.64 [R1+0x3858], R26 ;  /* 0x0038581a01007387 */ /* 0x000fe80000100a00 */
[----:B------:R-:W-:Y:S04]  /*290f0*/  STL.64 [R1+0x3850], R24 ;  /* 0x0038501801007387 */ /* 0x000fe80000100a00 */
[----:B------:R-:W-:Y:S01]  /*29100*/  STL [R1+0x382c], R29 ;  /* 0x00382c1d01007387 */ /* 0x000fe20000100800 */
[----:B---3--:R-:W-:Y:S03]  /*29110*/  HMMA.16816.F32 R20, R4, R20, R12 ;  /* 0x000000140414723c */ /* 0x008fe6000000180c */
[----:B------:R-:W0:Y:S04]  /*29120*/  LDSM.16.MT88.4 R12, [R29+UR6+0x23000] ;  /* 0x023000061d0c783b */ /* 0x000e280008004200 */
[----:B--2---:R-:W1:-:S12]  /*29130*/  LDSM.16.M88.4 R24, [R28+UR6+0x180] ;  /* 0x000180061c18783b */ /* 0x004e580008000200 */
[----:B------:R-:W-:Y:S04]  /*29140*/  STL.64 [R1], R20 ;  /* 0x0000001401007387 */ /* 0x000fe80000100a00 */
[----:B------:R-:W-:Y:S04]  /*29150*/  STL.64 [R1+0x8], R22 ;  /* 0x0000081601007387 */ /* 0x000fe80000100a00 */
[----:B------:R-:W2:Y:S04]  /*29160*/  LDSM.16.M88.4 R20, [R28+UR6+0x8180] ;  /* 0x008180061c14783b */ /* 0x000ea80008000200 */
[----:B0-----:R0:W-:Y:S04]  /*29170*/  STL.64 [R1+0x37f0], R14 ;  /* 0x0037f00e01007387 */ /* 0x0011e80000100a00 */
[----:B------:R3:W-:Y:S04]  /*29180*/  STL.64 [R1+0x37e8], R12 ;  /* 0x0037e80c01007387 */ /* 0x0007e80000100a00 */
[----:B0-----:R-:W4:Y:S01]  /*29190*/  LDL.LU R14, [R1+0xd8] ;  /* 0x0000d800010e7983 */ /* 0x001f220000300800 */
[----:B---3--:R-:W-:-:S03]  /*291a0*/  MOV R13, R8 ;  /* 0x00000008000d7202 */ /* 0x008fc60000000f00 */
[----:B------:R-:W4:Y:S04]  /*291b0*/  LDL.LU R15, [R1+0xdc] ;  /* 0x0000dc00010f7983 */ /* 0x000f280000300800 */
[----:B------:R-:W3:Y:S04]  /*291c0*/  LDL.LU R8, [R1+0x50] ;  /* 0x0000500001087983 */ /* 0x000ee80000300800 */
[----:B-1----:R-:W-:Y:S04]  /*291d0*/  STL.64 [R1+0x80], R24 ;  /* 0x0000801801007387 */ /* 0x002fe80000100a00 */
[----:B------:R-:W-:Y:S04]  /*291e0*/  STL.64 [R1+0x88], R26 ;  /* 0x0000881a01007387 */ /* 0x000fe80000100a00 */
[----:B------:R-:W0:Y:S01]  /*291f0*/  LDSM.16.M88.4 R24, [R28+UR6+0x10180] ;  /* 0x010180061c18783b */ /* 0x000e220008000200 */
[----:B------:R-:W-:-:S03]  /*29200*/  MOV R12, R9 ;  /* 0x00000009000c7202 */ /* 0x000fc60000000f00 */
[----:B--2---:R1:W-:Y:S04]  /*29210*/  STL.64 [R1+0xb0], R20 ;  /* 0x0000b01401007387 */ /* 0x0043e80000100a00 */
[----:B------:R2:W-:Y:S04]  /*29220*/  STL.64 [R1+0xb8], R22 ;  /* 0x0000b81601007387 */ /* 0x0005e80000100a00 */
[----:B------:R-:W3:Y:S04]  /*29230*/  LDL.LU R9, [R1+0x54] ;  /* 0x0000540001097983 */ /* 0x000ee80000300800 */
[----:B-1----:R-:W3:Y:S04]  /*29240*/  LDL.LU R20, [R1+0x60] ;  /* 0x0000600001147983 */ /* 0x002ee80000300800 */
[----:B------:R-:W3:Y:S04]  /*29250*/  LDL.LU R21, [R1+0x64] ;  /* 0x0000640001157983 */ /* 0x000ee80000300800 */
[----:B--2---:R-:W2:Y:S04]  /*29260*/  LDL.LU R22, [R1+0x68] ;  /* 0x0000680001167983 */ /* 0x004ea80000300800 */
[----:B------:R-:W2:Y:S04]  /*29270*/  LDL.LU R23, [R1+0x6c] ;  /* 0x00006c0001177983 */ /* 0x000ea80000300800 */
[----:B0-----:R-:W-:Y:S04]  /*29280*/  STL.64 [R1+0xe0], R24 ;  /* 0x0000e01801007387 */ /* 0x001fe80000100a00 */
[----:B------:R-:W-:Y:S04]  /*29290*/  STL.64 [R1+0xe8], R26 ;  /* 0x0000e81a01007387 */ /* 0x000fe80000100a00 */
[----:B------:R-:W0:Y:S04]  /*292a0*/  LDSM.16.M88.4 R24, [R28+UR6+0x18180] ;  /* 0x018180061c18783b */ /* 0x000e280008000200 */
[----:B0-----:R0:W-:Y:S04]  /*292b0*/  STL.64 [R1+0xf0], R24 ;  /* 0x0000f01801007387 */ /* 0x0011e80000100a00 */
[----:B------:R1:W-:Y:S01]  /*292c0*/  STL.64 [R1+0xf8], R26 ;  /* 0x0000f81a01007387 */ /* 0x0003e20000100a00 */
[----:B0-----:R-:W-:Y:S01]  /*292d0*/  MOV R24, R16 ;  /* 0x0000001000187202 */ /* 0x001fe20000000f00 */
[----:B------:R-:W-:-:S02]  /*292e0*/  IMAD.MOV.U32 R25, RZ, RZ, R17 ;  /* 0x000000ffff197224 */ /* 0x000fc400078e0011 */
[----:B------:R-:W2:Y:S01]  /*292f0*/  LDL.LU R16, [R1+0x38c4] ;  /* 0x0038c40001107983 */ /* 0x000ea20000300800 */
[----:B-1----:R-:W-:Y:S02]  /*29300*/  MOV R26, R18 ;  /* 0x00000012001a7202 */ /* 0x002fe40000000f00 */
[----:B------:R-:W-:Y:S01]  /*29310*/  MOV R27, R19 ;  /* 0x00000013001b7202 */ /* 0x000fe20000000f00 */
[----:B------:R-:W2:Y:S04]  /*29320*/  LDL.LU R17, [R1+0x38c0] ;  /* 0x0038c00001117983 */ /* 0x000ea80000300800 */
[----:B------:R-:W2:Y:S04]  /*29330*/  LDL.LU R18, [R1+0x38bc] ;  /* 0x0038bc0001127983 */ /* 0x000ea80000300800 */
[----:B------:R-:W2:Y:S04]  /*29340*/  LDL.LU R19, [R1+0x38b8] ;  /* 0x0038b80001137983 */ /* 0x000ea80000300800 */
[----:B------:R-:W-:Y:S04]  /*29350*/  STL.64 [R1+0x3868], R26 ;  /* 0x0038681a01007387 */ /* 0x000fe80000100a00 */
[----:B------:R0:W-:Y:S04]  /*29360*/  STL.64 [R1+0x3860], R24 ;  /* 0x0038601801007387 */ /* 0x0001e80000100a00 */
[----:B0-----:R-:W2:Y:S01]  /*29370*/  LDL.LU R24, [R1+0x10] ;  /* 0x0000100001187983 */ /* 0x001ea20000300800 */
[----:B------:R-:W-:-:S03]  /*29380*/  MOV R25, R0 ;  /* 0x0000000000197202 */ /* 0x000fc60000000f00 */
[----:B------:R-:W2:Y:S04]  /*29390*/  LDL.LU R0, [R1+0x38b4] ;  /* 0x0038b40001007983 */ /* 0x000ea80000300800 */
[----:B------:R-:W2:Y:S01]  /*293a0*/  LDL.LU R26, [R1+0x18] ;  /* 0x00001800011a7983 */ /* 0x000ea20000300800 */
[----:B------:R-:W-:-:S03]  /*293b0*/  MOV R27, R2 ;  /* 0x00000002001b7202 */ /* 0x000fc60000000f00 */
[----:B------:R-:W3:Y:S04]  /*293c0*/  LDL.LU R2, [R1+0x38b0] ;  /* 0x0038b00001027983 */ /* 0x000ee80000300800 */
[----:B--2---:R0:W-:Y:S04]  /*293d0*/  STL.64 [R1+0x3878], R26 ;  /* 0x0038781a01007387 */ /* 0x0041e80000100a00 */
[----:B------:R1:W-:Y:S01]  /*293e0*/  STL.64 [R1+0x3870], R24 ;  /* 0x0038701801007387 */ /* 0x0003e20000100a00 */
[----:B0-----:R-:W-:Y:S02]  /*293f0*/  MOV R26, R17 ;  /* 0x00000011001a7202 */ /* 0x001fe40000000f00 */
[----:B------:R-:W-:Y:S01]  /*29400*/  MOV R27, R16 ;  /* 0x00000010001b7202 */ /* 0x000fe20000000f00 */
[----:B-1----:R-:W-:Y:S01]  /*29410*/  IMAD.MOV.U32 R24, RZ, RZ, R19 ;  /* 0x000000ffff187224 */ /* 0x002fe200078e0013 */
[----:B------:R-:W-:-:S02]  /*29420*/  MOV R25, R18 ;  /* 0x0000001200197202 */ /* 0x000fc40000000f00 */
[----:B------:R-:W0:Y:S04]  /*29430*/  LDSM.16.MT88.4 R16, [R0+UR6+0x23000] ;  /* 0x023000060010783b */ /* 0x000e280008004200 */
[----:B------:R-:W-:Y:S04]  /*29440*/  STL [R1+0x3690], R28 ;  /* 0x0036901c01007387 */ /* 0x000fe80000100800 */
[----:B------:R-:W-:Y:S04]  /*29450*/  STL [R1+0x3828], R0 ;  /* 0x0038280001007387 */ /* 0x000fe80000100800 */
[----:B0-----:R-:W-:Y:S04]  /*29460*/  STL.64 [R1+0x37a8], R18 ;  /* 0x0037a81201007387 */ /* 0x001fe80000100a00 */
[----:B------:R0:W-:Y:S04]  /*29470*/  STL.64 [R1+0x37a0], R16 ;  /* 0x0037a01001007387 */ /* 0x0001e80000100a00 */
[----:B0-----:R-:W3:Y:S01]  /*29480*/  LDL.LU R16, [R1+0xa0] ;  /* 0x0000a00001107983 */ /* 0x001ee20000300800 */
[----:B------:R-:W-:-:S03]  /*29490*/  MOV R17, R3 ;  /* 0x0000000300117202 */ /* 0x000fc60000000f00 */
[----:B------:R-:W2:Y:S04]  /*294a0*/  LDL.LU R18, [R1+0xa8] ;  /* 0x0000a80001127983 */ /* 0x000ea80000300800 */
[----:B---3--:R-:W-:-:S15]  /*294b0*/  HMMA.16816.F32 R8, R4, R16, R8 ;  /* 0x000000100408723c */ /* 0x008fde0000001808 */
[----:B------:R-:W-:-:S04]  /*294c0*/  NOP ;  /* 0x0000000000007918 */ /* 0x000fc80000000000 */
[----:B------:R0:W-:Y:S04]  /*294d0*/  STL.64 [R1+0x50], R8 ;  /* 0x0000500801007387 */ /* 0x0001e80000100a00 */
[----:B------:R-:W-:Y:S04]  /*294e0*/  STL.64 [R1+0x58], R10 ;  /* 0x0000580a01007387 */ /* 0x000fe80000100a00 */
[----:B0-----:R-:W3:Y:S01]  /*294f0*/  LDL.LU.64 R8, [R1+0x38a8] ;  /* 0x0038a80001087983 */ /* 0x001ee20000300a00 */
[----:B------:R-:W-:-:S05]  /*29500*/  IMAD.MOV.U32 R19, RZ, RZ, R2 ;  /* 0x000000ffff137224 */ /* 0x000fca00078e0002 */
[----:B--2---:R0:W-:Y:S04]  /*29510*/  STL.64 [R1+0x3880], R18 ;  /* 0x0038801201007387 */ /* 0x0041e80000100a00 */
[----:B0-----:R-:W2:Y:S01]  /*29520*/  LDL.LU.64 R18, [R1+0x78] ;  /* 0x0000780001127983 */ /* 0x001ea20000300a00 */
[----:B---3--:R-:W-:Y:S03]  /*29530*/  HMMA.16816.F32 R8, R4, R8, R20 ;  /* 0x000000080408723c */ /* 0x008fe60000001814 */
[----:B------:R-:W3:Y:S04]  /*29540*/  LDL.LU.64 R22, [R1+0x38a0] ;  /* 0x0038a00001167983 */ /* 0x000ee80000300a00 */
[----:B------:R-:W3:-:S12]  /*29550*/  LDL.LU.64 R20, [R1+0x3898] ;  /* 0x0038980001147983 */ /* 0x000ed80000300a00 */
[----:B------:R-:W-:Y:S01]  /*29560*/  MOV R0, R10 ;  /* 0x0000000a00007202 */ /* 0x000fe20000000f00 */
[----:B------:R0:W-:Y:S01]  /*29570*/  STL [R1+0x64], R9 ;  /* 0x0000640901007387 */ /* 0x0001e20000100800 */
[----:B------:R-:W-:Y:S02]  /*29580*/  MOV R28, R11 ;  /* 0x0000000b001c7202 */ /* 0x000fe40000000f00 */
[----:B------:R-:W-:Y:S01]  /*29590*/  MOV R29, R8 ;  /* 0x00000008001d7202 */ /* 0x000fe20000000f00 */
[----:B------:R-:W2:Y:S04]  /*295a0*/  LDL.LU.64 R10, [R1+0x3890] ;  /* 0x00389000010a7983 */ /* 0x000ea80000300a00 */
[----:B0-----:R-:W2:Y:S04]  /*295b0*/  LDL.LU.64 R8, [R1+0x3888] ;  /* 0x0038880001087983 */ /* 0x001ea80000300a00 */
[----:B------:R-:W-:Y:S04]  /*295c0*/  STL [R1+0x3848], R28 ;  /* 0x0038481c01007387 */ /* 0x000fe80000100800 */
[----:B------:R-:W-:Y:S04]  /*295d0*/  STL [R1+0x3844], R0 ;  /* 0x0038440001007387 */ /* 0x000fe80000100800 */
[----:B------:R-:W-:Y:S01]  /*295e0*/  STL [R1+0x3840], R29 ;  /* 0x0038401d01007387 */ /* 0x000fe20000100800 */
[----:B---3--:R-:W-:Y:S08]  /*295f0*/  HMMA.16816.F32 R4, R4, R12, R20 ;  /* 0x0000000c0404723c */ /* 0x008ff00000001814 */
[----:B--2---:R-:W-:Y:S11]  /*29600*/  HMMA.16816.F32 R24, R8, R18, R24 ;  /* 0x000000120818723c */ /* 0x004ff60000001818 */
[----:B------:R0:W-:Y:S01]  /*29610*/  STL [R1+0x3c], R7 ;  /* 0x00003c0701007387 */ /* 0x0001e20000100800 */
[----:B------:R-:W-:-:S02]  /*29620*/  MOV R23, R6 ;  /* 0x0000000600177202 */ /* 0x000fc40000000f00 */
[----:B------:R-:W-:Y:S02]  /*29630*/  MOV R6, R19 ;  /* 0x0000001300067202 */ /* 0x000fe40000000f00 */
[----:B0-----:R-:W-:Y:S02]  /*29640*/  MOV R7, R18 ;  /* 0x0000001200077202 */ /* 0x001fe40000000f00 */
[----:B------:R-:W2:Y:S01]  /*29650*/  LDL.LU.64 R18, [R1+0x3880] ;  /* 0x0038800001127983 */ /* 0x000ea20000300a00 */
[----:B------:R-:W-:Y:S01]  /*29660*/  MOV R29, R26 ;  /* 0x0000001a001d7202 */ /* 0x000fe20000000f00 */
[----:B------:R-:W-:Y:S01]  /*29670*/  IMAD.MOV.U32 R0, RZ, RZ, R25 ;  /* 0x000000ffff007224 */ /* 0x000fe200078e0019 */
[----:B------:R-:W-:Y:S02]  /*29680*/  MOV R20, R27 ;  /* 0x0000001b00147202 */ /* 0x000fe40000000f00 */
[----:B------:R-:W-:Y:S01]  /*29690*/  MOV R28, R24 ;  /* 0x00000018001c7202 */ /* 0x000fe20000000f00 */
[----:B------:R-:W2:Y:S04]  /*296a0*/  LDL.LU.64 R26, [R1+0x3878] ;  /* 0x00387800011a7983 */ /* 0x000ea80000300a00 */
[----:B------:R-:W2:Y:S02]  /*296b0*/  LDL.LU.64 R24, [R1+0x3870] ;  /* 0x0038700001187983 */ /* 0x000ea40000300a00 */
        /* <DEDUP_REMOVED lines=8> */
[----:B------:R0:W-:Y:S04]  /*29740*/  STL.64 [R1+0x3820], R18 ;  /* 0x0038201201007387 */ /* 0x0001e80000100a00 */
[----:B0-----:R-:W2:Y:S02]  /*29750*/  LDL.LU.64 R18, [R1+0xc8] ;  /* 0x0000c80001127983 */ /* 0x001ea40000300a00 */
[----:B--2---:R-:W-:-:S15]  /*29760*/  HMMA.16816.F32 R24, R8, R18, R24 ;  /* 0x000000120818723c */ /* 0x004fde0000001818 */
[----:B------:R-:W-:-:S04]  /*29770*/  NOP ;  /* 0x0000000000007918 */ /* 0x000fc80000000000 */
[----:B------:R-:W-:Y:S04]  /*29780*/  STL.64 [R1+0x40], R24 ;  /* 0x0000401801007387 */ /* 0x000fe80000100a00 */
[----:B------:R0:W-:Y:S04]  /*29790*/  STL.64 [R1+0x48], R26 ;  /* 0x0000481a01007387 */ /* 0x0001e80000100a00 */
[----:B0-----:R-:W2:Y:S04]  /*297a0*/  LDL.LU.64 R26, [R1+0x3858] ;  /* 0x00385800011a7983 */ /* 0x001ea80000300a00 */
[----:B------:R-:W2:Y:S01]  /*297b0*/  LDL.LU.64 R24, [R1+0x3850] ;  /* 0x0038500001187983 */ /* 0x000ea20000300a00 */
[----:B------:R-:W-:Y:S01]  /*297c0*/  IMAD.MOV.U32 R22, RZ, RZ, R5 ;  /* 0x000000ffff167224 */ /* 0x000fe200078e0005 */
[----:B------:R-:W-:-:S02]  /*297d0*/  MOV R21, R4 ;  /* 0x0000000400157202 */ /* 0x000fc40000000f00 */
[----:B------:R-:W3:Y:S01]  /*297e0*/  LDL.LU R16, [R1] ;  /* 0x0000000001107983 */ /* 0x000ee20000300800 */
[----:B------:R-:W-:Y:S02]  /*297f0*/  MOV R5, R18 ;  /* 0x0000001200057202 */ /* 0x000fe40000000f00 */
[----:B------:R-:W-:Y:S01]  /*29800*/  MOV R4, R19 ;  /* 0x0000001300047202 */ /* 0x000fe20000000f00 */
[----:B------:R-:W3:Y:S04]  /*29810*/  LDL.LU R17, [R1+0x4] ;  /* 0x0000040001117983 */ /* 0x000ee80000300800 */
[----:B------:R-:W3:Y:S04]  /*29820*/  LDL.LU R18, [R1+0x8] ;  /* 0x0000080001127983 */ /* 0x000ee80000300800 */
[----:B------:R-:W3:Y:S04]  /*29830*/  LDL.LU R19, [R1+0xc] ;  /* 0x00000c0001137983 */ /* 0x000ee80000300800 */
[----:B----4-:R-:W-:Y:S01]  /*29840*/  STL.64 [R1+0x3808], R14 ;  /* 0x0038080e01007387 */ /* 0x010fe20000100a00 */
[----:B--2---:R-:W-:-:S15]  /*29850*/  HMMA.16816.F32 R24, R8, R14, R24 ;  /* 0x0000000e0818723c */ /* 0x004fde0000001818 */
[----:B------:R-:W-:-:S04]  /*29860*/  NOP ;  /* 0x0000000000007918 */ /* 0x000fc80000000000 */
[----:B------:R-:W-:Y:S04]  /*29870*/  STL.64 [R1+0x37b8], R26 ;  /* 0x0037b81a01007387 */ /* 0x000fe80000100a00 */
[----:B------:R0:W-:Y:S04]  /*29880*/  STL.64 [R1+0x37b0], R24 ;  /* 0x0037b01801007387 */ /* 0x0001e80000100a00 */
[----:B0-----:R-:W2:Y:S04]  /*29890*/  LDL R24, [R1+0xb0] ;  /* 0x0000b00001187983 */ /* 0x001ea80000100800 */
[----:B------:R-:W2:Y:S01]  /*298a0*/  LDL R25, [R1+0xb4] ;  /* 0x0000b40001197983 */ /* 0x000ea20000100800 */
[----:B------:R-:W-:Y:S01]  /*298b0*/  MOV R15, R4 ;  /* 0x00000004000f7202 */ /* 0x000fe20000000f00 */
[----:B------:R-:W-:Y:S01]  /*298c0*/  IMAD.MOV.U32 R11, RZ, RZ, R6 ;  /* 0x000000ffff0b7224 */ /* 0x000fe200078e0006 */
[----:B------:R-:W-:Y:S01]  /*298d0*/  MOV R14, R5 ;  /* 0x00000005000e7202 */ /* 0x000fe20000000f00 */
[----:B------:R-:W4:Y:S01]  /*298e0*/  LDL.LU R4, [R1+0x50] ;  /* 0x0000500001047983 */ /* 0x000f220000300800 */
[----:B------:R-:W-:-:S03]  /*298f0*/  MOV R10, R7 ;  /* 0x00000007000a7202 */ /* 0x000fc60000000f00 */
[----:B------:R-:W4:Y:S01]  /*29900*/  LDL.LU R5, [R1+0x54] ;  /* 0x0000540001057983 */ /* 0x000f220000300800 */
[----:B------:R-:W-:-:S03]  /*29910*/  IMAD.MOV.U32 R26, RZ, RZ, R29 ;  /* 0x000000ffff1a7224 */ /* 0x000fc600078e001d */
[----:B------:R-:W4:Y:S01]  /*29920*/  LDL.LU R6, [R1+0x58] ;  /* 0x0000580001067983 */ /* 0x000f220000300800 */
[----:B------:R-:W-:-:S03]  /*29930*/  MOV R27, R20 ;  /* 0x00000014001b7202 */ /* 0x000fc60000000f00 */
[----:B------:R-:W4:Y:S04]  /*29940*/  LDL.LU R7, [R1+0x5c] ;  /* 0x00005c0001077983 */ /* 0x000f280000300800 */
[----:B--2---:R0:W-:Y:S02]  /*29950*/  STL.64 [R1+0x37d0], R24 ;  /* 0x0037d01801007387 */ /* 0x0041e40000100a00 */
[----:B0-----:R-:W-:Y:S02]  /*29960*/  MOV R24, R28 ;  /* 0x0000001c00187202 */ /* 0x001fe40000000f00 */
[----:B------:R-:W2:Y:S01]  /*29970*/  LDL.LU R28, [R1+0x3848] ;  /* 0x00384800011c7983 */ /* 0x000ea20000300800 */
[----:B------:R-:W-:-:S03]  /*29980*/  MOV R25, R0 ;  /* 0x0000000000197202 */ /* 0x000fc60000000f00 */
[----:B------:R-:W2:Y:S04]  /*29990*/  LDL.LU R0, [R1+0x3844] ;  /* 0x0038440001007983 */ /* 0x000ea80000300800 */
[----:B------:R-:W2:Y:S04]  /*299a0*/  LDL.LU R29, [R1+0x3840] ;  /* 0x00384000011d7983 */ /* 0x000ea80000300800 */
[----:B------:R-:W3:Y:S04]  /*299b0*/  LDL.LU R20, [R1+0x383c] ;  /* 0x00383c0001147983 */ /* 0x000ee80000300800 */
[----:B------:R0:W-:Y:S04]  /*299c0*/  STL.64 [R1+0x3800], R26 ;  /* 0x0038001a01007387 */ /* 0x0001e80000100a00 */
[----:B------:R1:W-:Y:S01]  /*299d0*/  STL.64 [R1+0x37f8], R24 ;  /* 0x0037f81801007387 */ /* 0x0003e20000100a00 */
[----:B0-----:R-:W-:-:S02]  /*299e0*/  MOV R26, R23 ;  /* 0x00000017001a7202 */ /* 0x001fc40000000f00 */
[----:B-1----:R-:W-:Y:S02]  /*299f0*/  MOV R24, R21 ;  /* 0x0000001500187202 */ /* 0x002fe40000000f00 */
[----:B------:R-:W3:Y:S01]  /*29a00*/  LDL.LU R21, [R1+0x3838] ;  /* 0x0038380001157983 */ /* 0x000ee20000300800 */
[----:B------:R-:W-:-:S03]  /*29a10*/  MOV R25, R22 ;  /* 0x0000001600197202 */ /* 0x000fc60000000f00 */
[----:B------:R-:W3:Y:S04]  /*29a20*/  LDL.LU R22, [R1+0x3834] ;  /* 0x0038340001167983 */ /* 0x000ee80000300800 */
[----:B------:R-:W3:Y:S04]  /*29a30*/  LDL.LU R23, [R1+0x3830] ;  /* 0x0038300001177983 */ /* 0x000ee80000300800 */
[----:B------:R-:W2:Y:S04]  /*29a40*/  LDL.LU R27, [R1+0x3c] ;  /* 0x00003c00011b7983 */ /* 0x000ea80000300800 */
[----:B--2---:R-:W-:Y:S04]  /*29a50*/  STL.64 [R1+0x3818], R26 ;  /* 0x0038181a01007387 */ /* 0x004fe80000100a00 */
[----:B------:R0:W-:Y:S02]  /*29a60*/  STL.64 [R1+0x3810], R24 ;  /* 0x0038101801007387 */ /* 0x0001e40000100a00 */
[----:B0-----:R-:W-:-:S02]  /*29a70*/  IMAD.MOV.U32 R24, RZ, RZ, R29 ;  /* 0x000000ffff187224 */ /* 0x001fc400078e001d */
[----:B------:R-:W2:Y:S01]  /*29a80*/  LDL.LU R29, [R1+0x382c] ;  /* 0x00382c00011d7983 */ /* 0x000ea20000300800 */
[----:B------:R-:W-:Y:S01]  /*29a90*/  MOV R26, R0 ;  /* 0x00000000001a7202 */ /* 0x000fe20000000f00 */
[----:B---3--:R-:W-:Y:S02]  /*29aa0*/  HMMA.16816.F32 R8, R20, R10, R16 ;  /* 0x0000000a1408723c */ /* 0x008fe40000001810 */
[----:B------:R-:W3:Y:S04]  /*29ab0*/  LDL.LU R25, [R1+0x64] ;  /* 0x0000640001197983 */ /* 0x000ee80000300800 */
[----:B------:R-:W3:Y:S04]  /*29ac0*/  LDL.LU R0, [R1+0x3828] ;  /* 0x0038280001007983 */ /* 0x000ee80000300800 */
[----:B------:R-:W4:Y:S01]  /*29ad0*/  LDL.LU.64 R18, [R1+0x3820] ;  /* 0x0038200001127983 */ /* 0x000f220000300a00 */
[----:B------:R-:W-:-:S08]  /*29ae0*/  MOV R27, R28 ;  /* 0x0000001c001b7202 */ /* 0x000fd00000000f00 */
[----:B------:R-:W-:Y:S01]  /*29af0*/  STL.64 [R1], R8 ;  /* 0x0000000801007387 */ /* 0x000fe20000100a00 */
[----:B------:R-:W-:-:S03]  /*29b00*/  MOV R28, R11 ;  /* 0x0000000b001c7202 */ /* 0x000fc60000000f00 */
[----:B------:R-:W-:Y:S04]  /*29b10*/  STL [R1+0x8], R10 ;  /* 0x0000080a01007387 */ /* 0x000fe80000100800 */
[----:B--2---:R-:W0:Y:S01]  /*29b20*/  LDSM.16.MT88.4 R8, [R29+UR6+0x23400] ;  /* 0x023400061d08783b */ /* 0x004e220008004200 */
[----:B----4-:R-:W-:Y:S03]  /*29b30*/  HMMA.16816.F32 R4, R20, R18, R4 ;  /* 0x000000121404723c */ /* 0x010fe60000001804 */
[----:B0-----:R0:W-:Y:S04]  /*29b40*/  STL [R1+0x3760], R11 ;  /* 0x0037600b01007387 */ /* 0x0011e80000100800 */
[----:B------:R1:W-:Y:S04]  /*29b50*/  STL [R1+0x37c8], R10 ;  /* 0x0037c80a01007387 */ /* 0x0003e80000100800 */
[----:B------:R2:W-:Y:S01]  /*29b60*/  STL.64 [R1+0x37c0], R8 ;  /* 0x0037c00801007387 */ /* 0x0005e20000100a00 */
[----:B0-----:R-:W-:-:S02]  /*29b70*/  MOV R11, R2 ;  /* 0x00000002000b7202 */ /* 0x001fc40000000f00 */
[----:B-1----:R-:W-:Y:S02]  /*29b80*/  MOV R10, R3 ;  /* 0x00000003000a7202 */ /* 0x002fe40000000f00 */
[----:B--2---:R-:W-:Y:S01]  /*29b90*/  MOV R8, R13 ;  /* 0x0000000d00087202 */ /* 0x004fe20000000f00 */
[----:B------:R-:W-:Y:S02]  /*29ba0*/  IMAD.MOV.U32 R9, RZ, RZ, R12 ;  /* 0x000000ffff097224 */ /* 0x000fe400078e000c */
[----:B------:R-:W-:Y:S01]  /*29bb0*/  STL.64 [R1+0x37e0], R10 ;  /* 0x0037e00a01007387 */ /* 0x000fe20000100a00 */
[----:B------:R-:W-:-:S03]  /*29bc0*/  MOV R3, R7 ;  /* 0x0000000700037202 */ /* 0x000fc60000000f00 */
[----:B------:R0:W-:Y:S04]  /*29bd0*/  STL.64 [R1+0x37d8], R8 ;  /* 0x0037d80801007387 */ /* 0x0001e80000100a00 */
[----:B0-----:R-:W2:Y:S04]  /*29be0*/  LDL.LU.64 R8, [R1+0x80] ;  /* 0x0000800001087983 */ /* 0x001ea80000300a00 */
[----:B------:R-:W-:Y:S04]  /*29bf0*/  STL.64 [R1+0x50], R4 ;  /* 0x0000500401007387 */ /* 0x000fe80000100a00 */
[----:B------:R-:W-:Y:S04]  /*29c00*/  STL [R1+0x58], R6 ;  /* 0x0000580601007387 */ /* 0x000fe80000100800 */
[----:B---3--:R-:W0:Y:S01]  /*29c10*/  LDSM.16.MT88.4 R4, [R0+UR6+0x23400] ;  /* 0x023400060004783b */ /* 0x008e220008004200 */
[C---:B------:R-:W-:Y:S03]  /*29c20*/  HMMA.16816.F32 R12, R20.reuse, R14, R24 ;  /* 0x0000000e140c723c */ /* 0x040fe60000001818 */
[----:B------:R-:W3:Y:S04]  /*29c30*/  LDL.LU.64 R16, [R1+0xf0] ;  /* 0x0000f00001107983 */ /* 0x000ee80000300a00 */
[----:B0-----:R-:W-:Y:S04]  /*29c40*/  STL [R1+0x375c], R5 ;  /* 0x00375c0501007387 */ /* 0x001fe80000100800 */
[----:B------:R-:W-:Y:S04]  /*29c50*/  STL [R1+0x3758], R6 ;  /* 0x0037580601007387 */ /* 0x000fe80000100800 */
[----:B------:R-:W-:Y:S04]  /*29c60*/  STL [R1+0x3708], R7 ;  /* 0x0037080701007387 */ /* 0x000fe80000100800 */
[----:B------:R-:W4:Y:S04]  /*29c70*/  LDL.LU.64 R26, [R1+0x3818] ;  /* 0x00381800011a7983 */ /* 0x000f280000300a00 */
[----:B------:R-:W4:Y:S04]  /*29c80*/  LDL.LU.64 R24, [R1+0x3810] ;  /* 0x0038100001187983 */ /* 0x000f280000300a00 */
[----:B------:R-:W-:Y:S04]  /*29c90*/  STL.64 [R1+0x60], R12 ;  /* 0x0000600c01007387 */ /* 0x000fe80000100a00 */
[----:B------:R0:W-:Y:S04]  /*29ca0*/  STL.64 [R1+0x68], R14 ;  /* 0x0000680e01007387 */ /* 0x0001e80000100a00 */
[----:B0-----:R-:W4:Y:S02]  /*29cb0*/  LDL.LU.64 R14, [R1+0x3808] ;  /* 0x00380800010e7983 */ /* 0x001f240000300a00 */
[----:B----4-:R-:W-:Y:S02]  /*29cc0*/  HMMA.16816.F32 R12, R20, R14, R24 ;  /* 0x0000000e140c723c */ /* 0x010fe40000001818 */
[----:B------:R-:W4:Y:S04]  /*29cd0*/  LDL.LU.64 R26, [R1+0x3800] ;  /* 0x00380000011a7983 */ /* 0x000f280000300a00 */
[----:B------:R-:W4:-:S13]  /*29ce0*/  LDL.LU.64 R24, [R1+0x37f8] ;  /* 0x0037f80001187983 */ /* 0x000f1a0000300a00 */
[----:B------:R-:W-:Y:S01]  /*29cf0*/  MOV R21, R14 ;  /* 0x0000000e00157202 */ /* 0x000fe20000000f00 */
[----:B------:R-:W-:Y:S01]  /*29d00*/  IMAD.MOV.U32 R22, RZ, RZ, R13 ;  /* 0x000000ffff167224 */ /* 0x000fe200078e000d */
[----:B------:R-:W-:Y:S02]  /*29d10*/  MOV R20, R15 ;  /* 0x0000000f00147202 */ /* 0x000fe40000000f00 */
[----:B------:R-:W-:Y:S01]  /*29d20*/  MOV R23, R12 ;  /* 0x0000000c00177202 */ /* 0x000fe20000000f00 */
[----:B------:R-:W4:Y:S04]  /*29d30*/  LDL.LU.64 R14, [R1+0x37f0] ;  /* 0x0037f000010e7983 */ /* 0x000f280000300a00 */
[----:B------:R-:W4:Y:S01]  /*29d40*/  LDL.LU.64 R12, [R1+0x37e8] ;  /* 0x0037e800010c7983 */ /* 0x000f220000300a00 */
[----:B--2---:R-:W-:-:S02]  /*29d50*/  MOV R19, R8 ;  /* 0x0000000800137202 */ /* 0x004fc40000000f00 */
[----:B------:R-:W-:Y:S01]  /*29d60*/  MOV R18, R9 ;  /* 0x0000000900127202 */ /* 0x000fe20000000f00 */
[----:B------:R-:W2:Y:S01]  /*29d70*/  LDL.LU.64 R10, [R1+0x37e0] ;  /* 0x0037e000010a7983 */ /* 0x000ea20000300a00 */
[----:B----4-:R-:W-:Y:S03]  /*29d80*/  HMMA.16816.F32 R24, R12, R8, R24 ;  /* 0x000000080c18723c */ /* 0x010fe60000001818 */
[----:B------:R-:W2:-:S15]  /*29d90*/  LDL.LU.64 R8, [R1+0x37d8] ;  /* 0x0037d80001087983 */ /* 0x000e9e0000300a00 */
[----:B------:R-:W-:Y:S01]  /*29da0*/  NOP ;  /* 0x0000000000007918 */ /* 0x000fe20000000000 */
[----:B------:R0:W-:Y:S04]  /*29db0*/  STL.64 [R1+0x20], R24 ;  /* 0x0000201801007387 */ /* 0x0001e80000100a00 */
[----:B0-----:R-:W2:Y:S01]  /*29dc0*/  LDL.LU.64 R24, [R1+0x37d0] ;  /* 0x0037d00001187983 */ /* 0x001ea20000300a00 */
[----:B------:R-:W-:Y:S01]  /*29dd0*/  MOV R0, R27 ;  /* 0x0000001b00007202 */ /* 0x000fe20000000f00 */
[----:B------:R-:W-:-:S04]  /*29de0*/  IMAD.MOV.U32 R2, RZ, RZ, R26 ;  /* 0x000000ffff027224 */ /* 0x000fc800078e001a */
[----:B------:R-:W-:Y:S04]  /*29df0*/  STL [R1+0x3794], R0 ;  /* 0x0037940001007387 */ /* 0x000fe80000100800 */
[----:B------:R-:W-:Y:S01]  /*29e00*/  STL [R1+0x3790], R2 ;  /* 0x0037900201007387 */ /* 0x000fe20000100800 */
[----:B--2---:R-:W-:Y:S03]  /*29e10*/  HMMA.16816.F32 R24, R12, R24, R8 ;  /* 0x000000180c18723c */ /* 0x004fe60000001808 */
[----:B------:R-:W2:Y:S04]  /*29e20*/  LDL.LU R10, [R1+0x37c8] ;  /* 0x0037c800010a7983 */ /* 0x000ea80000300800 */
[----:B------:R-:W4:-:S12]  /*29e30*/  LDL.LU.64 R8, [R1+0x37c0] ;  /* 0x0037c00001087983 */ /* 0x000f180000300a00 */
[----:B------:R-:W-:Y:S01]  /*29e40*/  MOV R6, R26 ;  /* 0x0000001a00067202 */ /* 0x000fe20000000f00 */
[----:B------:R-:W-:Y:S01]  /*29e50*/  IMAD.MOV.U32 R7, RZ, RZ, R27 ;  /* 0x000000ffff077224 */ /* 0x000fe200078e001b */
[----:B------:R-:W-:Y:S02]  /*29e60*/  MOV R5, R25 ;  /* 0x0000001900057202 */ /* 0x000fe40000000f00 */
[----:B------:R-:W-:Y:S01]  /*29e70*/  MOV R11, R24 ;  /* 0x00000018000b7202 */ /* 0x000fe20000000f00 */
[----:B------:R-:W3:Y:S04]  /*29e80*/  LDL.LU.64 R26, [R1+0x37b8] ;  /* 0x0037b800011a7983 */ /* 0x000ee80000300a00 */
[----:B------:R-:W3:Y:S04]  /*29e90*/  LDL.LU.64 R24, [R1+0x37b0] ;  /* 0x0037b00001187983 */ /* 0x000ee80000300a00 */
[----:B------:R-:W-:Y:S04]  /*29ea0*/  STL.64 [R1+0x3780], R6 ;  /* 0x0037800601007387 */ /* 0x000fe80000100a00 */
[----:B------:R0:W-:Y:S04]  /*29eb0*/  STL.64 [R1+0x3778], R4 ;  /* 0x0037780401007387 */ /* 0x0001e80000100a00 */
[----:B0-----:R-:W3:Y:S04]  /*29ec0*/  LDL.LU R4, [R1+0xe0] ;  /* 0x0000e00001047983 */ /* 0x001ee80000300800 */
[----:B------:R-:W3:Y:S04]  /*29ed0*/  LDL.LU R5, [R1+0xe4] ;  /* 0x0000e40001057983 */ /* 0x000ee80000300800 */
[----:B--2---:R-:W-:Y:S04]  /*29ee0*/  STL.64 [R1+0x3770], R10 ;  /* 0x0037700a01007387 */ /* 0x004fe80000100a00 */
[----:B----4-:R0:W-:Y:S04]  /*29ef0*/  STL.64 [R1+0x3768], R8 ;  /* 0x0037680801007387 */ /* 0x0101e80000100a00 */
[----:B0-----:R-:W2:Y:S04]  /*29f00*/  LDL.LU R8, [R1+0x40] ;  /* 0x0000400001087983 */ /* 0x001ea80000300800 */
[----:B------:R-:W2:Y:S04]  /*29f10*/  LDL.LU R9, [R1+0x44] ;  /* 0x0000440001097983 */ /* 0x000ea80000300800 */
[----:B------:R-:W2:Y:S04]  /*29f20*/  LDL.LU R10, [R1+0x48] ;  /* 0x00004800010a7983 */ /* 0x000ea80000300800 */
[----:B------:R-:W2:Y:S01]  /*29f30*/  LDL.LU R11, [R1+0x4c] ;  /* 0x00004c00010b7983 */ /* 0x000ea20000300800 */
[C---:B---3--:R-:W-:Y:S08]  /*29f40*/  HMMA.16816.F32 R24, R12.reuse, R16, R24 ;  /* 0x000000100c18723c */ /* 0x048ff00000001818 */
[----:B--2---:R-:W-:-:S15]  /*29f50*/  HMMA.16816.F32 R8, R12, R4, R8 ;  /* 0x000000040c08723c */ /* 0x004fde0000001808 */
[----:B------:R-:W-:-:S04]  /*29f60*/  NOP ;  /* 0x0000000000007918 */ /* 0x000fc80000000000 */
[----:B------:R0:W-:Y:S04]  /*29f70*/  STL.64 [R1+0x40], R8 ;  /* 0x0000400801007387 */ /* 0x0001e80000100a00 */
[----:B------:R1:W-:Y:S01]  /*29f80*/  STL.64 [R1+0x3788], R4 ;  /* 0x0037880401007387 */ /* 0x0003e20000100a00 */
[----:B0-----:R-:W-:Y:S01]  /*29f90*/  IMAD.MOV.U32 R9, RZ, RZ, R16 ;  /* 0x000000ffff097224 */ /* 0x001fe200078e0010 */
[----:B-1----:R-:W-:Y:S02]  /*29fa0*/  MOV R4, R19 ;  /* 0x0000001300047202 */ /* 0x002fe40000000f00 */
[----:B------:R-:W-:Y:S02]  /*29fb0*/  MOV R5, R18 ;  /* 0x0000001200057202 */ /* 0x000fe40000000f00 */
[----:B------:R-:W-:Y:S01]  /*29fc0*/  MOV R8, R17 ;  /* 0x0000001100087202 */ /* 0x000fe20000000f00 */
[----:B------:R-:W2:Y:S04]  /*29fd0*/  LDL.LU.64 R18, [R1+0x37a8] ;  /* 0x0037a80001127983 */ /* 0x000ea80000300a00 */
[----:B------:R-:W2:Y:S04]  /*29fe0*/  LDL.LU.64 R16, [R1+0x37a0] ;  /* 0x0037a00001107983 */ /* 0x000ea80000300a00 */
[----:B------:R-:W2:Y:S04]  /*29ff0*/  LDL.LU R12, [R1] ;  /* 0x00000000010c7983 */ /* 0x000ea80000300800 */
[----:B------:R-:W2:Y:S04]  /*2a000*/  LDL.LU R13, [R1+0x4] ;  /* 0x00000400010d7983 */ /* 0x000ea80000300800 */
[----:B------:R-:W2:Y:S01]  /*2a010*/  LDL.LU R14, [R1+0x8] ;  /* 0x00000800010e7983 */ /* 0x000ea20000300800 */
[----:B------:R-:W-:-:S03]  /*2a020*/  MOV R15, R28 ;  /* 0x0000001c000f7202 */ /* 0x000fc60000000f00 */
[----:B------:R-:W-:Y:S04]  /*2a030*/  STL.64 [R1+0x3730], R26 ;  /* 0x0037301a01007387 */ /* 0x000fe80000100a00 */
[----:B------:R-:W-:Y:S01]  /*2a040*/  STL.64 [R1+0x3728], R24 ;  /* 0x0037281801007387 */ /* 0x000fe20000100a00 */
[----:B--2---:R-:W-:Y:S03]  /*2a050*/  HMMA.16816.F32 R4, R16, R4, R12 ;  /* 0x000000041004723c */ /* 0x004fe6000000180c */
[----:B------:R-:W0:-:S15]  /*2a060*/  LDSM.16.MT88.4 R12, [R29+UR6+0x23800] ;  /* 0x023800061d0c783b */ /* 0x000e1e0008004200 */
[----:B------:R-:W-:Y:S01]  /*2a070*/  NOP ;  /* 0x0000000000007918 */ /* 0x000fe20000000000 */
[----:B------:R1:W-:Y:S04]  /*2a080*/  STL.64 [R1], R4 ;  /* 0x0000000401007387 */ /* 0x0003e80000100a00 */
[----:B------:R2:W-:Y:S01]  /*2a090*/  STL [R1+0x8], R6 ;  /* 0x0000080601007387 */ /* 0x0005e20000100800 */
[----:B------:R-:W-:Y:S02]  /*2a0a0*/  MOV R28, R7 ;  /* 0x00000007001c7202 */ /* 0x000fe40000000f00 */
[----:B------:R-:W-:Y:S01]  /*2a0b0*/  MOV R7, R3 ;  /* 0x0000000300077202 */ /* 0x000fe20000000f00 */
[----:B-1----:R-:W3:Y:S04]  /*2a0c0*/  LDL.LU R4, [R1+0x50] ;  /* 0x0000500001047983 */ /* 0x002ee80000300800 */
[----:B------:R-:W3:Y:S04]  /*2a0d0*/  LDL.LU R5, [R1+0x54] ;  /* 0x0000540001057983 */ /* 0x000ee80000300800 */
[----:B--2---:R-:W3:Y:S04]  /*2a0e0*/  LDL.LU R6, [R1+0x58] ;  /* 0x0000580001067983 */ /* 0x004ee80000300800 */
[----:B------:R-:W2:Y:S04]  /*2a0f0*/  LDL.LU R3, [R1+0x3798] ;  /* 0x0037980001037983 */ /* 0x000ea80000300800 */
[----:B------:R-:W-:Y:S01]  /*2a100*/  STL [R1+0x3720], R28 ;  /* 0x0037201c01007387 */ /* 0x000fe20000100800 */
[----:B------:R-:W-:-:S02]  /*2a110*/  MOV R0, R10 ;  /* 0x0000000a00007202 */ /* 0x000fc40000000f00 */
[----:B------:R-:W-:Y:S02]  /*2a120*/  MOV R2, R11 ;  /* 0x0000000b00027202 */ /* 0x000fe40000000f00 */
[----:B------:R-:W-:Y:S01]  /*2a130*/  MOV R10, R21 ;  /* 0x00000015000a7202 */ /* 0x000fe20000000f00 */
[----:B0-----:R-:W-:Y:S04]  /*2a140*/  STL.64 [R1+0x36c8], R14 ;  /* 0x0036c80e01007387 */ /* 0x001fe80000100a00 */
[----:B------:R0:W-:Y:S01]  /*2a150*/  STL.64 [R1+0x36c0], R12 ;  /* 0x0036c00c01007387 */ /* 0x0001e20000100a00 */
[----:B------:R-:W-:Y:S02]  /*2a160*/  IMAD.MOV.U32 R11, RZ, RZ, R20 ;  /* 0x000000ffff0b7224 */ /* 0x000fe400078e0014 */
[----:B0-----:R-:W-:Y:S01]  /*2a170*/  IMAD.MOV.U32 R12, RZ, RZ, R9 ;  /* 0x000000ffff0c7224 */ /* 0x001fe200078e0009 */
[----:B------:R-:W-:-:S02]  /*2a180*/  MOV R13, R8 ;  /* 0x00000008000d7202 */ /* 0x000fc40000000f00 */
[----:B------:R-:W-:Y:S02]  /*2a190*/  MOV R8, R23 ;  /* 0x0000001700087202 */ /* 0x000fe40000000f00 */
[----:B------:R-:W-:Y:S02]  /*2a1a0*/  MOV R9, R22 ;  /* 0x0000001600097202 */ /* 0x000fe40000000f00 */
[----:B--2---:R-:W0:Y:S04]  /*2a1b0*/  LDSM.16.M88.4 R20, [R3+UR6+0x180] ;  /* 0x000180060314783b */ /* 0x004e280008000200 */
[----:B------:R-:W1:Y:S04]  /*2a1c0*/  LDSM.16.M88.4 R24, [R3+UR6+0x8180] ;  /* 0x008180060318783b */ /* 0x000e680008000200 */
[----:B0-----:R-:W-:Y:S04]  /*2a1d0*/  STL.64 [R1+0x70], R20 ;  /* 0x0000701401007387 */ /* 0x001fe80000100a00 */
[----:B------:R-:W-:Y:S04]  /*2a1e0*/  STL.64 [R1+0x78], R22 ;  /* 0x0000781601007387 */ /* 0x000fe80000100a00 */
[----:B-1----:R-:W-:Y:S04]  /*2a1f0*/  STL.64 [R1+0x90], R24 ;  /* 0x0000901801007387 */ /* 0x002fe80000100a00 */
[----:B------:R-:W-:Y:S04]  /*2a200*/  STL.64 [R1+0x98], R26 ;  /* 0x0000981a01007387 */ /* 0x000fe80000100a00 */
[----:B------:R-:W0:Y:S04]  /*2a210*/  LDSM.16.M88.4 R24, [R3+UR6+0x10180] ;  /* 0x010180060318783b */ /* 0x000e280008000200 */
[----:B0-----:R-:W-:Y:S04]  /*2a220*/  STL.64 [R1+0xc0], R24 ;  /* 0x0000c01801007387 */ /* 0x001fe80000100a00 */
[----:B------:R-:W-:Y:S04]  /*2a230*/  STL.64 [R1+0xc8], R26 ;  /* 0x0000c81a01007387 */ /* 0x000fe80000100a00 */
[----:B------:R-:W0:Y:S04]  /*2a240*/  LDSM.16.M88.4 R24, [R3+UR6+0x18180] ;  /* 0x018180060318783b */ /* 0x000e280008000200 */
[----:B------:R-:W-:Y:S04]  /*2a250*/  STL [R1+0x3500], R3 ;  /* 0x0035000301007387 */ /* 0x000fe80000100800 */
[----:B0-----:R0:W-:Y:S04]  /*2a260*/  STL.64 [R1+0xd0], R24 ;  /* 0x0000d01801007387 */ /* 0x0011e80000100a00 */
[----:B------:R1:W-:Y:S04]  /*2a270*/  STL.64 [R1+0xd8], R26 ;  /* 0x0000d81a01007387 */ /* 0x0003e80000100a00 */
[----:B0-----:R-:W2:Y:S04]  /*2a280*/  LDL.LU R24, [R1+0x40] ;  /* 0x0000400001187983 */ /* 0x001ea80000300800 */
[----:B------:R-:W2:Y:S01]  /*2a290*/  LDL.LU R25, [R1+0x44] ;  /* 0x0000440001197983 */ /* 0x000ea20000300800 */
[----:B-1----:R-:W-:-:S02]  /*2a2a0*/  MOV R26, R0 ;  /* 0x00000000001a7202 */ /* 0x002fc40000000f00 */
[----:B------:R-:W-:Y:S01]  /*2a2b0*/  MOV R27, R2 ;  /* 0x00000002001b7202 */ /* 0x000fe20000000f00 */
[----:B------:R-:W4:Y:S04]  /*2a2c0*/  LDL.LU R0, [R1+0x3794] ;  /* 0x0037940001007983 */ /* 0x000f280000300800 */
[----:B------:R-:W3:Y:S04]  /*2a2d0*/  LDL.LU R2, [R1+0x3790] ;  /* 0x0037900001027983 */ /* 0x000ee80000300800 */
[----:B------:R-:W-:Y:S01]  /*2a2e0*/  STL.64 [R1+0x3740], R26 ;  /* 0x0037401a01007387 */ /* 0x000fe20000100a00 */
[----:B------:R-:W-:-:S06]  /*2a2f0*/  LOP3.LUT R23, R29, 0x20, RZ, 0x3c, !PT ;  /* 0x000000201d177812 */ /* 0x000fcc00078e3cff */
[----:B------:R-:W0:Y:S04]  /*2a300*/  LDSM.16.MT88.4 R20, [R23+UR6+0x23800] ;  /* 0x023800061714783b */ /* 0x000e280008004200 */
[----:B--2---:R1:W-:Y:S04]  /*2a310*/  STL.64 [R1+0x3738], R24 ;  /* 0x0037381801007387 */ /* 0x0043e80000100a00 */
[----:B-1----:R-:W3:Y:S04]  /*2a320*/  LDL.LU.64 R24, [R1+0xb0] ;  /* 0x0000b00001187983 */ /* 0x002ee80000300a00 */
[----:B------:R-:W2:Y:S04]  /*2a330*/  LDL.LU.64 R26, [R1+0xb8] ;  /* 0x0000b800011a7983 */ /* 0x000ea80000300a00 */
[----:B0-----:R-:W-:Y:S04]  /*2a340*/  STL.64 [R1+0x3678], R22 ;  /* 0x0036781601007387 */ /* 0x001fe80000100a00 */
[----:B------:R0:W-:Y:S04]  /*2a350*/  STL.64 [R1+0x3670], R20 ;  /* 0x0036701401007387 */ /* 0x0001e80000100a00 */
[----:B0-----:R-:W2:Y:S04]  /*2a360*/  LDL.LU R20, [R1+0x60] ;  /* 0x0000600001147983 */ /* 0x001ea80000300800 */
[----:B------:R-:W2:Y:S04]  /*2a370*/  LDL.LU R21, [R1+0x64] ;  /* 0x0000640001157983 */ /* 0x000ea80000300800 */
[----:B------:R-:W2:Y:S04]  /*2a380*/  LDL.LU R22, [R1+0x68] ;  /* 0x0000680001167983 */ /* 0x000ea80000300800 */
[----:B------:R-:W4:Y:S01]  /*2a390*/  LDL.LU R23, [R1+0x6c] ;  /* 0x00006c0001177983 */ /* 0x000f220000300800 */
[----:B---3--:R-:W-:-:S15]  /*2a3a0*/  HMMA.16816.F32 R4, R16, R24, R4 ;  /* 0x000000181004723c */ /* 0x008fde0000001804 */
[----:B------:R-:W-:-:S04]  /*2a3b0*/  NOP ;  /* 0x0000000000007918 */ /* 0x000fc80000000000 */
[----:B------:R0:W-:Y:S04]  /*2a3c0*/  STL.64 [R1+0x50], R4 ;  /* 0x0000500401007387 */ /* 0x0001e80000100a00 */
[----:B------:R-:W-:Y:S04]  /*2a3d0*/  STL [R1+0x58], R6 ;  /* 0x0000580601007387 */ /* 0x000fe80000100800 */
[----:B0-----:R-:W3:Y:S01]  /*2a3e0*/  LDL.LU.64 R4, [R1+0x3788] ;  /* 0x0037880001047983 */ /* 0x001ee20000300a00 */
[----:B------:R-:W-:-:S03]  /*2a3f0*/  MOV R28, R7 ;  /* 0x00000007001c7202 */ /* 0x000fc60000000f00 */
[----:B--2---:R0:W-:Y:S04]  /*2a400*/  STL.64 [R1+0x3748], R26 ;  /* 0x0037481a01007387 */ /* 0x0041e80000100a00 */
[----:B------:R-:W2:Y:S04]  /*2a410*/  LDL.LU R24, [R1+0x20] ;  /* 0x0000200001187983 */ /* 0x000ea80000300800 */
[----:B------:R-:W2:Y:S01]  /*2a420*/  LDL.LU R25, [R1+0x24] ;  /* 0x0000240001197983 */ /* 0x000ea20000300800 */
[----:B------:R-:W-:Y:S01]  /*2a430*/  HMMA.16816.F32 R12, R16, R12, R8 ;  /* 0x0000000c100c723c */ /* 0x000fe20000001808 */
[----:B0-----:R-:W-:Y:S01]  /*2a440*/  MOV R26, R2 ;  /* 0x00000002001a7202 */ /* 0x001fe20000000f00 */
[----:B----4-:R-:W-:-:S06]  /*2a450*/  IMAD.MOV.U32 R27, RZ, RZ, R0 ;  /* 0x000000ffff1b7224 */ /* 0x010fcc00078e0000 */
[----:B---3--:R-:W-:-:S15]  /*2a460*/  HMMA.16816.F32 R4, R16, R4, R20 ;  /* 0x000000041004723c */ /* 0x008fde0000001814 */
[----:B------:R-:W-:-:S04]  /*2a470*/  NOP ;  /* 0x0000000000007918 */ /* 0x000fc80000000000 */
[----:B------:R-:W-:Y:S02]  /*2a480*/  MOV R23, R4 ;  /* 0x0000000400177202 */ /* 0x000fe40000000f00 */
[----:B------:R-:W-:Y:S02]  /*2a490*/  MOV R22, R5 ;  /* 0x0000000500167202 */ /* 0x000fe40000000f00 */
[----:B------:R-:W-:Y:S02]  /*2a4a0*/  MOV R2, R6 ;  /* 0x0000000600027202 */ /* 0x000fe40000000f00 */
[----:B------:R-:W-:Y:S02]  /*2a4b0*/  MOV R0, R7 ;  /* 0x0000000700007202 */ /* 0x000fe40000000f00 */
[----:B------:R-:W3:Y:S04]  /*2a4c0*/  LDL.LU.64 R6, [R1+0x3780] ;  /* 0x0037800001067983 */ /* 0x000ee80000300a00 */
[----:B------:R-:W4:Y:S04]  /*2a4d0*/  LDL.LU.64 R4, [R1+0x3778] ;  /* 0x0037780001047983 */ /* 0x000f280000300a00 */
[----:B------:R0:W-:Y:S04]  /*2a4e0*/  STL.64 [R1+0x3750], R22 ;  /* 0x0037501601007387 */ /* 0x0001e80000100a00 */
[----:B0-----:R-:W2:Y:S04]  /*2a4f0*/  LDL.LU.64 R22, [R1+0x88] ;  /* 0x0000880001167983 */ /* 0x001ea80000300a00 */
[----:B------:R-:W2:Y:S04]  /*2a500*/  LDL.LU.64 R10, [R1+0x3770] ;  /* 0x00377000010a7983 */ /* 0x000ea80000300a00 */
[----:B------:R-:W3:Y:S01]  /*2a510*/  LDL.LU.64 R8, [R1+0x3768] ;  /* 0x0037680001087983 */ /* 0x000ee20000300a00 */
[----:B--2---:R-:W-:-:S03]  /*2a520*/  IMAD.MOV.U32 R16, RZ, RZ, R11 ;  /* 0x000000ffff107224 */ /* 0x004fc600078e000b */
[----:B------:R-:W2:Y:S01]  /*2a530*/  LDL.LU R11, [R1+0x3760] ;  /* 0x00376000010b7983 */ /* 0x000ea20000300800 */
[----:B----4-:R-:W-:-:S03]  /*2a540*/  MOV R17, R5 ;  /* 0x0000000500117202 */ /* 0x010fc60000000f00 */
[----:B------:R-:W4:Y:S01]  /*2a550*/  LDL.LU R5, [R1+0x375c] ;  /* 0x00375c0001057983 */ /* 0x000f220000300800 */
[----:B---3--:R-:W-:-:S03]  /*2a560*/  MOV R18, R6 ;  /* 0x0000000600127202 */ /* 0x008fc60000000f00 */
[----:B------:R-:W3:Y:S04]  /*2a570*/  LDL.LU R6, [R1+0x3758] ;  /* 0x0037580001067983 */ /* 0x000ee80000300800 */
[----:B------:R0:W-:Y:S04]  /*2a580*/  STL.64 [R1+0x36d8], R14 ;  /* 0x0036d80e01007387 */ /* 0x0001e80000100a00 */
[----:B------:R1:W-:Y:S01]  /*2a590*/  STL.64 [R1+0x36d0], R12 ;  /* 0x0036d00c01007387 */ /* 0x0003e20000100a00 */
[----:B------:R-:W-:Y:S02]  /*2a5a0*/  MOV R19, R7 ;  /* 0x0000000700137202 */ /* 0x000fe40000000f00 */
[----:B------:R-:W-:Y:S01]  /*2a5b0*/  MOV R7, R22 ;  /* 0x0000001600077202 */ /* 0x000fe20000000f00 */
[----:B------:R-:W-:Y:S01]  /*2a5c0*/  IMAD.MOV.U32 R3, RZ, RZ, R23 ;  /* 0x000000ffff037224 */ /* 0x000fe200078e0017 */
[----:B0-----:R-:W3:Y:S04]  /*2a5d0*/  LDL.LU R14, [R1+0xe8] ;  /* 0x0000e800010e7983 */ /* 0x001ee80000300800 */
[----:B------:R-:W4:Y:S01]  /*2a5e0*/  LDL.LU R15, [R1+0xec] ;  /* 0x0000ec00010f7983 */ /* 0x000f220000300800 */
[----:B--2---:R-:W-:Y:S03]  /*2a5f0*/  HMMA.16816.F32 R24, R8, R22, R24 ;  /* 0x000000160818723c */ /* 0x004fe60000001818 */
[----:B------:R-:W2:-:S15]  /*2a600*/  LDL.LU.64 R22, [R1+0x3750] ;  /* 0x0037500001167983 */ /* 0x000e9e0000300a00 */
[----:B------:R-:W-:Y:S01]  /*2a610*/  NOP ;  /* 0x0000000000007918 */ /* 0x000fe20000000000 */
[----:B-1----:R-:W-:Y:S02]  /*2a620*/  MOV R13, R26 ;  /* 0x0000001a000d7202 */ /* 0x002fe40000000f00 */
[----:B------:R-:W-:Y:S02]  /*2a630*/  MOV R12, R27 ;  /* 0x0000001b000c7202 */ /* 0x000fe40000000f00 */
[----:B------:R-:W2:Y:S01]  /*2a640*/  LDL.LU.64 R26, [R1+0x3748] ;  /* 0x00374800011a7983 */ /* 0x000ea20000300a00 */
[----:B------:R-:W-:-:S03]  /*2a650*/  MOV R20, R25 ;  /* 0x0000001900147202 */ /* 0x000fc60000000f00 */
[----:B---3--:R0:W-:Y:S01]  /*2a660*/  STL.64 [R1+0x3718], R6 ;  /* 0x0037180601007387 */ /* 0x0081e20000100a00 */
[----:B------:R-:W-:-:S03]  /*2a670*/  MOV R21, R24 ;  /* 0x0000001800157202 */ /* 0x000fc60000000f00 */
[----:B----4-:R-:W-:Y:S04]  /*2a680*/  STL.64 [R1+0x3710], R4 ;  /* 0x0037100401007387 */ /* 0x010fe80000100a00 */
[----:B0-----:R-:W3:Y:S04]  /*2a690*/  LDL.LU.64 R6, [R1+0xf8] ;  /* 0x0000f80001067983 */ /* 0x001ee80000300a00 */
[----:B------:R-:W-:Y:S04]  /*2a6a0*/  STL [R1+0x36f4], R12 ;  /* 0x0036f40c01007387 */ /* 0x000fe80000100800 */
[----:B------:R-:W-:Y:S04]  /*2a6b0*/  STL [R1+0x36f0], R13 ;  /* 0x0036f00d01007387 */ /* 0x000fe80000100800 */
[----:B------:R-:W-:Y:S04]  /*2a6c0*/  STL [R1+0x36ec], R20 ;  /* 0x0036ec1401007387 */ /* 0x000fe80000100800 */
[----:B------:R-:W-:Y:S01]  /*2a6d0*/  STL [R1+0x36e8], R21 ;  /* 0x0036e81501007387 */ /* 0x000fe20000100800 */
[----:B--2---:R-:W-:-:S15]  /*2a6e0*/  HMMA.16816.F32 R16, R8, R26, R16 ;  /* 0x0000001a0810723c */ /* 0x004fde0000001810 */
[----:B------:R-:W-:-:S04]  /*2a6f0*/  NOP ;  /* 0x0000000000007918 */ /* 0x000fc80000000000 */
[----:B------:R-:W-:Y:S04]  /*2a700*/  STL.64 [R1+0x10], R16 ;  /* 0x0000101001007387 */ /* 0x000fe80000100a00 */
[----:B------:R0:W-:Y:S02]  /*2a710*/  STL.64 [R1+0x18], R18 ;  /* 0x0000181201007387 */ /* 0x0001e40000100a00 */
[----:B0-----:R-:W-:Y:S01]  /*2a720*/  IMAD.MOV.U32 R19, RZ, RZ, R26 ;  /* 0x000000ffff137224 */ /* 0x001fe200078e001a */
[----:B------:R-:W-:Y:S02]  /*2a730*/  MOV R18, R27 ;  /* 0x0000001b00127202 */ /* 0x000fe40000000f00 */
[----:B------:R-:W2:Y:S04]  /*2a740*/  LDL.LU.64 R26, [R1+0x3740] ;  /* 0x00374000011a7983 */ /* 0x000ea80000300a00 */
[----:B------:R-:W2:Y:S02]  /*2a750*/  LDL.LU.64 R24, [R1+0x3738] ;  /* 0x0037380001187983 */ /* 0x000ea40000300a00 */
[----:B--2---:R-:W-:-:S15]  /*2a760*/  HMMA.16816.F32 R24, R8, R14, R24 ;  /* 0x0000000e0818723c */ /* 0x004fde0000001818 */
[----:B------:R-:W-:-:S04]  /*2a770*/  NOP ;  /* 0x0000000000007918 */ /* 0x000fc80000000000 */
[----:B------:R-:W-:Y:S01]  /*2a780*/  MOV R20, R26 ;  /* 0x0000001a00147202 */ /* 0x000fe20000000f00 */
[----:B------:R-:W-:Y:S01]  /*2a790*/  IMAD.MOV.U32 R21, RZ, RZ, R27 ;  /* 0x000000ffff157224 */ /* 0x000fe200078e001b */
[----:B------:R-:W-:Y:S02]  /*2a7a0*/  MOV R12, R24 ;  /* 0x00000018000c7202 */ /* 0x000fe40000000f00 */
[----:B------:R-:W-:Y:S01]  /*2a7b0*/  MOV R13, R25 ;  /* 0x00000019000d7202 */ /* 0x000fe20000000f00 */
[----:B------:R-:W2:Y:S04]  /*2a7c0*/  LDL.LU.64 R26, [R1+0x3730] ;  /* 0x00373000011a7983 */ /* 0x000ea80000300a00 */
[----:B------:R-:W2:Y:S04]  /*2a7d0*/  LDL.LU.64 R24, [R1+0x3728] ;  /* 0x0037280001187983 */ /* 0x000ea80000300a00 */
[----:B------:R0:W-:Y:S04]  /*2a7e0*/  STL.64 [R1+0x3700], R14 ;  /* 0x0037000e01007387 */ /* 0x0001e80000100a00 */
[----:B------:R1:W-:Y:S01]  /*2a7f0*/  STL.64 [R1+0x36f8], R12 ;  /* 0x0036f80c01007387 */ /* 0x0003e20000100a00 */
[----:B---3--:R-:W-:-:S02]  /*2a800*/  MOV R17, R6 ;  /* 0x0000000600117202 */ /* 0x008fc40000000f00 */
[----:B------:R-:W-:Y:S02]  /*2a810*/  MOV R16, R7 ;  /* 0x0000000700107202 */ /* 0x000fe40000000f00 */
[----:B0-----:R-:W-:Y:S01]  /*2a820*/  MOV R15, R28 ;  /* 0x0000001c000f7202 */ /* 0x001fe20000000f00 */
[----:B-1----:R-:W3:Y:S04]  /*2a830*/  LDL.LU R12, [R1+0x50] ;  /* 0x00005000010c7983 */ /* 0x002ee80000300800 */
[----:B------:R-:W3:Y:S04]  /*2a840*/  LDL.LU R13, [R1+0x54] ;  /* 0x00005400010d7983 */ /* 0x000ee80000300800 */
[----:B------:R-:W3:Y:S04]  /*2a850*/  LDL.LU R14, [R1+0x58] ;  /* 0x00005800010e7983 */ /* 0x000ee80000300800 */
[----:B------:R-:W4:Y:S01]  /*2a860*/  LDL.LU R28, [R1+0x3720] ;  /* 0x00372000011c7983 */ /* 0x000f220000300800 */
[----:B--2---:R-:W-:Y:S03]  /*2a870*/  HMMA.16816.F32 R24, R8, R6, R24 ;  /* 0x000000060818723c */ /* 0x004fe60000001818 */
[----:B------:R-:W2:Y:S04]  /*2a880*/  LDL.LU.64 R6, [R1+0x3718] ;  /* 0x0037180001067983 */ /* 0x000ea80000300a00 */
[----:B------:R-:W3:Y:S01]  /*2a890*/  LDL.LU.64 R4, [R1+0x3710] ;  /* 0x0037100001047983 */ /* 0x000ee20000300a00 */
[----:B--2---:R-:W-:-:S03]  /*2a8a0*/  MOV R10, R7 ;  /* 0x00000007000a7202 */ /* 0x004fc60000000f00 */
[----:B------:R-:W3:Y:S08]  /*2a8b0*/  LDL.LU R7, [R1+0x3708] ;  /* 0x0037080001077983 */ /* 0x000ef00000300800 */
[----:B------:R-:W-:Y:S04]  /*2a8c0*/  STL.64 [R1+0x3688], R26 ;  /* 0x0036881a01007387 */ /* 0x000fe80000100a00 */
[----:B------:R0:W-:Y:S04]  /*2a8d0*/  STL.64 [R1+0x3680], R24 ;  /* 0x0036801801007387 */ /* 0x0001e80000100a00 */
[----:B0-----:R-:W3:Y:S04]  /*2a8e0*/  LDL.LU R24, [R1] ;  /* 0x0000000001187983 */ /* 0x001ee80000300800 */
[----:B------:R-:W3:Y:S04]  /*2a8f0*/  LDL.LU R25, [R1+0x4] ;  /* 0x0000040001197983 */ /* 0x000ee80000300800 */
[----:B------:R-:W3:Y:S01]  /*2a900*/  LDL.LU R26, [R1+0x8] ;  /* 0x00000800011a7983 */ /* 0x000ee20000300800 */
[----:B------:R-:W-:Y:S01]  /*2a910*/  IMAD.MOV.U32 R11, RZ, RZ, R3 ;  /* 0x000000ffff0b7224 */ /* 0x000fe200078e0003 */
[----:B----4-:R-:W-:-:S07]  /*2a920*/  MOV R27, R28 ;  /* 0x0000001c001b7202 */ /* 0x010fce0000000f00 */
[----:B---3--:R-:W-:-:S15]  /*2a930*/  HMMA.16816.F32 R8, R4, R10, R24 ;  /* 0x0000000a0408723c */ /* 0x008fde0000001818 */
[----:B------:R-:W-:-:S04]  /*2a940*/  NOP ;  /* 0x0000000000007918 */ /* 0x000fc80000000000 */
[----:B------:R-:W-:Y:S02]  /*2a950*/  MOV R28, R8 ;  /* 0x00000008001c7202 */ /* 0x000fe40000000f00 */
[----:B------:R-:W-:Y:S02]  /*2a960*/  MOV R27, R9 ;  /* 0x00000009001b7202 */ /* 0x000fe40000000f00 */
[----:B------:R-:W-:Y:S01]  /*2a970*/  MOV R26, R10 ;  /* 0x0000000a001a7202 */ /* 0x000fe20000000f00 */
[----:B------:R-:W-:Y:S02]  /*2a980*/  IMAD.MOV.U32 R3, RZ, RZ, R11 ;  /* 0x000000ffff037224 */ /* 0x000fe400078e000b */
[----:B------:R-:W0:Y:S04]  /*2a990*/  LDSM.16.MT88.4 R8, [R29+UR6+0x23c00] ;  /* 0x023c00061d08783b */ /* 0x000e280008004200 */
[----:B------:R-:W-:Y:S04]  /*2a9a0*/  STL [R1+0x369c], R28 ;  /* 0x00369c1c01007387 */ /* 0x000fe80000100800 */
[----:B------:R1:W-:Y:S04]  /*2a9b0*/  STL [R1+0x3698], R27 ;  /* 0x0036981b01007387 */ /* 0x0003e80000100800 */
[----:B------:R2:W-:Y:S01]  /*2a9c0*/  STL [R1+0x3694], R26 ;  /* 0x0036941a01007387 */ /* 0x0005e20000100800 */
[----:B-1----:R-:W-:-:S02]  /*2a9d0*/  MOV R27, R18 ;  /* 0x00000012001b7202 */ /* 0x002fc40000000f00 */
[----:B--2---:R-:W-:-:S07]  /*2a9e0*/  MOV R26, R19 ;  /* 0x00000013001a7202 */ /* 0x004fce0000000f00 */
[----:B------:R-:W-:Y:S01]  /*2a9f0*/  HMMA.16816.F32 R24, R4, R26, R12 ;  /* 0x0000001a0418723c */ /* 0x000fe2000000180c */
[----:B0-----:R0:W-:Y:S04]  /*2aa00*/  STL.64 [R1+0x3628], R10 ;  /* 0x0036280a01007387 */ /* 0x0011e80000100a00 */
[----:B------:R1:W-:Y:S01]  /*2aa10*/  STL.64 [R1+0x3620], R8 ;  /* 0x0036200801007387 */ /* 0x0003e20000100a00 */
[----:B0-----:R-:W-:Y:S02]  /*2aa20*/  MOV R10, R17 ;  /* 0x00000011000a7202 */ /* 0x001fe40000000f00 */
[----:B------:R-:W-:-:S05]  /*2aa30*/  MOV R11, R16 ;  /* 0x00000010000b7202 */ /* 0x000fca0000000f00 */
[----:B------:R-:W-:Y:S04]  /*2aa40*/  STL.64 [R1+0x36e0], R10 ;  /* 0x0036e00a01007387 */ /* 0x000fe80000100a00 */
[----:B------:R-:W2:Y:S04]  /*2aa50*/  LDL.LU.64 R14, [R1+0x3700] ;  /* 0x00370000010e7983 */ /* 0x000ea80000300a00 */
[----:B------:R-:W3:Y:S01]  /*2aa60*/  LDL.LU.64 R12, [R1+0x36f8] ;  /* 0x0036f800010c7983 */ /* 0x000ee20000300a00 */
[----:B------:R-:W-:-:S06]  /*2aa70*/  LOP3.LUT R19, R29, 0x20, RZ, 0x3c, !PT ;  /* 0x000000201d137812 */ /* 0x000fcc00078e3cff */
[----:B------:R-:W0:Y:S01]  /*2aa80*/  LDSM.16.MT88.4 R16, [R19+UR6+0x23c00] ;  /* 0x023c00061310783b */ /* 0x000e220008004200 */
[----:B-1----:R-:W-:Y:S01]  /*2aa90*/  IMAD.MOV.U32 R8, RZ, RZ, R23 ;  /* 0x000000ffff087224 */ /* 0x002fe200078e0017 */
[----:B------:R-:W-:Y:S02]  /*2aaa0*/  MOV R9, R22 ;  /* 0x0000001600097202 */ /* 0x000fe40000000f00 */
[----:B------:R-:W-:Y:S01]  /*2aab0*/  MOV R23, R24 ;  /* 0x0000001800177202 */ /* 0x000fe20000000f00 */
[----:B------:R-:W-:Y:S01]  /*2aac0*/  IMAD.MOV.U32 R22, RZ, RZ, R25 ;  /* 0x000000ffff167224 */ /* 0x000fe200078e0019 */
[----:B------:R-:W4:Y:S04]  /*2aad0*/  LDL R24, [R1+0xc0] ;  /* 0x0000c00001187983 */ /* 0x000f280000100800 */
[----:B------:R-:W4:Y:S04]  /*2aae0*/  LDL R25, [R1+0xc4] ;  /* 0x0000c40001197983 */ /* 0x000f280000100800 */
[----:B0-----:R-:W-:Y:S04]  /*2aaf0*/  STL [R1+0x35a8], R16 ;  /* 0x0035a81001007387 */ /* 0x001fe80000100800 */
[----:B------:R-:W-:Y:S04]  /*2ab00*/  STL [R1+0x35a4], R17 ;  /* 0x0035a41101007387 */ /* 0x000fe80000100800 */
[----:B------:R0:W-:Y:S04]  /*2ab10*/  STL [R1+0x35a0], R18 ;  /* 0x0035a01201007387 */ /* 0x0001e80000100800 */
[----:B------:R1:W-:Y:S01]  /*2ab20*/  STL [R1+0x359c], R19 ;  /* 0x00359c1301007387 */ /* 0x0003e20000100800 */
[----:B0-----:R-:W-:Y:S01]  /*2ab30*/  IMAD.MOV.U32 R18, RZ, RZ, R20 ;  /* 0x000000ffff127224 */ /* 0x001fe200078e0014 */
[----:B-1----:R-:W-:-:S02]  /*2ab40*/  MOV R19, R21 ;  /* 0x0000001500137202 */ /* 0x002fc40000000f00 */
[----:B---3--:R-:W-:Y:S02]  /*2ab50*/  MOV R16, R12 ;  /* 0x0000000c00107202 */ /* 0x008fe40000000f00 */
[----:B------:R-:W-:Y:S01]  /*2ab60*/  MOV R17, R13 ;  /* 0x0000000d00117202 */ /* 0x000fe20000000f00 */
[----:B------:R-:W3:Y:S04]  /*2ab70*/  LDL.LU R12, [R1+0x36f4] ;  /* 0x0036f400010c7983 */ /* 0x000ee80000300800 */
        /* <DEDUP_REMOVED lines=9> */
[----:B------:R-:W-:-:S02]  /*2ac10*/  MOV R10, R2 ;  /* 0x00000002000a7202 */ /* 0x000fc40000000f00 */
[----:B------:R-:W-:Y:S02]  /*2ac20*/  MOV R11, R0 ;  /* 0x00000000000b7202 */ /* 0x000fe40000000f00 */
[----:B------:R-:W-:Y:S02]  /*2ac30*/  MOV R2, R26 ;  /* 0x0000001a00027202 */ /* 0x000fe40000000f00 */
[----:B------:R-:W-:Y:S01]  /*2ac40*/  MOV R0, R27 ;  /* 0x0000001b00007202 */ /* 0x000fe20000000f00 */
[----:B--2---:R0:W-:Y:S02]  /*2ac50*/  STL.64 [R1+0x36b8], R18 ;  /* 0x0036b81201007387 */ /* 0x0041e40000100a00 */
[----:B0-----:R-:W-:Y:S01]  /*2ac60*/  MOV R18, R13 ;  /* 0x0000000d00127202 */ /* 0x001fe20000000f00 */
[----:B---3--:R-:W-:Y:S02]  /*2ac70*/  IMAD.MOV.U32 R19, RZ, RZ, R12 ;  /* 0x000000ffff137224 */ /* 0x008fe400078e000c */
[----:B------:R-:W-:Y:S01]  /*2ac80*/  HMMA.16816.F32 R12, R4, R14, R8 ;  /* 0x0000000e040c723c */ /* 0x000fe20000001808 */
[----:B------:R-:W-:Y:S04]  /*2ac90*/  STL.64 [R1+0x36b0], R16 ;  /* 0x0036b01001007387 */ /* 0x000fe80000100a00 */
[----:B------:R-:W2:-:S14]  /*2aca0*/  LDL.LU.64 R10, [R1+0x36e0] ;  /* 0x0036e000010a7983 */ /* 0x000e9c0000300a00 */
[----:B------:R0:W-:Y:S01]  /*2acb0*/  STL [R1+0x6c], R15 ;  /* 0x00006c0f01007387 */ /* 0x0001e20000100800 */
[----:B------:R-:W-:Y:S02]  /*2acc0*/  MOV R26, R14 ;  /* 0x0000000e001a7202 */ /* 0x000fe40000000f00 */
[----:B------:R-:W-:Y:S02]  /*2acd0*/  MOV R28, R12 ;  /* 0x0000000c001c7202 */ /* 0x000fe40000000f00 */
[----:B------:R-:W-:Y:S01]  /*2ace0*/  MOV R27, R13 ;  /* 0x0000000d001b7202 */ /* 0x000fe20000000f00 */
[----:B0-----:R-:W2:Y:S04]  /*2acf0*/  LDL.LU.64 R14, [R1+0x36d8] ;  /* 0x0036d800010e7983 */ /* 0x001ea80000300a00 */
[----:B------:R-:W2:Y:S01]  /*2ad00*/  LDL.LU.64 R12, [R1+0x36d0] ;  /* 0x0036d000010c7983 */ /* 0x000ea20000300a00 */
[----:B------:R-:W-:-:S02]  /*2ad10*/  MOV R16, R21 ;  /* 0x0000001500107202 */ /* 0x000fc40000000f00 */
[----:B------:R-:W-:Y:S01]  /*2ad20*/  MOV R17, R20 ;  /* 0x0000001400117202 */ /* 0x000fe20000000f00 */
[----:B--2---:R-:W-:Y:S01]  /*2ad30*/  HMMA.16816.F32 R8, R4, R10, R12 ;  /* 0x0000000a0408723c */ /* 0x004fe2000000180c */
[----:B------:R-:W2:Y:S04]  /*2ad40*/  LDL.LU.64 R14, [R1+0x36c8] ;  /* 0x0036c800010e7983 */ /* 0x000ea80000300a00 */
[----:B------:R-:W2:Y:S04]  /*2ad50*/  LDL.LU.64 R12, [R1+0x36c0] ;  /* 0x0036c000010c7983 */ /* 0x000ea80000300a00 */
[----:B------:R-:W2:Y:S04]  /*2ad60*/  LDL.LU R4, [R1+0x70] ;  /* 0x0000700001047983 */ /* 0x000ea80000300800 */
[----:B------:R-:W2:Y:S04]  /*2ad70*/  LDL.LU R5, [R1+0x74] ;  /* 0x0000740001057983 */ /* 0x000ea80000300800 */
[----:B------:R-:W3:Y:S04]  /*2ad80*/  LDL.LU.64 R20, [R1+0xd0] ;  /* 0x0000d00001147983 */ /* 0x000ee80000300a00 */
[----:B------:R-:W-:Y:S04]  /*2ad90*/  STL [R1+0x363c], R8 ;  /* 0x00363c0801007387 */ /* 0x000fe80000100800 */
[----:B------:R0:W-:Y:S04]  /*2ada0*/  STL [R1+0x3638], R9 ;  /* 0x0036380901007387 */ /* 0x0001e80000100800 */
[----:B------:R-:W-:Y:S04]  /*2adb0*/  STL [R1+0x3634], R10 ;  /* 0x0036340a01007387 */ /* 0x000fe80000100800 */
[----:B------:R-:W-:Y:S04]  /*2adc0*/  STL [R1+0x3630], R11 ;  /* 0x0036300b01007387 */ /* 0x000fe80000100800 */
[----:B0-----:R-:W3:Y:S01]  /*2add0*/  LDL.LU.64 R8, [R1+0x90] ;  /* 0x0000900001087983 */ /* 0x001ee20000300a00 */
[----:B--2---:R-:W-:-:S15]  /*2ade0*/  HMMA.16816.F32 R16, R12, R4, R16 ;  /* 0x000000040c10723c */ /* 0x004fde0000001810 */
[----:B------:R-:W-:-:S04]  /*2adf0*/  NOP ;  /* 0x0000000000007918 */ /* 0x000fc80000000000 */
[----:B------:R-:W-:Y:S04]  /*2ae00*/  STL.64 [R1+0x20], R16 ;  /* 0x0000201001007387 */ /* 0x000fe80000100a00 */
[----:B------:R0:W-:Y:S04]  /*2ae10*/  STL.64 [R1+0x28], R18 ;  /* 0x0000281201007387 */ /* 0x0001e80000100a00 */
[----:B0-----:R-:W2:Y:S04]  /*2ae20*/  LDL.LU.64 R18, [R1+0x36b8] ;  /* 0x0036b80001127983 */ /* 0x001ea80000300a00 */
[----:B------:R-:W2:Y:S01]  /*2ae30*/  LDL.LU.64 R16, [R1+0x36b0] ;  /* 0x0036b00001107983 */ /* 0x000ea20000300a00 */
[----:B---3--:R-:W-:Y:S01]  /*2ae40*/  MOV R7, R8 ;  /* 0x0000000800077202 */ /* 0x008fe20000000f00 */
[----:B------:R-:W-:Y:S01]  /*2ae50*/  IMAD.MOV.U32 R6, RZ, RZ, R9 ;  /* 0x000000ffff067224 */ /* 0x000fe200078e0009 */
[----:B--2---:R-:W-:-:S15]  /*2ae60*/  HMMA.16816.F32 R16, R12, R8, R16 ;  /* 0x000000080c10723c */ /* 0x004fde0000001810 */
[----:B------:R-:W-:-:S04]  /*2ae70*/  NOP ;  /* 0x0000000000007918 */ /* 0x000fc80000000000 */
[----:B------:R-:W-:Y:S02]  /*2ae80*/  MOV R10, R18 ;  /* 0x00000012000a7202 */ /* 0x000fe40000000f00 */
[----:B------:R-:W-:Y:S02]  /*2ae90*/  MOV R11, R19 ;  /* 0x00000013000b7202 */ /* 0x000fe40000000f00 */
[----:B------:R-:W-:Y:S02]  /*2aea0*/  MOV R8, R16 ;  /* 0x0000001000087202 */ /* 0x000fe40000000f00 */
[----:B------:R-:W-:Y:S01]  /*2aeb0*/  MOV R9, R17 ;  /* 0x0000001100097202 */ /* 0x000fe20000000f00 */
[----:B------:R-:W4:Y:S04]  /*2aec0*/  LDL.LU.64 R18, [R1+0x36a8] ;  /* 0x0036a80001127983 */ /* 0x000f280000300a00 */
[----:B------:R-:W4:Y:S04]  /*2aed0*/  LDL.LU.64 R16, [R1+0x36a0] ;  /* 0x0036a00001107983 */ /* 0x000f280000300a00 */
[----:B------:R0:W-:Y:S04]  /*2aee0*/  STL.64 [R1+0x3648], R10 ;  /* 0x0036480a01007387 */ /* 0x0001e80000100a00 */
[----:B------:R1:W-:Y:S01]  /*2aef0*/  STL.64 [R1+0x3640], R8 ;  /* 0x0036400801007387 */ /* 0x0003e20000100a00 */
[----:B0-----:R-:W-:Y:S01]  /*2af00*/  MOV R10, R26 ;  /* 0x0000001a000a7202 */ /* 0x001fe20000000f00 */
[----:B-1----:R-:W-:Y:S01]  /*2af10*/  IMAD.MOV.U32 R8, RZ, RZ, R28 ;  /* 0x000000ffff087224 */ /* 0x002fe200078e001c */
[----:B------:R-:W-:Y:S01]  /*2af20*/  MOV R9, R27 ;  /* 0x0000001b00097202 */ /* 0x000fe20000000f00 */
[----:B------:R-:W2:Y:S04]  /*2af30*/  LDL.LU R28, [R1+0x369c] ;  /* 0x00369c00011c7983 */ /* 0x000ea80000300800 */
[----:B------:R-:W3:Y:S04]  /*2af40*/  LDL.LU R27, [R1+0x3698] ;  /* 0x00369800011b7983 */ /* 0x000ee80000300800 */
[----:B------:R-:W2:Y:S04]  /*2af50*/  LDL.LU R26, [R1+0x3694] ;  /* 0x00369400011a7983 */ /* 0x000ea80000300800 */
[----:B------:R-:W2:Y:S04]  /*2af60*/  LDL.LU R11, [R1+0x6c] ;  /* 0x00006c00010b7983 */ /* 0x000ea80000300800 */
[----:B--2---:R-:W-:Y:S04]  /*2af70*/  STL.64 [R1+0x3658], R10 ;  /* 0x0036580a01007387 */ /* 0x004fe80000100a00 */
[----:B------:R0:W-:Y:S02]  /*2af80*/  STL.64 [R1+0x3650], R8 ;  /* 0x0036500801007387 */ /* 0x0001e40000100a00 */
[----:B0-----:R-:W-:-:S02]  /*2af90*/  MOV R8, R7 ;  /* 0x0000000700087202 */ /* 0x001fc40000000f00 */
[----:B------:R-:W-:Y:S02]  /*2afa0*/  MOV R9, R6 ;  /* 0x0000000600097202 */ /* 0x000fe40000000f00 */
[----:B------:R-:W-:-:S03]  /*2afb0*/  MOV R10, R26 ;  /* 0x0000001a000a7202 */ /* 0x000fc60000000f00 */
[----:B------:R3:W-:Y:S02]  /*2afc0*/  STL.64 [R1+0x3668], R8 ;  /* 0x0036680801007387 */ /* 0x0007e40000100a00 */
[----:B---3--:R-:W-:Y:S02]  /*2afd0*/  MOV R9, R27 ;  /* 0x0000001b00097202 */ /* 0x008fe40000000f00 */
[----:B----4-:R-:W-:Y:S01]  /*2afe0*/  HMMA.16816.F32 R24, R12, R24, R16 ;  /* 0x000000180c18723c */ /* 0x010fe20000001810 */
[----:B------:R-:W-:Y:S01]  /*2aff0*/  IMAD.MOV.U32 R8, RZ, RZ, R28 ;  /* 0x000000ffff087224 */ /* 0x000fe200078e001c */
[----:B------:R-:W-:Y:S01]  /*2b000*/  MOV R11, R3 ;  /* 0x00000003000b7202 */ /* 0x000fe20000000f00 */
[----:B------:R-:W2:-:S15]  /*2b010*/  LDL.LU R28, [R1+0x3690] ;  /* 0x00369000011c7983 */ /* 0x000e9e0000300800 */
[----:B------:R-:W-:Y:S01]  /*2b020*/  NOP ;  /* 0x0000000000007918 */ /* 0x000fe20000000000 */
[----:B------:R-:W-:Y:S01]  /*2b030*/  MOV R16, R26 ;  /* 0x0000001a00107202 */ /* 0x000fe20000000f00 */
[----:B------:R0:W-:Y:S01]  /*2b040*/  STL.64 [R1+0x40], R24 ;  /* 0x0000401801007387 */ /* 0x0001e20000100a00 */
[----:B------:R-:W-:-:S03]  /*2b050*/  IMAD.MOV.U32 R3, RZ, RZ, R27 ;  /* 0x000000ffff037224 */ /* 0x000fc600078e001b */
[----:B------:R-:W3:Y:S04]  /*2b060*/  LDL.LU.64 R26, [R1+0x3688] ;  /* 0x00368800011a7983 */ /* 0x000ee80000300a00 */
[----:B0-----:R-:W3:Y:S04]  /*2b070*/  LDL.LU.64 R24, [R1+0x3680] ;  /* 0x0036800001187983 */ /* 0x001ee80000300a00 */
[----:B------:R0:W-:Y:S01]  /*2b080*/  STL [R1+0x3660], R16 ;  /* 0x0036601001007387 */ /* 0x0001e20000100800 */
[----:B------:R-:W-:Y:S02]  /*2b090*/  MOV R17, R22 ;  /* 0x0000001600117202 */ /* 0x000fe40000000f00 */
[----:B------:R-:W-:-:S02]  /*2b0a0*/  MOV R18, R2 ;  /* 0x0000000200127202 */ /* 0x000fc40000000f00 */
[----:B------:R-:W-:Y:S01]  /*2b0b0*/  MOV R19, R0 ;  /* 0x0000000000137202 */ /* 0x000fe20000000f00 */
[----:B------:R-:W-:Y:S01]  /*2b0c0*/  IMAD.MOV.U32 R2, RZ, RZ, R20 ;  /* 0x000000ffff027224 */ /* 0x000fe200078e0014 */
[----:B------:R-:W-:Y:S02]  /*2b0d0*/  MOV R0, R21 ;  /* 0x0000001500007202 */ /* 0x000fe40000000f00 */
[----:B0-----:R-:W-:Y:S02]  /*2b0e0*/  MOV R16, R23 ;  /* 0x0000001700107202 */ /* 0x001fe40000000f00 */
[----:B------:R-:W4:Y:S01]  /*2b0f0*/  LDL.LU.64 R22, [R1+0x3678] ;  /* 0x0036780001167983 */ /* 0x000f220000300a00 */
[----:B---3--:R-:W-:Y:S03]  /*2b100*/  HMMA.16816.F32 R24, R12, R20, R24 ;  /* 0x000000140c18723c */ /* 0x008fe60000001818 */
[----:B------:R-:W4:Y:S04]  /*2b110*/  LDL.LU.64 R20, [R1+0x3670] ;  /* 0x0036700001147983 */ /* 0x000f280000300a00 */
[----:B------:R-:W0:-:S12]  /*2b120*/  LDSM.16.MT88.4 R12, [R29+UR6+0x24000] ;  /* 0x024000061d0c783b */ /* 0x000e180008004200 */
[----:B------:R-:W-:Y:S04]  /*2b130*/  STL [R1+0x35d8], R26 ;  /* 0x0035d81a01007387 */ /* 0x000fe80000100800 */
[----:B------:R-:W-:Y:S04]  /*2b140*/  STL [R1+0x35d4], R27 ;  /* 0x0035d41b01007387 */ /* 0x000fe80000100800 */
[----:B0-----:R-:W-:Y:S01]  /*2b150*/  STL [R1+0x3540], R15 ;  /* 0x0035400f01007387 */ /* 0x001fe20000100800 */
[----:B----4-:R-:W-:Y:S03]  /*2b160*/  HMMA.16816.F32 R4, R20, R4, R8 ;  /* 0x000000041404723c */ /* 0x010fe60000001808 */
[----:B--2---:R-:W-:-:S15]  /*2b170*/  LDSM.16.M88.4 R8, [R28+UR6+0x8200] ;  /* 0x008200061c08783b */ /* 0x004fde0008000200 */
[----:B------:R-:W-:Y:S01]  /*2b180*/  NOP ;  /* 0x0000000000007918 */ /* 0x000fe20000000000 */
[----:B------:R-:W-:Y:S04]  /*2b190*/  STL.64 [R1], R4 ;  /* 0x0000000401007387 */ /* 0x000fe80000100a00 */
[----:B------:R-:W-:Y:S04]  /*2b1a0*/  STL.64 [R1+0x8], R6 ;  /* 0x0000080601007387 */ /* 0x000fe80000100a00 */
[----:B------:R-:W0:Y:S04]  /*2b1b0*/  LDSM.16.M88.4 R4, [R28+UR6+0x200] ;  /* 0x000200061c04783b */ /* 0x000e280008000200 */
[----:B------:R-:W-:Y:S04]  /*2b1c0*/  STL [R1+0x35f8], R14 ;  /* 0x0035f80e01007387 */ /* 0x000fe80000100800 */
[----:B------:R1:W-:Y:S04]  /*2b1d0*/  STL.64 [R1+0x35f0], R12 ;  /* 0x0035f00c01007387 */ /* 0x0003e80000100a00 */
[----:B-1----:R-:W2:Y:S04]  /*2b1e0*/  LDL.LU.64 R12, [R1+0xc0] ;  /* 0x0000c000010c7983 */ /* 0x002ea80000300a00 */
[----:B------:R-:W3:Y:S04]  /*2b1f0*/  LDL.LU.64 R14, [R1+0xc8] ;  /* 0x0000c800010e7983 */ /* 0x000ee80000300a00 */
[----:B0-----:R-:W-:Y:S04]  /*2b200*/  STL.64 [R1+0x80], R4 ;  /* 0x0000800401007387 */ /* 0x001fe80000100a00 */
[----:B------:R-:W-:Y:S04]  /*2b210*/  STL.64 [R1+0x88], R6 ;  /* 0x0000880601007387 */ /* 0x000fe80000100a00 */
[----:B------:R-:W-:Y:S04]  /*2b220*/  STL.64 [R1+0xa0], R8 ;  /* 0x0000a00801007387 */ /* 0x000fe80000100a00 */
[----:B------:R-:W-:Y:S04]  /*2b230*/  STL.64 [R1+0xa8], R10 ;  /* 0x0000a80a01007387 */ /* 0x000fe80000100a00 */
[----:B------:R-:W0:Y:S04]  /*2b240*/  LDSM.16.M88.4 R8, [R28+UR6+0x10200] ;  /* 0x010200061c08783b */ /* 0x000e280008000200 */
[----:B0-----:R-:W-:Y:S04]  /*2b250*/  STL.64 [R1+0xe0], R8 ;  /* 0x0000e00801007387 */ /* 0x001fe80000100a00 */
[----:B------:R-:W-:Y:S04]  /*2b260*/  STL.64 [R1+0xe8], R10 ;  /* 0x0000e80a01007387 */ /* 0x000fe80000100a00 */
[----:B------:R-:W0:Y:S04]  /*2b270*/  LDSM.16.M88.4 R8, [R28+UR6+0x18200] ;  /* 0x018200061c08783b */ /* 0x000e280008000200 */
[----:B0-----:R0:W-:Y:S04]  /*2b280*/  STL.64 [R1+0xf0], R8 ;  /* 0x0000f00801007387 */ /* 0x0011e80000100a00 */
[----:B------:R-:W-:Y:S04]  /*2b290*/  STL.64 [R1+0xf8], R10 ;  /* 0x0000f80a01007387 */ /* 0x000fe80000100a00 */
[----:B0-----:R-:W4:Y:S01]  /*2b2a0*/  LDL.LU.64 R8, [R1+0x3668] ;  /* 0x0036680001087983 */ /* 0x001f220000300a00 */
[----:B------:R-:W-:-:S06]  /*2b2b0*/  LOP3.LUT R7, R29, 0x20, RZ, 0x3c, !PT ;  /* 0x000000201d077812 */ /* 0x000fcc00078e3cff */
[----:B------:R-:W0:Y:S04]  /*2b2c0*/  LDSM.16.MT88.4 R4, [R7+UR6+0x24000] ;  /* 0x024000060704783b */ /* 0x000e280008004200 */
[----:B------:R-:W-:Y:S04]  /*2b2d0*/  STL [R1+0x33f4], R28 ;  /* 0x0033f41c01007387 */ /* 0x000fe80000100800 */
[----:B------:R-:W-:Y:S04]  /*2b2e0*/  STL [R1+0x3598], R29 ;  /* 0x0035981d01007387 */ /* 0x000fe80000100800 */
[----:B0-----:R-:W-:Y:S04]  /*2b2f0*/  STL.64 [R1+0x3510], R6 ;  /* 0x0035100601007387 */ /* 0x001fe80000100a00 */
[----:B------:R0:W-:Y:S02]  /*2b300*/  STL.64 [R1+0x3508], R4 ;  /* 0x0035080401007387 */ /* 0x0001e40000100a00 */
[----:B0-----:R-:W-:-:S02]  /*2b310*/  MOV R4, R2 ;  /* 0x0000000200047202 */ /* 0x001fc40000000f00 */
[----:B------:R-:W-:Y:S01]  /*2b320*/  MOV R5, R0 ;  /* 0x0000000000057202 */ /* 0x000fe20000000f00 */
[----:B----4-:R-:W-:Y:S01]  /*2b330*/  HMMA.16816.F32 R8, R20, R8, R16 ;  /* 0x000000081408723c */ /* 0x010fe20000001810 */
[----:B------:R-:W4:-:S15]  /*2b340*/  LDL.LU R16, [R1+0x3660] ;  /* 0x0036600001107983 */ /* 0x000f1e0000300800 */
[----:B------:R-:W-:-:S03]  /*2b350*/  NOP ;  /* 0x0000000000007918 */ /* 0x000fc60000000000 */
[----:B------:R-:W-:Y:S01]  /*2b360*/  MOV R2, R10 ;  /* 0x0000000a00027202 */ /* 0x000fe20000000f00 */
[----:B------:R0:W-:Y:S01]  /*2b370*/  STL.64 [R1+0x50], R8 ;  /* 0x0000500801007387 */ /* 0x0001e20000100a00 */
[----:B------:R-:W-:-:S03]  /*2b380*/  IMAD.MOV.U32 R0, RZ, RZ, R11 ;  /* 0x000000ffff007224 */ /* 0x000fc600078e000b */
[----:B------:R-:W2:Y:S04]  /*2b390*/  LDL.LU.64 R10, [R1+0x3658] ;  /* 0x00365800010a7983 */ /* 0x000ea80000300a00 */
[----:B0-----:R-:W2:Y:S04]  /*2b3a0*/  LDL.LU.64 R8, [R1+0x3650] ;  /* 0x0036500001087983 */ /* 0x001ea80000300a00 */
[----:B------:R-:W-:Y:S04]  /*2b3b0*/  STL [R1+0x35b0], R0 ;  /* 0x0035b00001007387 */ /* 0x000fe80000100800 */
[----:B------:R-:W-:Y:S01]  /*2b3c0*/  STL [R1+0x35ac], R2 ;  /* 0x0035ac0201007387 */ /* 0x000fe20000100800 */
[----:B--2---:R-:W-:-:S15]  /*2b3d0*/  HMMA.16816.F32 R8, R20, R12, R8 ;  /* 0x0000000c1408723c */ /* 0x004fde0000001808 */
[----:B------:R-:W-:-:S04]  /*2b3e0*/  NOP ;  /* 0x0000000000007918 */ /* 0x000fc80000000000 */
[----:B------:R-:W-:Y:S02]  /*2b3f0*/  MOV R19, R10 ;  /* 0x0000000a00137202 */ /* 0x000fe40000000f00 */
[----:B------:R-:W-:Y:S02]  /*2b400*/  MOV R29, R11 ;  /* 0x0000000b001d7202 */ /* 0x000fe40000000f00 */
[----:B------:R-:W-:Y:S02]  /*2b410*/  MOV R17, R8 ;  /* 0x0000000800117202 */ /* 0x000fe40000000f00 */
[----:B------:R-:W-:Y:S01]  /*2b420*/  MOV R18, R9 ;  /* 0x0000000900127202 */ /* 0x000fe20000000f00 */
[----:B------:R-:W2:Y:S04]  /*2b430*/  LDL.LU.64 R10, [R1+0x3648] ;  /* 0x00364800010a7983 */ /* 0x000ea80000300a00 */
[----:B------:R-:W2:Y:S04]  /*2b440*/  LDL.LU.64 R8, [R1+0x3640] ;  /* 0x0036400001087983 */ /* 0x000ea80000300a00 */
[----:B---3--:R0:W-:Y:S01]  /*2b450*/  STL.64 [R1+0x3600], R14 ;  /* 0x0036000e01007387 */ /* 0x0081e20000100a00 */
[----:B--2---:R-:W-:Y:S01]  /*2b460*/  IMAD.MOV.U32 R12, RZ, RZ, R8 ;  /* 0x000000ffff0c7224 */ /* 0x004fe200078e0008 */
[----:B------:R-:W-:-:S02]  /*2b470*/  MOV R13, R9 ;  /* 0x00000009000d7202 */ /* 0x000fc40000000f00 */
[----:B------:R-:W2:Y:S04]  /*2b480*/  LDL.LU R8, [R1+0x363c] ;  /* 0x00363c0001087983 */ /* 0x000ea80000300800 */
[----:B------:R-:W2:Y:S01]  /*2b490*/  LDL.LU R9, [R1+0x3638] ;  /* 0x0036380001097983 */ /* 0x000ea20000300800 */
[----:B0-----:R-:W-:Y:S02]  /*2b4a0*/  MOV R14, R10 ;  /* 0x0000000a000e7202 */ /* 0x001fe40000000f00 */
[----:B------:R-:W-:Y:S01]  /*2b4b0*/  MOV R15, R11 ;  /* 0x0000000b000f7202 */ /* 0x000fe20000000f00 */
[----:B------:R-:W2:Y:S04]  /*2b4c0*/  LDL.LU R10, [R1+0x3634] ;  /* 0x00363400010a7983 */ /* 0x000ea80000300800 */
[----:B------:R-:W2:Y:S04]  /*2b4d0*/  LDL.LU R11, [R1+0x3630] ;  /* 0x00363000010b7983 */ /* 0x000ea80000300800 */
[----:B------:R-:W-:Y:S04]  /*2b4e0*/  STL.64 [R1+0x3610], R14 ;  /* 0x0036100e01007387 */ /* 0x000fe80000100a00 */
[----:B------:R0:W-:Y:S04]  /*2b4f0*/  STL.64 [R1+0x3608], R12 ;  /* 0x0036080c01007387 */ /* 0x0001e80000100a00 */
[----:B0-----:R-:W3:Y:S04]  /*2b500*/  LDL.LU R12, [R1+0x20] ;  /* 0x00002000010c7983 */ /* 0x001ee80000300800 */
[----:B------:R-:W3:Y:S04]  /*2b510*/  LDL.LU R13, [R1+0x24] ;  /* 0x00002400010d7983 */ /* 0x000ee80000300800 */
[----:B------:R-:W3:Y:S04]  /*2b520*/  LDL.LU R14, [R1+0x28] ;  /* 0x00002800010e7983 */ /* 0x000ee80000300800 */
[----:B------:R-:W3:Y:S04]  /*2b530*/  LDL.LU R15, [R1+0x2c] ;  /* 0x00002c00010f7983 */ /* 0x000ee80000300800 */
[----:B------:R-:W-:Y:S04]  /*2b540*/  STL [R1+0x35d0], R29 ;  /* 0x0035d01d01007387 */ /* 0x000fe80000100800 */
[----:B------:R-:W-:Y:S04]  /*2b550*/  STL [R1+0x35bc], R19 ;  /* 0x0035bc1301007387 */ /* 0x000fe80000100800 */
[----:B------:R-:W-:Y:S04]  /*2b560*/  STL [R1+0x35b8], R17 ;  /* 0x0035b81101007387 */ /* 0x000fe80000100800 */
[----:B------:R-:W-:Y:S01]  /*2b570*/  STL [R1+0x35b4], R18 ;  /* 0x0035b41201007387 */ /* 0x000fe20000100800 */
[----:B--2---:R-:W-:Y:S03]  /*2b580*/  HMMA.16816.F32 R20, R20, R4, R8 ;  /* 0x000000041414723c */ /* 0x004fe60000001808 */
[----:B------:R-:W3:Y:S04]  /*2b590*/  LDL.LU.64 R10, [R1+0x3628] ;  /* 0x00362800010a7983 */ /* 0x000ee80000300a00 */
[----:B------:R-:W3:-:S12]  /*2b5a0*/  LDL.LU.64 R8, [R1+0x3620] ;  /* 0x0036200001087983 */ /* 0x000ed80000300a00 */
[----:B------:R-:W-:Y:S02]  /*2b5b0*/  MOV R7, R22 ;  /* 0x0000001600077202 */ /* 0x000fe40000000f00 */
[----:B------:R-:W-:Y:S02]  /*2b5c0*/  MOV R6, R23 ;  /* 0x0000001700067202 */ /* 0x000fe40000000f00 */
[----:B------:R-:W2:Y:S01]  /*2b5d0*/  LDL.LU.64 R22, [R1+0x98] ;  /* 0x0000980001167983 */ /* 0x000ea20000300a00 */
[----:B------:R-:W-:Y:S01]  /*2b5e0*/  MOV R26, R20 ;  /* 0x00000014001a7202 */ /* 0x000fe20000000f00 */
[----:B------:R-:W-:Y:S02]  /*2b5f0*/  IMAD.MOV.U32 R27, RZ, RZ, R21 ;  /* 0x000000ffff1b7224 */ /* 0x000fe400078e0015 */
[----:B--2---:R0:W-:Y:S04]  /*2b600*/  STL.64 [R1+0x3618], R22 ;  /* 0x0036181601007387 */ /* 0x0041e80000100a00 */
[----:B0-----:R-:W3:Y:S04]  /*2b610*/  LDL.LU.64 R22, [R1+0x78] ;  /* 0x0000780001167983 */ /* 0x001ee80000300a00 */
[----:B------:R-:W-:Y:S04]  /*2b620*/  STL.64 [R1+0x35e8], R26 ;  /* 0x0035e81a01007387 */ /* 0x000fe80000100a00 */
[----:B------:R0:W-:Y:S04]  /*2b630*/  STL.64 [R1+0x35e0], R24 ;  /* 0x0035e01801007387 */ /* 0x0001e80000100a00 */
[----:B0-----:R-:W2:Y:S04]  /*2b640*/  LDL.LU R24, [R1+0x40] ;  /* 0x0000400001187983 */ /* 0x001ea80000300800 */
[----:B------:R-:W2:Y:S04]  /*2b650*/  LDL.LU R25, [R1+0x44] ;  /* 0x0000440001197983 */ /* 0x000ea80000300800 */
[----:B------:R-:W2:Y:S01]  /*2b660*/  LDL.LU.64 R4, [R1+0xf0] ;  /* 0x0000f00001047983 */ /* 0x000ea20000300a00 */
[----:B----4-:R-:W-:Y:S01]  /*2b670*/  MOV R26, R16 ;  /* 0x00000010001a7202 */ /* 0x010fe20000000f00 */
[----:B---3--:R-:W-:Y:S01]  /*2b680*/  HMMA.16816.F32 R12, R8, R22, R12 ;  /* 0x00000016080c723c */ /* 0x008fe2000000180c */
[----:B------:R-:W-:Y:S01]  /*2b690*/  IMAD.MOV.U32 R19, RZ, RZ, R22 ;  /* 0x000000ffff137224 */ /* 0x000fe200078e0016 */
[----:B------:R-:W-:Y:S01]  /*2b6a0*/  MOV R17, R23 ;  /* 0x0000001700117202 */ /* 0x000fe20000000f00 */
[----:B--2---:R-:W-:Y:S04]  /*2b6b0*/  STL.64 [R1+0x3590], R4 ;  /* 0x0035900401007387 */ /* 0x004fe80000100a00 */
[----:B------:R-:W2:-:S12]  /*2b6c0*/  LDL.LU.64 R22, [R1+0x3618] ;  /* 0x0036180001167983 */ /* 0x000e980000300a00 */
[----:B------:R-:W-:Y:S01]  /*2b6d0*/  IMAD.MOV.U32 R16, RZ, RZ, R15 ;  /* 0x000000ffff107224 */ /* 0x000fe200078e000f */
[----:B------:R-:W-:Y:S02]  /*2b6e0*/  MOV R2, R14 ;  /* 0x0000000e00027202 */ /* 0x000fe40000000f00 */
[----:B------:R-:W-:Y:S02]  /*2b6f0*/  MOV R18, R12 ;  /* 0x0000000c00127202 */ /* 0x000fe40000000f00 */
[----:B------:R-:W-:Y:S01]  /*2b700*/  MOV R0, R13 ;  /* 0x0000000d00007202 */ /* 0x000fe20000000f00 */
[----:B------:R-:W2:Y:S04]  /*2b710*/  LDL.LU.64 R14, [R1+0x3610] ;  /* 0x00361000010e7983 */ /* 0x000ea80000300a00 */
[----:B------:R-:W2:Y:S04]  /*2b720*/  LDL.LU.64 R12, [R1+0x3608] ;  /* 0x00360800010c7983 */ /* 0x000ea80000300a00 */
[----:B------:R0:W-:Y:S04]  /*2b730*/  STL.64 [R1+0x35c8], R18 ;  /* 0x0035c81201007387 */ /* 0x0001e80000100a00 */
[----:B------:R1:W-:Y:S04]  /*2b740*/  STL.64 [R1+0x35c0], R16 ;  /* 0x0035c01001007387 */ /* 0x0003e80000100a00 */
[----:B0-----:R-:W3:Y:S01]  /*2b750*/  LDL.LU.64 R18, [R1+0xd8] ;  /* 0x0000d80001127983 */ /* 0x001ee20000300a00 */
[----:B--2---:R-:W-:-:S15]  /*2b760*/  HMMA.16816.F32 R12, R8, R22, R12 ;  /* 0x00000016080c723c */ /* 0x004fde000000180c */
[----:B------:R-:W-:-:S04]  /*2b770*/  NOP ;  /* 0x0000000000007918 */ /* 0x000fc80000000000 */
[----:B------:R-:W-:Y:S01]  /*2b780*/  IMAD.MOV.U32 R21, RZ, RZ, R14 ;  /* 0x000000ffff157224 */ /* 0x000fe200078e000e */
[----:B------:R-:W-:Y:S02]  /*2b790*/  MOV R20, R15 ;  /* 0x0000000f00147202 */ /* 0x000fe40000000f00 */
[----:B------:R-:W2:Y:S01]  /*2b7a0*/  LDL.LU.64 R14, [R1+0x3600] ;  /* 0x00360000010e7983 */ /* 0x000ea20000300a00 */
[----:B------:R-:W-:Y:S02]  /*2b7b0*/  MOV R27, R3 ;  /* 0x00000003001b7202 */ /* 0x000fe40000000f00 */
[----:B-1----:R-:W-:Y:S02]  /*2b7c0*/  MOV R16, R22 ;  /* 0x0000001600107202 */ /* 0x002fe40000000f00 */
[----:B------:R-:W-:Y:S02]  /*2b7d0*/  MOV R3, R23 ;  /* 0x0000001700037202 */ /* 0x000fe40000000f00 */
[----:B------:R-:W-:-:S02]  /*2b7e0*/  MOV R23, R12 ;  /* 0x0000000c00177202 */ /* 0x000fc40000000f00 */
[----:B------:R-:W-:Y:S01]  /*2b7f0*/  MOV R22, R13 ;  /* 0x0000000d00167202 */ /* 0x000fe20000000f00 */
[----:B--2---:R-:W-:Y:S01]  /*2b800*/  HMMA.16816.F32 R24, R8, R14, R24 ;  /* 0x0000000e0818723c */ /* 0x004fe20000001818 */
[----:B------:R-:W-:Y:S02]  /*2b810*/  MOV R29, R14 ;  /* 0x0000000e001d7202 */ /* 0x000fe40000000f00 */
[----:B------:R-:W2:Y:S04]  /*2b820*/  LDL.LU R14, [R1+0x35f8] ;  /* 0x0035f800010e7983 */ /* 0x000ea80000300800 */
[----:B------:R-:W4:-:S12]  /*2b830*/  LDL.LU.64 R12, [R1+0x35f0] ;  /* 0x0035f000010c7983 */ /* 0x000f180000300a00 */
[----:B------:R-:W-:Y:S04]  /*2b840*/  STL [R1+0x44], R25 ;  /* 0x0000441901007387 */ /* 0x000fe80000100800 */
[----:B------:R0:W-:Y:S01]  /*2b850*/  STL [R1+0x48], R26 ;  /* 0x0000481a01007387 */ /* 0x0001e20000100800 */
[----:B------:R-:W-:-:S03]  /*2b860*/  IMAD.MOV.U32 R28, RZ, RZ, R27 ;  /* 0x000000ffff1c7224 */ /* 0x000fc600078e001b */
[----:B0-----:R-:W3:Y:S01]  /*2b870*/  LDL.LU.64 R26, [R1+0x35e8] ;  /* 0x0035e800011a7983 */ /* 0x001ee20000300a00 */
[----:B------:R-:W-:Y:S02]  /*2b880*/  MOV R17, R15 ;  /* 0x0000000f00117202 */ /* 0x000fe40000000f00 */
[----:B------:R-:W-:Y:S02]  /*2b890*/  MOV R15, R24 ;  /* 0x00000018000f7202 */ /* 0x000fe40000000f00 */
[----:B------:R-:W3:Y:S04]  /*2b8a0*/  LDL.LU.64 R24, [R1+0x35e0] ;  /* 0x0035e00001187983 */ /* 0x000ee80000300a00 */
[----:B--2---:R-:W-:Y:S04]  /*2b8b0*/  STL.64 [R1+0x3550], R14 ;  /* 0x0035500e01007387 */ /* 0x004fe80000100a00 */
[----:B----4-:R3:W-:Y:S02]  /*2b8c0*/  STL.64 [R1+0x3548], R12 ;  /* 0x0035480c01007387 */ /* 0x0107e40000100a00 */
[----:B---3--:R-:W-:-:S02]  /*2b8d0*/  MOV R12, R26 ;  /* 0x0000001a000c7202 */ /* 0x008fc40000000f00 */
[----:B------:R-:W-:Y:S01]  /*2b8e0*/  MOV R13, R27 ;  /* 0x0000001b000d7202 */ /* 0x000fe20000000f00 */
[----:B------:R-:W2:Y:S04]  /*2b8f0*/  LDL.LU R26, [R1+0x35d8] ;  /* 0x0035d800011a7983 */ /* 0x000ea80000300800 */
[----:B------:R-:W2:Y:S01]  /*2b900*/  LDL.LU R27, [R1+0x35d4] ;  /* 0x0035d400011b7983 */ /* 0x000ea20000300800 */
[----:B------:R-:W-:Y:S02]  /*2b910*/  MOV R14, R7 ;  /* 0x00000007000e7202 */ /* 0x000fe40000000f00 */
[----:B------:R-:W-:Y:S01]  /*2b920*/  MOV R15, R6 ;  /* 0x00000006000f7202 */ /* 0x000fe20000000f00 */
[----:B------:R-:W3:Y:S04]  /*2b930*/  LDL.LU R4, [R1] ;  /* 0x0000000001047983 */ /* 0x000ee80000300800 */
[----:B------:R-:W3:Y:S04]  /*2b940*/  LDL.LU R5, [R1+0x4] ;  /* 0x0000040001057983 */ /* 0x000ee80000300800 */
[----:B------:R-:W3:Y:S04]  /*2b950*/  LDL.LU R6, [R1+0x8] ;  /* 0x0000080001067983 */ /* 0x000ee80000300800 */
[----:B------:R-:W3:Y:S04]  /*2b960*/  LDL.LU R7, [R1+0xc] ;  /* 0x00000c0001077983 */ /* 0x000ee80000300800 */
[----:B------:R0:W-:Y:S04]  /*2b970*/  STL.64 [R1+0x3560], R14 ;  /* 0x0035600e01007387 */ /* 0x0001e80000100a00 */
[----:B------:R1:W-:Y:S01]  /*2b980*/  STL.64 [R1+0x3558], R12 ;  /* 0x0035580c01007387 */ /* 0x0003e20000100a00 */
[----:B0-----:R-:W-:Y:S01]  /*2b990*/  IMAD.MOV.U32 R14, RZ, RZ, R29 ;  /* 0x000000ffff0e7224 */ /* 0x001fe200078e001d */
[----:B------:R-:W-:-:S02]  /*2b9a0*/  MOV R15, R17 ;  /* 0x00000011000f7202 */ /* 0x000fc40000000f00 */
[----:B------:R-:W4:Y:S01]  /*2b9b0*/  LDL.LU R29, [R1+0x35d0] ;  /* 0x0035d000011d7983 */ /* 0x000f220000300800 */
[----:B-1----:R-:W-:-:S03]  /*2b9c0*/  MOV R12, R18 ;  /* 0x00000012000c7202 */ /* 0x002fc60000000f00 */
[----:B------:R0:W-:Y:S02]  /*2b9d0*/  STL.64 [R1+0x3578], R14 ;  /* 0x0035780e01007387 */ /* 0x0001e40000100a00 */
[----:B0-----:R-:W-:Y:S01]  /*2b9e0*/  MOV R15, R3 ;  /* 0x00000003000f7202 */ /* 0x001fe20000000f00 */
[----:B------:R-:W-:Y:S01]  /*2b9f0*/  IMAD.MOV.U32 R3, RZ, RZ, R19 ;  /* 0x000000ffff037224 */ /* 0x000fe200078e0013 */
[----:B------:R-:W-:Y:S01]  /*2ba00*/  MOV R14, R16 ;  /* 0x00000010000e7202 */ /* 0x000fe20000000f00 */
[----:B--2---:R-:W-:Y:S01]  /*2ba10*/  HMMA.16816.F32 R24, R8, R18, R24 ;  /* 0x000000120818723c */ /* 0x004fe20000001818 */
[----:B------:R-:W2:Y:S04]  /*2ba20*/  LDL.LU.64 R18, [R1+0x35c8] ;  /* 0x0035c80001127983 */ /* 0x000ea80000300a00 */
[----:B------:R-:W3:Y:S01]  /*2ba30*/  LDL.LU.64 R16, [R1+0x35c0] ;  /* 0x0035c00001107983 */ /* 0x000ee20000300a00 */
[----:B--2---:R-:W-:-:S02]  /*2ba40*/  MOV R10, R19 ;  /* 0x00000013000a7202 */ /* 0x004fc40000000f00 */
[----:B---3--:R-:W-:Y:S01]  /*2ba50*/  MOV R11, R17 ;  /* 0x00000011000b7202 */ /* 0x008fe20000000f00 */
[----:B------:R-:W2:Y:S04]  /*2ba60*/  LDL.LU R19, [R1+0x35bc] ;  /* 0x0035bc0001137983 */ /* 0x000ea80000300800 */
[----:B------:R-:W3:Y:S06]  /*2ba70*/  LDL.LU R17, [R1+0x35b8] ;  /* 0x0035b80001117983 */ /* 0x000eec0000300800 */
[----:B------:R-:W-:Y:S04]  /*2ba80*/  STL.64 [R1+0x3520], R26 ;  /* 0x0035201a01007387 */ /* 0x000fe80000100a00 */
[----:B------:R0:W-:Y:S04]  /*2ba90*/  STL.64 [R1+0x3518], R24 ;  /* 0x0035181801007387 */ /* 0x0001e80000100a00 */
[----:B0-----:R-:W2:Y:S04]  /*2baa0*/  LDL R24, [R1+0xa0] ;  /* 0x0000a00001187983 */ /* 0x001ea80000100800 */
[----:B------:R-:W2:Y:S01]  /*2bab0*/  LDL R25, [R1+0xa4] ;  /* 0x0000a40001197983 */ /* 0x000ea20000100800 */
[----:B------:R-:W-:Y:S01]  /*2bac0*/  IMAD.MOV.U32 R26, RZ, RZ, R2 ;  /* 0x000000ffff1a7224 */ /* 0x000fe200078e0002 */
[----:B------:R-:W-:-:S02]  /*2bad0*/  MOV R27, R16 ;  /* 0x00000010001b7202 */ /* 0x000fc40000000f00 */
[----:B--2---:R0:W-:Y:S02]  /*2bae0*/  STL.64 [R1+0x3538], R24 ;  /* 0x0035381801007387 */ /* 0x0041e40000100a00 */
[----:B0-----:R-:W-:Y:S02]  /*2baf0*/  MOV R24, R18 ;  /* 0x0000001200187202 */ /* 0x001fe40000000f00 */
[----:B------:R-:W2:Y:S01]  /*2bb00*/  LDL.LU R18, [R1+0x35b4] ;  /* 0x0035b40001127983 */ /* 0x000ea20000300800 */
[----:B------:R-:W-:-:S03]  /*2bb10*/  MOV R25, R0 ;  /* 0x0000000000197202 */ /* 0x000fc60000000f00 */
[----:B------:R-:W2:Y:S04]  /*2bb20*/  LDL.LU R0, [R1+0x35b0] ;  /* 0x0035b00001007983 */ /* 0x000ea80000300800 */
[----:B------:R-:W2:Y:S04]  /*2bb30*/  LDL.LU R2, [R1+0x35ac] ;  /* 0x0035ac0001027983 */ /* 0x000ea80000300800 */
[----:B------:R-:W2:Y:S04]  /*2bb40*/  LDL.LU R16, [R1+0x35a8] ;  /* 0x0035a80001107983 */ /* 0x000ea80000300800 */
[----:B------:R-:W-:Y:S04]  /*2bb50*/  STL.64 [R1+0x3570], R26 ;  /* 0x0035701a01007387 */ /* 0x000fe80000100a00 */
[----:B------:R3:W-:Y:S02]  /*2bb60*/  STL.64 [R1+0x3568], R24 ;  /* 0x0035681801007387 */ /* 0x0007e40000100a00 */
[----:B---3--:R-:W-:-:S02]  /*2bb70*/  MOV R24, R17 ;  /* 0x0000001100187202 */ /* 0x008fc40000000f00 */
[----:B------:R-:W-:Y:S01]  /*2bb80*/  MOV R26, R19 ;  /* 0x00000013001a7202 */ /* 0x000fe20000000f00 */
[----:B------:R-:W3:Y:S01]  /*2bb90*/  LDL.LU R17, [R1+0x35a4] ;  /* 0x0035a40001117983 */ /* 0x000ee20000300800 */
[----:B----4-:R-:W-:Y:S01]  /*2bba0*/  IMAD.MOV.U32 R27, RZ, RZ, R29 ;  /* 0x000000ffff1b7224 */ /* 0x010fe200078e001d */
[----:B--2---:R-:W-:Y:S02]  /*2bbb0*/  MOV R25, R18 ;  /* 0x0000001200197202 */ /* 0x004fe40000000f00 */
[----:B------:R-:W3:Y:S04]  /*2bbc0*/  LDL.LU R18, [R1+0x35a0] ;  /* 0x0035a00001127983 */ /* 0x000ee80000300800 */
[----:B------:R-:W3:Y:S04]  /*2bbd0*/  LDL.LU R19, [R1+0x359c] ;  /* 0x00359c0001137983 */ /* 0x000ee80000300800 */
[----:B------:R-:W2:Y:S04]  /*2bbe0*/  LDL.LU R29, [R1+0x3598] ;  /* 0x00359800011d7983 */ /* 0x000ea80000300800 */
[----:B------:R-:W-:Y:S04]  /*2bbf0*/  STL.64 [R1+0x3588], R26 ;  /* 0x0035881a01007387 */ /* 0x000fe80000100a00 */
[----:B------:R0:W-:Y:S04]  /*2bc00*/  STL.64 [R1+0x3580], R24 ;  /* 0x0035801801007387 */ /* 0x0001e80000100a00 */
[----:B0-----:R-:W4:Y:S04]  /*2bc10*/  LDL.LU R24, [R1+0x50] ;  /* 0x0000500001187983 */ /* 0x001f280000300800 */
[----:B------:R-:W4:Y:S01]  /*2bc20*/  LDL.LU R25, [R1+0x54] ;  /* 0x0000540001197983 */ /* 0x000f220000300800 */
[----:B------:R-:W-:-:S02]  /*2bc30*/  MOV R26, R2 ;  /* 0x00000002001a7202 */ /* 0x000fc40000000f00 */
[----:B------:R-:W-:Y:S01]  /*2bc40*/  MOV R27, R0 ;  /* 0x00000000001b7202 */ /* 0x000fe20000000f00 */
[----:B---3--:R-:W-:Y:S01]  /*2bc50*/  HMMA.16816.F32 R8, R16, R10, R4 ;  /* 0x0000000a1008723c */ /* 0x008fe20000001804 */
[----:B------:R-:W3:-:S15]  /*2bc60*/  LDL.LU.64 R4, [R1+0x3590] ;  /* 0x0035900001047983 */ /* 0x000ede0000300a00 */
[----:B------:R-:W-:-:S03]  /*2bc70*/  NOP ;  /* 0x0000000000007918 */ /* 0x000fc60000000000 */
[----:B------:R-:W-:Y:S02]  /*2bc80*/  MOV R7, R8 ;  /* 0x0000000800077202 */ /* 0x000fe40000000f00 */
[----:B------:R-:W-:Y:S01]  /*2bc90*/  MOV R6, R9 ;  /* 0x0000000900067202 */ /* 0x000fe20000000f00 */
[----:B------:R-:W-:Y:S01]  /*2bca0*/  IMAD.MOV.U32 R2, RZ, RZ, R10 ;  /* 0x000000ffff027224 */ /* 0x000fe200078e000a */
[----:B------:R-:W-:Y:S02]  /*2bcb0*/  MOV R0, R11 ;  /* 0x0000000b00007202 */ /* 0x000fe40000000f00 */
[----:B--2---:R-:W0:Y:S04]  /*2bcc0*/  LDSM.16.MT88.4 R8, [R29+UR6+0x24400] ;  /* 0x024400061d08783b */ /* 0x004e280008004200 */
[----:B------:R-:W-:Y:S04]  /*2bcd0*/  STL.64 [R1+0x3530], R6 ;  /* 0x0035300601007387 */ /* 0x000fe80000100a00 */
[----:B---3--:R-:W-:Y:S04]  /*2bce0*/  STL.64 [R1+0x3528], R4 ;  /* 0x0035280401007387 */ /* 0x008fe80000100a00 */
[----:B0-----:R0:W-:Y:S02]  /*2bcf0*/  STL.64 [R1+0x34d8], R10 ;  /* 0x0034d80a01007387 */ /* 0x0011e40000100a00 */
[----:B0-----:R-:W-:-:S02]  /*2bd00*/  MOV R10, R12 ;  /* 0x0000000c000a7202 */ /* 0x001fc40000000f00 */
[----:B----4-:R-:W-:Y:S01]  /*2bd10*/  HMMA.16816.F32 R12, R16, R14, R24 ;  /* 0x0000000e100c723c */ /* 0x010fe20000001818 */
[----:B------:R-:W-:Y:S04]  /*2bd20*/  STL.64 [R1+0x34d0], R8 ;  /* 0x0034d00801007387 */ /* 0x000fe80000100a00 */
[----:B------:R-:W2:Y:S04]  /*2bd30*/  LDL.LU.64 R26, [R1+0x3588] ;  /* 0x00358800011a7983 */ /* 0x000ea80000300a00 */
[----:B------:R-:W2:Y:S01]  /*2bd40*/  LDL.LU.64 R24, [R1+0x3580] ;  /* 0x0035800001187983 */ /* 0x000ea20000300a00 */
[----:B------:R-:W-:-:S09]  /*2bd50*/  MOV R11, R3 ;  /* 0x00000003000b7202 */ /* 0x000fd20000000f00 */
[----:B------:R-:W-:Y:S04]  /*2bd60*/  STL.64 [R1+0x50], R12 ;  /* 0x0000500c01007387 */ /* 0x000fe80000100a00 */
[----:B------:R0:W-:Y:S01]  /*2bd70*/  STL [R1+0x5c], R15 ;  /* 0x00005c0f01007387 */ /* 0x0001e20000100800 */
[----:B------:R-:W-:-:S03]  /*2bd80*/  MOV R3, R14 ;  /* 0x0000000e00037202 */ /* 0x000fc60000000f00 */
[----:B0-----:R-:W2:Y:S01]  /*2bd90*/  LDL.LU.64 R14, [R1+0x3578] ;  /* 0x00357800010e7983 */ /* 0x001ea20000300a00 */
[----:B------:R-:W-:Y:S02]  /*2bda0*/  MOV R4, R23 ;  /* 0x0000001700047202 */ /* 0x000fe40000000f00 */
[----:B------:R-:W-:Y:S02]  /*2bdb0*/  LOP3.LUT R23, R29, 0x20, RZ, 0x3c, !PT ;  /* 0x000000201d177812 */ /* 0x000fe400078e3cff */
[----:B------:R-:W-:Y:S02]  /*2bdc0*/  MOV R5, R22 ;  /* 0x0000001600057202 */ /* 0x000fe40000000f00 */
[----:B------:R-:W-:Y:S01]  /*2bdd0*/  MOV R6, R21 ;  /* 0x0000001500067202 */ /* 0x000fe20000000f00 */
[----:B------:R-:W-:Y:S02]  /*2bde0*/  IMAD.MOV.U32 R7, RZ, RZ, R20 ;  /* 0x000000ffff077224 */ /* 0x000fe400078e0014 */
[----:B------:R-:W0:Y:S04]  /*2bdf0*/  LDSM.16.MT88.4 R20, [R23+UR6+0x24400] ;  /* 0x024400061714783b */ /* 0x000e280008004200 */
[----:B0-----:R-:W-:Y:S04]  /*2be00*/  STL.64 [R1+0x3498], R22 ;  /* 0x0034981601007387 */ /* 0x001fe80000100a00 */
[----:B------:R0:W-:Y:S04]  /*2be10*/  STL.64 [R1+0x3490], R20 ;  /* 0x0034901401007387 */ /* 0x0001e80000100a00 */
[----:B0-----:R-:W3:Y:S04]  /*2be20*/  LDL.LU.64 R20, [R1+0xe0] ;  /* 0x0000e00001147983 */ /* 0x001ee80000300a00 */
[----:B------:R-:W4:Y:S01]  /*2be30*/  LDL.LU.64 R22, [R1+0xe8] ;  /* 0x0000e80001167983 */ /* 0x000f220000300a00 */
[----:B--2---:R-:W-:Y:S03]  /*2be40*/  HMMA.16816.F32 R12, R16, R14, R24 ;  /* 0x0000000e100c723c */ /* 0x004fe60000001818 */
[----:B------:R-:W2:Y:S04]  /*2be50*/  LDL.LU.64 R26, [R1+0x3570] ;  /* 0x00357000011a7983 */ /* 0x000ea80000300a00 */
[----:B------:R-:W2:-:S12]  /*2be60*/  LDL.LU.64 R24, [R1+0x3568] ;  /* 0x0035680001187983 */ /* 0x000e980000300a00 */
[----:B------:R-:W-:Y:S04]  /*2be70*/  STL.64 [R1+0x60], R12 ;  /* 0x0000600c01007387 */ /* 0x000fe80000100a00 */
[----:B------:R0:W-:Y:S04]  /*2be80*/  STL.64 [R1+0x68], R14 ;  /* 0x0000680e01007387 */ /* 0x0001e80000100a00 */
[----:B0-----:R-:W2:Y:S04]  /*2be90*/  LDL.LU.64 R14, [R1+0x3560] ;  /* 0x00356000010e7983 */ /* 0x001ea80000300a00 */
[----:B------:R-:W2:Y:S02]  /*2bea0*/  LDL.LU.64 R12, [R1+0x3558] ;  /* 0x00355800010c7983 */ /* 0x000ea40000300a00 */
[----:B--2---:R-:W-:Y:S02]  /*2beb0*/  HMMA.16816.F32 R8, R16, R10, R12 ;  /* 0x0000000a1008723c */ /* 0x004fe4000000180c */
[----:B------:R-:W2:Y:S04]  /*2bec0*/  LDL.LU.64 R14, [R1+0x3550] ;  /* 0x00355000010e7983 */ /* 0x000ea80000300a00 */
[----:B------:R-:W3:Y:S01]  /*2bed0*/  LDL.LU.64 R12, [R1+0x3548] ;  /* 0x00354800010c7983 */ /* 0x000ee20000300a00 */
[----:B--2---:R-:W-:-:S03]  /*2bee0*/  MOV R16, R15 ;  /* 0x0000000f00107202 */ /* 0x004fc60000000f00 */
[----:B------:R-:W3:Y:S04]  /*2bef0*/  LDL.LU R15, [R1+0x3540] ;  /* 0x00354000010f7983 */ /* 0x000ee80000300800 */
[----:B------:R-:W2:Y:S04]  /*2bf00*/  LDL.LU R17, [R1+0x44] ;  /* 0x0000440001117983 */ /* 0x000ea80000300800 */
[----:B------:R-:W2:Y:S04]  /*2bf10*/  LDL.LU R18, [R1+0x48] ;  /* 0x0000480001127983 */ /* 0x000ea80000300800 */
[----:B------:R-:W-:Y:S04]  /*2bf20*/  STL.64 [R1+0x34e8], R10 ;  /* 0x0034e80a01007387 */ /* 0x000fe80000100a00 */
[----:B------:R0:W-:Y:S04]  /*2bf30*/  STL.64 [R1+0x34e0], R8 ;  /* 0x0034e00801007387 */ /* 0x0001e80000100a00 */
[----:B0-----:R-:W3:Y:S04]  /*2bf40*/  LDL.LU R8, [R1+0x80] ;  /* 0x0000800001087983 */ /* 0x001ee80000300800 */
[----:B------:R-:W3:Y:S02]  /*2bf50*/  LDL.LU R9, [R1+0x84] ;  /* 0x0000840001097983 */ /* 0x000ee40000300800 */
[----:B---3--:R-:W-:-:S15]  /*2bf60*/  HMMA.16816.F32 R24, R12, R8, R24 ;  /* 0x000000080c18723c */ /* 0x008fde0000001818 */
[----:B------:R-:W-:-:S04]  /*2bf70*/  NOP ;  /* 0x0000000000007918 */ /* 0x000fc80000000000 */
[----:B------:R0:W-:Y:S04]  /*2bf80*/  STL.64 [R1+0x20], R24 ;  /* 0x0000201801007387 */ /* 0x0001e80000100a00 */
[----:B------:R1:W-:Y:S04]  /*2bf90*/  STL.64 [R1+0x28], R26 ;  /* 0x0000281a01007387 */ /* 0x0003e80000100a00 */
[----:B0-----:R-:W1:Y:S01]  /*2bfa0*/  LDL.LU.64 R24, [R1+0x3538] ;  /* 0x0035380001187983 */ /* 0x001e620000300a00 */
[----:B------:R-:W-:Y:S01]  /*2bfb0*/  IMAD.MOV.U32 R19, RZ, RZ, R28 ;  /* 0x000000ffff137224 */ /* 0x000fe200078e001c */
[----:B-1----:R-:W-:Y:S02]  /*2bfc0*/  HMMA.16816.F32 R24, R12, R24, R4 ;  /* 0x000000180c18723c */ /* 0x002fe40000001804 */
[----:B------:R-:W3:Y:S04]  /*2bfd0*/  LDL.LU.64 R6, [R1+0x3530] ;  /* 0x0035300001067983 */ /* 0x000ee80000300a00 */
[----:B------:R-:W3:-:S13]  /*2bfe0*/  LDL.LU.64 R4, [R1+0x3528] ;  /* 0x0035280001047983 */ /* 0x000eda0000300a00 */
[----:B------:R-:W-:Y:S04]  /*2bff0*/  STL.64 [R1+0x10], R24 ;  /* 0x0000101801007387 */ /* 0x000fe80000100a00 */
[----:B------:R0:W-:Y:S04]  /*2c000*/  STL.64 [R1+0x18], R26 ;  /* 0x0000181a01007387 */ /* 0x0001e80000100a00 */
[----:B0-----:R-:W3:Y:S04]  /*2c010*/  LDL.LU.64 R26, [R1+0x3520] ;  /* 0x00352000011a7983 */ /* 0x001ee80000300a00 */
[----:B------:R-:W3:Y:S01]  /*2c020*/  LDL.LU.64 R24, [R1+0x3518] ;  /* 0x0035180001187983 */ /* 0x000ee20000300a00 */
[----:B--2---:R-:W-:Y:S03]  /*2c030*/  HMMA.16816.F32 R16, R12, R20, R16 ;  /* 0x000000140c10723c */ /* 0x004fe60000001810 */
[----:B----4-:R-:W-:Y:S04]  /*2c040*/  STL.64 [R1+0x34f8], R22 ;  /* 0x0034f81601007387 */ /* 0x010fe80000100a00 */
[----:B------:R3:W-:-:S12]  /*2c050*/  STL.64 [R1+0x34f0], R20 ;  /* 0x0034f01401007387 */ /* 0x0007d80000100a00 */
[----:B------:R0:W-:Y:S04]  /*2c060*/  STL.64 [R1+0x40], R16 ;  /* 0x0000401001007387 */ /* 0x0001e80000100a00 */
[----:B------:R-:W-:Y:S01]  /*2c070*/  STL.64 [R1+0x48], R18 ;  /* 0x0000481201007387 */ /* 0x000fe20000100a00 */
[----:B---3--:R-:W-:Y:S02]  /*2c080*/  MOV R20, R7 ;  /* 0x0000000700147202 */ /* 0x008fe40000000f00 */
[----:B------:R-:W-:Y:S01]  /*2c090*/  MOV R21, R6 ;  /* 0x0000000600157202 */ /* 0x000fe20000000f00 */
[----:B0-----:R-:W-:Y:S01]  /*2c0a0*/  IMAD.MOV.U32 R17, RZ, RZ, R4 ;  /* 0x000000ffff117224 */ /* 0x001fe200078e0004 */
[----:B------:R-:W-:Y:S01]  /*2c0b0*/  MOV R16, R5 ;  /* 0x0000000500107202 */ /* 0x000fe20000000f00 */
[----:B------:R-:W2:Y:S01]  /*2c0c0*/  LDL.LU.64 R6, [R1+0x3510] ;  /* 0x0035100001067983 */ /* 0x000ea20000300a00 */
[----:B------:R-:W-:Y:S03]  /*2c0d0*/  HMMA.16816.F32 R24, R12, R4, R24 ;  /* 0x000000040c18723c */ /* 0x000fe60000001818 */
[----:B------:R-:W2:Y:S01]  /*2c0e0*/  LDL.LU.64 R4, [R1+0x3508] ;  /* 0x0035080001047983 */ /* 0x000ea20000300a00 */
[----:B------:R-:W-:-:S02]  /*2c0f0*/  MOV R22, R2 ;  /* 0x0000000200167202 */ /* 0x000fc40000000f00 */
[----:B------:R-:W-:Y:S01]  /*2c100*/  MOV R23, R0 ;  /* 0x0000000000177202 */ /* 0x000fe20000000f00 */
[----:B------:R-:W0:-:S12]  /*2c110*/  LDSM.16.MT88.4 R12, [R29+UR6+0x24800] ;  /* 0x024800061d0c783b */ /* 0x000e180008004200 */
[----:B------:R-:W-:Y:S04]  /*2c120*/  STL.64 [R1+0x34a8], R26 ;  /* 0x0034a81a01007387 */ /* 0x000fe80000100a00 */
[----:B------:R-:W-:Y:S01]  /*2c130*/  STL.64 [R1+0x34a0], R24 ;  /* 0x0034a01801007387 */ /* 0x000fe20000100a00 */
[----:B--2---:R-:W-:Y:S01]  /*2c140*/  HMMA.16816.F32 R8, R4, R8, R20 ;  /* 0x000000080408723c */ /* 0x004fe20000001814 */
[----:B------:R-:W-:-:S15]  /*2c150*/  IMAD.MOV.U32 R22, RZ, RZ, R3 ;  /* 0x000000ffff167224 */ /* 0x000fde00078e0003 */
[----:B------:R-:W-:-:S03]  /*2c160*/  NOP ;  /* 0x0000000000007918 */ /* 0x000fc60000000000 */
[----:B------:R1:W-:Y:S01]  /*2c170*/  STL [R1], R8 ;  /* 0x0000000801007387 */ /* 0x0003e20000100800 */
[----:B------:R-:W-:Y:S02]  /*2c180*/  MOV R28, R9 ;  /* 0x00000009001c7202 */ /* 0x000fe40000000f00 */
[----:B------:R-:W-:Y:S02]  /*2c190*/  MOV R2, R10 ;  /* 0x0000000a00027202 */ /* 0x000fe40000000f00 */
[----:B------:R-:W-:Y:S01]  /*2c1a0*/  MOV R0, R11 ;  /* 0x0000000b00007202 */ /* 0x000fe20000000f00 */
[----:B-1----:R-:W2:Y:S04]  /*2c1b0*/  LDL.LU R8, [R1+0x60] ;  /* 0x0000600001087983 */ /* 0x002ea80000300800 */
[----:B------:R-:W2:Y:S04]  /*2c1c0*/  LDL.LU R9, [R1+0x64] ;  /* 0x0000640001097983 */ /* 0x000ea80000300800 */
[----:B------:R-:W2:Y:S04]  /*2c1d0*/  LDL.LU R10, [R1+0x68] ;  /* 0x00006800010a7983 */ /* 0x000ea80000300800 */
[----:B------:R-:W2:Y:S04]  /*2c1e0*/  LDL.LU R11, [R1+0x6c] ;  /* 0x00006c00010b7983 */ /* 0x000ea80000300800 */
[----:B------:R-:W3:Y:S04]  /*2c1f0*/  LDL.LU R20, [R1+0x50] ;  /* 0x0000500001147983 */ /* 0x000ee80000300800 */
[----:B------:R-:W3:Y:S04]  /*2c200*/  LDL.LU R21, [R1+0x54] ;  /* 0x0000540001157983 */ /* 0x000ee80000300800 */
[----:B------:R-:W4:Y:S04]  /*2c210*/  LDL.LU R3, [R1+0x3500] ;  /* 0x0035000001037983 */ /* 0x000f280000300800 */
[----:B------:R-:W3:Y:S04]  /*2c220*/  LDL.LU R23, [R1+0x5c] ;  /* 0x00005c0001177983 */ /* 0x000ee80000300800 */
[----:B0-----:R0:W-:Y:S04]  /*2c230*/  STL.64 [R1+0x3440], R14 ;  /* 0x0034400e01007387 */ /* 0x0011e80000100a00 */
[----:B------:R1:W-:Y:S04]  /*2c240*/  STL.64 [R1+0x3438], R12 ;  /* 0x0034380c01007387 */ /* 0x0003e80000100a00 */
[----:B0-----:R-:W2:Y:S01]  /*2c250*/  LDL.LU R14, [R1+0xf8] ;  /* 0x0000f800010e7983 */ /* 0x001ea20000300800 */
[----:B-1----:R-:W-:-:S02]  /*2c260*/  MOV R12, R17 ;  /* 0x00000011000c7202 */ /* 0x002fc40000000f00 */
[----:B------:R-:W-:Y:S01]  /*2c270*/  MOV R13, R16 ;  /* 0x00000010000d7202 */ /* 0x000fe20000000f00 */
[----:B------:R-:W2:Y:S04]  /*2c280*/  LDL.LU R15, [R1+0xfc] ;  /* 0x0000fc00010f7983 */ /* 0x000ea80000300800 */
[----:B----4-:R-:W0:Y:S04]  /*2c290*/  LDSM.16.M88.4 R16, [R3+UR6+0x200] ;  /* 0x000200060310783b */ /* 0x010e280008000200 */
        /* <DEDUP_REMOVED lines=12> */
[----:B0-----:R-:W4:Y:S04]  /*2c360*/  LDL.LU R24, [R1+0x40] ;  /* 0x0000400001187983 */ /* 0x001f280000300800 */
[----:B------:R-:W4:Y:S04]  /*2c370*/  LDL.LU R25, [R1+0x44] ;  /* 0x0000440001197983 */ /* 0x000f280000300800 */
[----:B-1----:R-:W2:Y:S04]  /*2c380*/  LDL.LU R26, [R1+0x48] ;  /* 0x00004800011a7983 */ /* 0x002ea80000300800 */
[----:B------:R-:W2:Y:S01]  /*2c390*/  LDL.LU R27, [R1+0x4c] ;  /* 0x00004c00011b7983 */ /* 0x000ea20000300800 */
[----:B------:R-:W-:-:S06]  /*2c3a0*/  LOP3.LUT R19, R29, 0x20, RZ, 0x3c, !PT ;  /* 0x000000201d137812 */ /* 0x000fcc00078e3cff */
[----:B------:R-:W0:Y:S04]  /*2c3b0*/  LDSM.16.MT88.4 R16, [R19+UR6+0x24800] ;  /* 0x024800061310783b */ /* 0x000e280008004200 */
[----:B--2---:R-:W-:Y:S04]  /*2c3c0*/  STL.64 [R1+0x34b8], R26 ;  /* 0x0034b81a01007387 */ /* 0x004fe80000100a00 */
[----:B----4-:R1:W-:Y:S04]  /*2c3d0*/  STL.64 [R1+0x34b0], R24 ;  /* 0x0034b01801007387 */ /* 0x0103e80000100a00 */
[----:B-1----:R-:W2:Y:S04]  /*2c3e0*/  LDL.LU R24, [R1+0x10] ;  /* 0x0000100001187983 */ /* 0x002ea80000300800 */
[----:B------:R-:W2:Y:S04]  /*2c3f0*/  LDL.LU R25, [R1+0x14] ;  /* 0x0000140001197983 */ /* 0x000ea80000300800 */
[----:B------:R-:W4:Y:S04]  /*2c400*/  LDL.LU R26, [R1+0x18] ;  /* 0x00001800011a7983 */ /* 0x000f280000300800 */
[----:B------:R-:W4:Y:S04]  /*2c410*/  LDL.LU R27, [R1+0x1c] ;  /* 0x00001c00011b7983 */ /* 0x000f280000300800 */
[----:B----4-:R-:W-:Y:S04]  /*2c420*/  STL.64 [R1+0x34c8], R26 ;  /* 0x0034c81a01007387 */ /* 0x010fe80000100a00 */
[----:B--2---:R1:W-:Y:S04]  /*2c430*/  STL.64 [R1+0x34c0], R24 ;  /* 0x0034c01801007387 */ /* 0x0043e80000100a00 */
[----:B-1----:R-:W2:Y:S04]  /*2c440*/  LDL.LU R24, [R1+0x20] ;  /* 0x0000200001187983 */ /* 0x002ea80000300800 */
[----:B------:R-:W2:Y:S04]  /*2c450*/  LDL.LU R25, [R1+0x24] ;  /* 0x0000240001197983 */ /* 0x000ea80000300800 */
[----:B------:R-:W2:Y:S04]  /*2c460*/  LDL.LU R26, [R1+0x28] ;  /* 0x00002800011a7983 */ /* 0x000ea80000300800 */
[----:B------:R-:W2:Y:S04]  /*2c470*/  LDL.LU R27, [R1+0x2c] ;  /* 0x00002c00011b7983 */ /* 0x000ea80000300800 */
[----:B0-----:R-:W-:Y:S04]  /*2c480*/  STL.64 [R1+0x3400], R18 ;  /* 0x0034001201007387 */ /* 0x001fe80000100a00 */
[----:B------:R0:W-:Y:S04]  /*2c490*/  STL.64 [R1+0x33f8], R16 ;  /* 0x0033f81001007387 */ /* 0x0001e80000100a00 */
[----:B0-----:R-:W3:Y:S04]  /*2c4a0*/  LDL.LU R16, [R1+0xa0] ;  /* 0x0000a00001107983 */ /* 0x001ee80000300800 */
[----:B------:R-:W3:Y:S04]  /*2c4b0*/  LDL.LU R17, [R1+0xa4] ;  /* 0x0000a40001117983 */ /* 0x000ee80000300800 */
[----:B------:R-:W4:Y:S04]  /*2c4c0*/  LDL.LU R18, [R1+0xa8] ;  /* 0x0000a80001127983 */ /* 0x000f280000300800 */
[----:B------:R-:W4:Y:S01]  /*2c4d0*/  LDL.LU R19, [R1+0xac] ;  /* 0x0000ac0001137983 */ /* 0x000f220000300800 */
[----:B---3--:R-:W-:-:S15]  /*2c4e0*/  HMMA.16816.F32 R20, R4, R16, R20 ;  /* 0x000000100414723c */ /* 0x008fde0000001814 */
[----:B------:R-:W-:-:S04]  /*2c4f0*/  NOP ;  /* 0x0000000000007918 */ /* 0x000fc80000000000 */
[----:B------:R-:W-:Y:S04]  /*2c500*/  STL.64 [R1+0x50], R20 ;  /* 0x0000501401007387 */ /* 0x000fe80000100a00 */
[----:B------:R0:W-:Y:S04]  /*2c510*/  STL.64 [R1+0x58], R22 ;  /* 0x0000581601007387 */ /* 0x0001e80000100a00 */
[----:B0-----:R-:W3:Y:S04]  /*2c520*/  LDL.LU.64 R22, [R1+0x34f8] ;  /* 0x0034f80001167983 */ /* 0x001ee80000300a00 */
[----:B------:R-:W2:Y:S02]  /*2c530*/  LDL.LU.64 R20, [R1+0x34f0] ;  /* 0x0034f00001147983 */ /* 0x000ea40000300a00 */
[----:B--2---:R-:W-:-:S15]  /*2c540*/  HMMA.16816.F32 R8, R4, R20, R8 ;  /* 0x000000140408723c */ /* 0x004fde0000001808 */
[----:B------:R-:W-:-:S04]  /*2c550*/  NOP ;  /* 0x0000000000007918 */ /* 0x000fc80000000000 */
[----:B------:R-:W-:Y:S01]  /*2c560*/  MOV R16, R10 ;  /* 0x0000000a00107202 */ /* 0x000fe20000000f00 */
[----:B------:R0:W-:Y:S01]  /*2c570*/  STL [R1+0x60], R8 ;  /* 0x0000600801007387 */ /* 0x0001e20000100800 */
[----:B------:R-:W-:Y:S01]  /*2c580*/  IMAD.MOV.U32 R3, RZ, RZ, R11 ;  /* 0x000000ffff037224 */ /* 0x000fe200078e000b */
[----:B------:R-:W-:Y:S02]  /*2c590*/  MOV R17, R9 ;  /* 0x0000000900117202 */ /* 0x000fe40000000f00 */
[----:B------:R-:W2:Y:S04]  /*2c5a0*/  LDL.LU.64 R10, [R1+0x34e8] ;  /* 0x0034e800010a7983 */ /* 0x000ea80000300a00 */
[----:B0-----:R-:W2:Y:S04]  /*2c5b0*/  LDL.LU.64 R8, [R1+0x34e0] ;  /* 0x0034e00001087983 */ /* 0x001ea80000300a00 */
[----:B------:R-:W-:Y:S04]  /*2c5c0*/  STL [R1+0x3478], R3 ;  /* 0x0034780301007387 */ /* 0x000fe80000100800 */
[----:B------:R0:W-:Y:S04]  /*2c5d0*/  STL [R1+0x3474], R16 ;  /* 0x0034741001007387 */ /* 0x0001e80000100800 */
[----:B------:R1:W-:Y:S01]  /*2c5e0*/  STL [R1+0x3470], R17 ;  /* 0x0034701101007387 */ /* 0x0003e20000100800 */
[----:B--2---:R-:W-:Y:S03]  /*2c5f0*/  HMMA.16816.F32 R4, R4, R12, R8 ;  /* 0x0000000c0404723c */ /* 0x004fe60000001808 */
[----:B------:R-:W2:Y:S04]  /*2c600*/  LDL.LU.64 R10, [R1+0x34d8] ;  /* 0x0034d800010a7983 */ /* 0x000ea80000300a00 */
[----:B------:R-:W2:-:S12]  /*2c610*/  LDL.LU.64 R8, [R1+0x34d0] ;  /* 0x0034d00001087983 */ /* 0x000e980000300a00 */
[----:B------:R-:W-:Y:S01]  /*2c620*/  MOV R13, R6 ;  /* 0x00000006000d7202 */ /* 0x000fe20000000f00 */
[----:B------:R-:W-:Y:S01]  /*2c630*/  STL.64 [R1+0x30], R4 ;  /* 0x0000300401007387 */ /* 0x000fe20000100a00 */
[----:B------:R-:W-:-:S03]  /*2c640*/  MOV R12, R7 ;  /* 0x00000007000c7202 */ /* 0x000fc60000000f00 */
[----:B------:R-:W2:Y:S04]  /*2c650*/  LDL.LU R6, [R1+0x88] ;  /* 0x0000880001067983 */ /* 0x000ea80000300800 */
[----:B------:R-:W2:Y:S04]  /*2c660*/  LDL.LU R7, [R1+0x8c] ;  /* 0x00008c0001077983 */ /* 0x000ea80000300800 */
[----:B------:R-:W-:Y:S04]  /*2c670*/  STL [R1+0x3480], R12 ;  /* 0x0034800c01007387 */ /* 0x000fe80000100800 */
[----:B------:R-:W-:Y:S01]  /*2c680*/  STL [R1+0x347c], R13 ;  /* 0x00347c0d01007387 */ /* 0x000fe20000100800 */
[----:B--2---:R-:W-:-:S15]  /*2c690*/  HMMA.16816.F32 R24, R8, R6, R24 ;  /* 0x000000060818723c */ /* 0x004fde0000001818 */
[----:B------:R-:W-:-:S04]  /*2c6a0*/  NOP ;  /* 0x0000000000007918 */ /* 0x000fc80000000000 */
[----:B0-----:R-:W-:Y:S01]  /*2c6b0*/  MOV R16, R26 ;  /* 0x0000001a00107202 */ /* 0x001fe20000000f00 */
[----:B------:R0:W-:Y:S01]  /*2c6c0*/  STL [R1+0x20], R24 ;  /* 0x0000201801007387 */ /* 0x0001e20000100800 */
[----:B-1----:R-:W-:Y:S01]  /*2c6d0*/  IMAD.MOV.U32 R17, RZ, RZ, R27 ;  /* 0x000000ffff117224 */ /* 0x002fe200078e001b */
[----:B------:R-:W-:Y:S02]  /*2c6e0*/  MOV R3, R25 ;  /* 0x0000001900037202 */ /* 0x000fe40000000f00 */
[----:B------:R-:W4:Y:S04]  /*2c6f0*/  LDL.LU.64 R26, [R1+0x34c8] ;  /* 0x0034c800011a7983 */ /* 0x000f280000300a00 */
[----:B0-----:R-:W4:Y:S04]  /*2c700*/  LDL.LU.64 R24, [R1+0x34c0] ;  /* 0x0034c00001187983 */ /* 0x001f280000300a00 */
[----:B------:R-:W-:Y:S04]  /*2c710*/  STL [R1+0x348c], R17 ;  /* 0x00348c1101007387 */ /* 0x000fe80000100800 */
[----:B------:R-:W-:Y:S04]  /*2c720*/  STL [R1+0x3488], R16 ;  /* 0x0034881001007387 */ /* 0x000fe80000100800 */
[----:B------:R-:W-:Y:S01]  /*2c730*/  STL [R1+0x3484], R3 ;  /* 0x0034840301007387 */ /* 0x000fe20000100800 */
[----:B----4-:R-:W-:-:S15]  /*2c740*/  HMMA.16816.F32 R24, R8, R18, R24 ;  /* 0x000000120818723c */ /* 0x010fde0000001818 */
[----:B------:R-:W-:-:S04]  /*2c750*/  NOP ;  /* 0x0000000000007918 */ /* 0x000fc80000000000 */
[----:B------:R-:W-:Y:S01]  /*2c760*/  MOV R12, R26 ;  /* 0x0000001a000c7202 */ /* 0x000fe20000000f00 */
[----:B------:R0:W-:Y:S01]  /*2c770*/  STL.64 [R1+0x10], R24 ;  /* 0x0000101801007387 */ /* 0x0001e20000100a00 */
[----:B------:R-:W-:-:S03]  /*2c780*/  MOV R13, R27 ;  /* 0x0000001b000d7202 */ /* 0x000fc60000000f00 */
[----:B------:R-:W3:Y:S04]  /*2c790*/  LDL.LU.64 R26, [R1+0x34b8] ;  /* 0x0034b800011a7983 */ /* 0x000ee80000300a00 */
[----:B0-----:R-:W3:Y:S02]  /*2c7a0*/  LDL.LU.64 R24, [R1+0x34b0] ;  /* 0x0034b00001187983 */ /* 0x001ee40000300a00 */
[----:B---3--:R-:W-:-:S15]  /*2c7b0*/  HMMA.16816.F32 R24, R8, R22, R24 ;  /* 0x000000160818723c */ /* 0x008fde0000001818 */
[----:B------:R-:W-:-:S04]  /*2c7c0*/  NOP ;  /* 0x0000000000007918 */ /* 0x000fc80000000000 */
[----:B------:R-:W-:Y:S04]  /*2c7d0*/  STL.64 [R1+0x40], R24 ;  /* 0x0000401801007387 */ /* 0x000fe80000100a00 */
[----:B------:R0:W-:Y:S01]  /*2c7e0*/  STL [R1+0x48], R26 ;  /* 0x0000481a01007387 */ /* 0x0001e20000100800 */
[----:B------:R-:W-:-:S03]  /*2c7f0*/  MOV R17, R27 ;  /* 0x0000001b00117202 */ /* 0x000fc60000000f00 */
[----:B0-----:R-:W2:Y:S04]  /*2c800*/  LDL.LU.64 R26, [R1+0x34a8] ;  /* 0x0034a800011a7983 */ /* 0x001ea80000300a00 */
[----:B------:R-:W2:Y:S01]  /*2c810*/  LDL.LU.64 R24, [R1+0x34a0] ;  /* 0x0034a00001187983 */ /* 0x000ea20000300a00 */
[----:B------:R-:W-:Y:S01]  /*2c820*/  MOV R16, R22 ;  /* 0x0000001600107202 */ /* 0x000fe20000000f00 */
[----:B------:R-:W-:Y:S02]  /*2c830*/  IMAD.MOV.U32 R3, RZ, RZ, R23 ;  /* 0x000000ffff037224 */ /* 0x000fe400078e0017 */
[----:B------:R-:W3:Y:S04]  /*2c840*/  LDL.LU.64 R22, [R1+0x3498] ;  /* 0x0034980001167983 */ /* 0x000ee80000300a00 */
[----:B------:R-:W3:Y:S01]  /*2c850*/  LDL.LU.64 R20, [R1+0x3490] ;  /* 0x0034900001147983 */ /* 0x000ee20000300a00 */
[----:B--2---:R-:W-:Y:S03]  /*2c860*/  HMMA.16816.F32 R24, R8, R14, R24 ;  /* 0x0000000e0818723c */ /* 0x004fe60000001818 */
[----:B------:R-:W3:Y:S01]  /*2c870*/  LDL.LU R8, [R1] ;  /* 0x0000000001087983 */ /* 0x000ee20000300800 */
[----:B------:R-:W-:-:S02]  /*2c880*/  MOV R9, R28 ;  /* 0x0000001c00097202 */ /* 0x000fc40000000f00 */
[----:B------:R-:W-:Y:S02]  /*2c890*/  MOV R10, R2 ;  /* 0x00000002000a7202 */ /* 0x000fe40000000f00 */
[----:B------:R-:W-:Y:S01]  /*2c8a0*/  MOV R11, R0 ;  /* 0x00000000000b7202 */ /* 0x000fe20000000f00 */
[----:B------:R-:W-:Y:S10]  /*2c8b0*/  STL.64 [R1+0x3458], R14 ;  /* 0x0034580e01007387 */ /* 0x000ff40000100a00 */
[----:B------:R-:W-:Y:S04]  /*2c8c0*/  STL.64 [R1+0x3410], R26 ;  /* 0x0034101a01007387 */ /* 0x000fe80000100a00 */
[----:B------:R-:W-:Y:S01]  /*2c8d0*/  STL.64 [R1+0x3408], R24 ;  /* 0x0034081801007387 */ /* 0x000fe20000100a00 */
[----:B---3--:R-:W-:Y:S03]  /*2c8e0*/  HMMA.16816.F32 R4, R20, R6, R8 ;  /* 0x000000061404723c */ /* 0x008fe60000001808 */
[----:B------:R-:W0:-:S15]  /*2c8f0*/  LDSM.16.MT88.4 R8, [R29+UR6+0x24c00] ;  /* 0x024c00061d08783b */ /* 0x000e1e0008004200 */
[----:B------:R-:W-:Y:S01]  /*2c900*/  NOP ;  /* 0x0000000000007918 */ /* 0x000fe20000000000 */
[----:B------:R-:W-:Y:S01]  /*2c910*/  STL [R1], R4 ;  /* 0x0000000401007387 */ /* 0x000fe20000100800 */
[----:B------:R-:W-:Y:S01]  /*2c920*/  MOV R28, R5 ;  /* 0x00000005001c7202 */ /* 0x000fe20000000f00 */
[----:B------:R-:W-:Y:S01]  /*2c930*/  IMAD.MOV.U32 R2, RZ, RZ, R6 ;  /* 0x000000ffff027224 */ /* 0x000fe200078e0006 */
[----:B------:R-:W-:Y:S01]  /*2c940*/  MOV R0, R7 ;  /* 0x0000000700007202 */ /* 0x000fe20000000f00 */
[----:B0-----:R-:W-:Y:S04]  /*2c950*/  STL.64 [R1+0x33b8], R10 ;  /* 0x0033b80a01007387 */ /* 0x001fe80000100a00 */
[----:B------:R0:W-:Y:S04]  /*2c960*/  STL.64 [R1+0x33b0], R8 ;  /* 0x0033b00801007387 */ /* 0x0001e80000100a00 */
[----:B0-----:R-:W2:Y:S04]  /*2c970*/  LDL.LU R8, [R1+0xb0] ;  /* 0x0000b00001087983 */ /* 0x001ea80000300800 */
[----:B------:R-:W2:Y:S04]  /*2c980*/  LDL.LU R9, [R1+0xb4] ;  /* 0x0000b40001097983 */ /* 0x000ea80000300800 */
[----:B------:R-:W3:Y:S04]  /*2c990*/  LDL.LU R4, [R1+0x50] ;  /* 0x0000500001047983 */ /* 0x000ee80000300800 */
[----:B------:R-:W3:Y:S04]  /*2c9a0*/  LDL.LU R5, [R1+0x54] ;  /* 0x0000540001057983 */ /* 0x000ee80000300800 */
[----:B------:R-:W3:Y:S04]  /*2c9b0*/  LDL.LU R6, [R1+0x58] ;  /* 0x0000580001067983 */ /* 0x000ee80000300800 */
[----:B------:R-:W3:Y:S04]  /*2c9c0*/  LDL.LU R7, [R1+0x5c] ;  /* 0x00005c0001077983 */ /* 0x000ee80000300800 */
[----:B------:R-:W4:Y:S04]  /*2c9d0*/  LDL.LU R24, [R1+0x40] ;  /* 0x0000400001187983 */ /* 0x000f280000300800 */
[----:B------:R-:W4:Y:S04]  /*2c9e0*/  LDL.LU R25, [R1+0x44] ;  /* 0x0000440001197983 */ /* 0x000f280000300800 */
[----:B------:R-:W2:Y:S01]  /*2c9f0*/  LDL.LU R26, [R1+0x48] ;  /* 0x00004800011a7983 */ /* 0x000ea20000300800 */
[----:B------:R-:W-:-:S03]  /*2ca00*/  MOV R27, R17 ;  /* 0x00000011001b7202 */ /* 0x000fc60000000f00 */
[----:B------:R-:W3:Y:S01]  /*2ca10*/  LDL.LU R17, [R1+0x348c] ;  /* 0x00348c0001117983 */ /* 0x000ee20000300800 */
[----:B------:R-:W-:Y:S02]  /*2ca20*/  MOV R14, R16 ;  /* 0x00000010000e7202 */ /* 0x000fe40000000f00 */
[----:B------:R-:W-:Y:S01]  /*2ca30*/  MOV R15, R3 ;  /* 0x00000003000f7202 */ /* 0x000fe20000000f00 */
[----:B------:R-:W3:Y:S04]  /*2ca40*/  LDL.LU R16, [R1+0x3488] ;  /* 0x0034880001107983 */ /* 0x000ee80000300800 */
[----:B------:R-:W3:Y:S04]  /*2ca50*/  LDL.LU R3, [R1+0x3484] ;  /* 0x0034840001037983 */ /* 0x000ee80000300800 */
[----:B--2---:R-:W-:Y:S04]  /*2ca60*/  STL.64 [R1+0x3420], R26 ;  /* 0x0034201a01007387 */ /* 0x004fe80000100a00 */
[----:B----4-:R0:W-:Y:S04]  /*2ca70*/  STL.64 [R1+0x3418], R24 ;  /* 0x0034181801007387 */ /* 0x0101e80000100a00 */
[----:B0-----:R-:W2:Y:S04]  /*2ca80*/  LDL.LU R24, [R1+0x10] ;  /* 0x0000100001187983 */ /* 0x001ea80000300800 */
[----:B------:R-:W2:Y:S01]  /*2ca90*/  LDL.LU R25, [R1+0x14] ;  /* 0x0000140001197983 */ /* 0x000ea20000300800 */
[----:B------:R-:W-:Y:S01]  /*2caa0*/  IMAD.MOV.U32 R26, RZ, RZ, R12 ;  /* 0x000000ffff1a7224 */ /* 0x000fe200078e000c */
[----:B------:R-:W-:-:S02]  /*2cab0*/  MOV R27, R13 ;  /* 0x0000000d001b7202 */ /* 0x000fc40000000f00 */
[----:B------:R-:W4:Y:S04]  /*2cac0*/  LDL.LU R12, [R1+0x3480] ;  /* 0x00348000010c7983 */ /* 0x000f280000300800 */
[----:B------:R-:W3:Y:S04]  /*2cad0*/  LDL.LU R13, [R1+0x347c] ;  /* 0x00347c00010d7983 */ /* 0x000ee80000300800 */
[----:B------:R-:W-:Y:S04]  /*2cae0*/  STL.64 [R1+0x3430], R26 ;  /* 0x0034301a01007387 */ /* 0x000fe80000100a00 */
[----:B--2---:R0:W-:Y:S04]  /*2caf0*/  STL.64 [R1+0x3428], R24 ;  /* 0x0034281801007387 */ /* 0x0041e80000100a00 */
[----:B0-----:R-:W2:Y:S01]  /*2cb00*/  LDL.LU R24, [R1+0x20] ;  /* 0x0000200001187983 */ /* 0x001ea20000300800 */
[----:B---3--:R-:W-:-:S02]  /*2cb10*/  MOV R26, R16 ;  /* 0x00000010001a7202 */ /* 0x008fc40000000f00 */
[----:B------:R-:W-:Y:S02]  /*2cb20*/  MOV R27, R17 ;  /* 0x00000011001b7202 */ /* 0x000fe40000000f00 */
[----:B------:R-:W-:Y:S02]  /*2cb30*/  MOV R25, R3 ;  /* 0x0000000300197202 */ /* 0x000fe40000000f00 */
[----:B------:R-:W3:Y:S04]  /*2cb40*/  LDL.LU R3, [R1+0x3478] ;  /* 0x0034780001037983 */ /* 0x000ee80000300800 */
[----:B------:R-:W3:Y:S04]  /*2cb50*/  LDL.LU R16, [R1+0x3474] ;  /* 0x0034740001107983 */ /* 0x000ee80000300800 */
[----:B------:R-:W3:Y:S04]  /*2cb60*/  LDL.LU R17, [R1+0x3470] ;  /* 0x0034700001117983 */ /* 0x000ee80000300800 */
[----:B------:R-:W-:Y:S04]  /*2cb70*/  STL.64 [R1+0x3450], R26 ;  /* 0x0034501a01007387 */ /* 0x000fe80000100a00 */
[----:B--2---:R0:W-:Y:S04]  /*2cb80*/  STL.64 [R1+0x3448], R24 ;  /* 0x0034481801007387 */ /* 0x0041e80000100a00 */
[----:B0-----:R-:W2:Y:S04]  /*2cb90*/  LDL.LU R24, [R1+0x30] ;  /* 0x0000300001187983 */ /* 0x001ea80000300800 */
[----:B------:R-:W2:Y:S01]  /*2cba0*/  LDL.LU R25, [R1+0x34] ;  /* 0x0000340001197983 */ /* 0x000ea20000300800 */
[----:B------:R-:W-:Y:S01]  /*2cbb0*/  IMAD.MOV.U32 R26, RZ, RZ, R13 ;  /* 0x000000ffff1a7224 */ /* 0x000fe200078e000d */
[----:B----4-:R-:W-:-:S05]  /*2cbc0*/  MOV R27, R12 ;  /* 0x0000000c001b7202 */ /* 0x010fca0000000f00 */
[----:B------:R3:W-:Y:S01]  /*2cbd0*/  STL.64 [R1+0x3468], R26 ;  /* 0x0034681a01007387 */ /* 0x0007e20000100a00 */
[----:B------:R-:W-:Y:S01]  /*2cbe0*/  HMMA.16816.F32 R4, R20, R18, R4 ;  /* 0x000000121404723c */ /* 0x000fe20000001804 */
[----:B------:R-:W-:Y:S02]  /*2cbf0*/  LOP3.LUT R19, R29, 0x20, RZ, 0x3c, !PT ;  /* 0x000000201d137812 */ /* 0x000fe400078e3cff */
[----:B---3--:R-:W-:-:S15]  /*2cc00*/  MOV R27, R3 ;  /* 0x00000003001b7202 */ /* 0x008fde0000000f00 */
[----:B------:R-:W-:Y:S01]  /*2cc10*/  NOP ;  /* 0x0000000000007918 */ /* 0x000fe20000000000 */
[----:B------:R-:W-:Y:S01]  /*2cc20*/  IMAD.MOV.U32 R11, RZ, RZ, R5 ;  /* 0x000000ffff0b7224 */ /* 0x000fe200078e0005 */
[----:B------:R-:W-:Y:S02]  /*2cc30*/  MOV R10, R6 ;  /* 0x00000006000a7202 */ /* 0x000fe40000000f00 */
[----:B------:R-:W-:Y:S01]  /*2cc40*/  MOV R3, R7 ;  /* 0x0000000700037202 */ /* 0x000fe20000000f00 */
[----:B--2---:R0:W-:Y:S04]  /*2cc50*/  STL.64 [R1+0x3460], R24 ;  /* 0x0034601801007387 */ /* 0x0041e80000100a00 */
[----:B0-----:R-:W2:Y:S04]  /*2cc60*/  LDL.LU R24, [R1+0x60] ;  /* 0x0000600001187983 */ /* 0x001ea80000300800 */
[----:B------:R-:W-:Y:S04]  /*2cc70*/  STL [R1+0x50], R4 ;  /* 0x0000500401007387 */ /* 0x000fe80000100800 */
[----:B------:R-:W0:Y:S01]  /*2cc80*/  LDSM.16.MT88.4 R4, [R19+UR6+0x24c00] ;  /* 0x024c00061304783b */ /* 0x000e220008004200 */
[----:B------:R-:W-:-:S02]  /*2cc90*/  MOV R25, R17 ;  /* 0x0000001100197202 */ /* 0x000fc40000000f00 */
[----:B------:R-:W-:Y:S01]  /*2cca0*/  MOV R26, R16 ;  /* 0x00000010001a7202 */ /* 0x000fe20000000f00 */
[----:B------:R-:W3:Y:S04]  /*2ccb0*/  LDL R17, [R1+0xc4] ;  /* 0x0000c40001117983 */ /* 0x000ee80000100800 */
[----:B------:R-:W3:Y:S04]  /*2ccc0*/  LDL R16, [R1+0xc0] ;  /* 0x0000c00001107983 */ /* 0x000ee80000100800 */
[----:B------:R-:W-:Y:S04]  /*2ccd0*/  STL [R1+0x33e0], R3 ;  /* 0x0033e00301007387 */ /* 0x000fe80000100800 */
[----:B------:R-:W-:Y:S04]  /*2cce0*/  STL [R1+0x33dc], R10 ;  /* 0x0033dc0a01007387 */ /* 0x000fe80000100800 */
[----:B------:R-:W-:Y:S04]  /*2ccf0*/  STL [R1+0x33d8], R11 ;  /* 0x0033d80b01007387 */ /* 0x000fe80000100800 */
[----:B0-----:R0:W-:Y:S04]  /*2cd00*/  STL [R1+0x3358], R4 ;  /* 0x0033580401007387 */ /* 0x0011e80000100800 */
[----:B------:R1:W-:Y:S04]  /*2cd10*/  STL [R1+0x3354], R5 ;  /* 0x0033540501007387 */ /* 0x0003e80000100800 */
[----:B------:R-:W-:Y:S04]  /*2cd20*/  STL [R1+0x3350], R6 ;  /* 0x0033500601007387 */ /* 0x000fe80000100800 */
[----:B------:R-:W-:Y:S04]  /*2cd30*/  STL [R1+0x334c], R7 ;  /* 0x00334c0701007387 */ /* 0x000fe80000100800 */
[----:B0-----:R-:W4:Y:S04]  /*2cd40*/  LDL.LU R4, [R1+0x70] ;  /* 0x0000700001047983 */ /* 0x001f280000300800 */
[----:B-1----:R-:W4:Y:S01]  /*2cd50*/  LDL.LU R5, [R1+0x74] ;  /* 0x0000740001057983 */ /* 0x002f220000300800 */
[----:B--2---:R-:W-:Y:S03]  /*2cd60*/  HMMA.16816.F32 R12, R20, R14, R24 ;  /* 0x0000000e140c723c */ /* 0x004fe60000001818 */
[----:B------:R-:W2:Y:S04]  /*2cd70*/  LDL.LU.64 R26, [R1+0x3468] ;  /* 0x00346800011a7983 */ /* 0x000ea80000300a00 */
[----:B------:R-:W2:-:S12]  /*2cd80*/  LDL.LU.64 R24, [R1+0x3460] ;  /* 0x0034600001187983 */ /* 0x000e980000300a00 */
[----:B------:R-:W-:Y:S04]  /*2cd90*/  STL.64 [R1+0x60], R12 ;  /* 0x0000600c01007387 */ /* 0x000fe80000100a00 */
[----:B------:R0:W-:Y:S04]  /*2cda0*/  STL.64 [R1+0x68], R14 ;  /* 0x0000680e01007387 */ /* 0x0001e80000100a00 */
[----:B0-----:R-:W2:Y:S02]  /*2cdb0*/  LDL.LU.64 R14, [R1+0x3458] ;  /* 0x00345800010e7983 */ /* 0x001ea40000300a00 */
[----:B--2---:R-:W-:Y:S02]  /*2cdc0*/  HMMA.16816.F32 R20, R20, R14, R24 ;  /* 0x0000000e1414723c */ /* 0x004fe40000001818 */
[----:B------:R-:W4:Y:S04]  /*2cdd0*/  LDL.LU.64 R26, [R1+0x3450] ;  /* 0x00345000011a7983 */ /* 0x000f280000300a00 */
[----:B------:R-:W4:Y:S04]  /*2cde0*/  LDL.LU.64 R24, [R1+0x3448] ;  /* 0x0034480001187983 */ /* 0x000f280000300a00 */
[----:B------:R-:W4:Y:S04]  /*2cdf0*/  LDL.LU.64 R14, [R1+0x3440] ;  /* 0x00344000010e7983 */ /* 0x000f280000300a00 */
[----:B------:R-:W4:Y:S05]  /*2ce00*/  LDL.LU.64 R12, [R1+0x3438] ;  /* 0x00343800010c7983 */ /* 0x000f2a0000300a00 */
[----:B------:R0:W-:Y:S04]  /*2ce10*/  STL.64 [R1+0x30], R20 ;  /* 0x0000301401007387 */ /* 0x0001e80000100a00 */
[----:B------:R1:W-:Y:S01]  /*2ce20*/  STL.64 [R1+0x38], R22 ;  /* 0x0000381601007387 */ /* 0x0003e20000100a00 */
[----:B----4-:R-:W-:-:S15]  /*2ce30*/  HMMA.16816.F32 R24, R12, R4, R24 ;  /* 0x000000040c18723c */ /* 0x010fde0000001818 */
[----:B------:R-:W-:-:S04]  /*2ce40*/  NOP ;  /* 0x0000000000007918 */ /* 0x000fc80000000000 */
[----:B0-----:R-:W-:Y:S01]  /*2ce50*/  MOV R20, R27 ;  /* 0x0000001b00147202 */ /* 0x001fe20000000f00 */
[----:B------:R-:W-:Y:S01]  /*2ce60*/  IMAD.MOV.U32 R21, RZ, RZ, R26 ;  /* 0x000000ffff157224 */ /* 0x000fe200078e001a */
[----:B-1----:R-:W-:Y:S02]  /*2ce70*/  MOV R22, R25 ;  /* 0x0000001900167202 */ /* 0x002fe40000000f00 */
[----:B------:R-:W-:Y:S01]  /*2ce80*/  MOV R23, R24 ;  /* 0x0000001800177202 */ /* 0x000fe20000000f00 */
[----:B------:R-:W2:Y:S04]  /*2ce90*/  LDL.LU.64 R26, [R1+0x3430] ;  /* 0x00343000011a7983 */ /* 0x000ea80000300a00 */
[----:B------:R-:W2:Y:S04]  /*2cea0*/  LDL.LU.64 R24, [R1+0x3428] ;  /* 0x0034280001187983 */ /* 0x000ea80000300a00 */
[----:B------:R0:W-:Y:S04]  /*2ceb0*/  STL [R1+0x33f0], R20 ;  /* 0x0033f01401007387 */ /* 0x0001e80000100800 */
[----:B------:R1:W-:Y:S04]  /*2cec0*/  STL [R1+0x33ec], R21 ;  /* 0x0033ec1501007387 */ /* 0x0003e80000100800 */
[----:B------:R-:W-:Y:S04]  /*2ced0*/  STL [R1+0x33e8], R22 ;  /* 0x0033e81601007387 */ /* 0x000fe80000100800 */
[----:B------:R2:W-:Y:S04]  /*2cee0*/  STL [R1+0x33e4], R23 ;  /* 0x0033e41701007387 */ /* 0x0005e80000100800 */
[----:B0-----:R-:W2:Y:S04]  /*2cef0*/  LDL R20, [R1+0x90] ;  /* 0x0000900001147983 */ /* 0x001ea80000100800 */
[----:B-1----:R-:W2:Y:S02]  /*2cf00*/  LDL R21, [R1+0x94] ;  /* 0x0000940001157983 */ /* 0x002ea40000100800 */
[----:B--2---:R-:W-:Y:S02]  /*2cf10*/  HMMA.16816.F32 R20, R12, R20, R24 ;  /* 0x000000140c14723c */ /* 0x004fe40000001818 */
[----:B------:R-:W2:Y:S04]  /*2cf20*/  LDL.LU.64 R26, [R1+0x3420] ;  /* 0x00342000011a7983 */ /* 0x000ea80000300a00 */
[----:B------:R-:W2:-:S13]  /*2cf30*/  LDL.LU.64 R24, [R1+0x3418] ;  /* 0x0034180001187983 */ /* 0x000e9a0000300a00 */
[----:B------:R-:W-:Y:S02]  /*2cf40*/  MOV R10, R22 ;  /* 0x00000016000a7202 */ /* 0x000fe40000000f00 */
[----:B------:R-:W-:Y:S02]  /*2cf50*/  MOV R11, R23 ;  /* 0x00000017000b7202 */ /* 0x000fe40000000f00 */
[----:B------:R-:W-:Y:S01]  /*2cf60*/  MOV R3, R21 ;  /* 0x0000001500037202 */ /* 0x000fe20000000f00 */
[----:B------:R0:W-:Y:S01]  /*2cf70*/  STL [R1+0x10], R20 ;  /* 0x0000101401007387 */ /* 0x0001e20000100800 */
[----:B--2---:R-:W-:-:S15]  /*2cf80*/  HMMA.16816.F32 R24, R12, R8, R24 ;  /* 0x000000080c18723c */ /* 0x004fde0000001818 */
[----:B------:R-:W-:-:S04]  /*2cf90*/  NOP ;  /* 0x0000000000007918 */ /* 0x000fc80000000000 */
[----:B------:R-:W-:Y:S02]  /*2cfa0*/  MOV R22, R26 ;  /* 0x0000001a00167202 */ /* 0x000fe40000000f00 */
[----:B------:R-:W-:Y:S01]  /*2cfb0*/  MOV R23, R27 ;  /* 0x0000001b00177202 */ /* 0x000fe20000000f00 */
[----:B0-----:R-:W-:Y:S01]  /*2cfc0*/  IMAD.MOV.U32 R20, RZ, RZ, R24 ;  /* 0x000000ffff147224 */ /* 0x001fe200078e0018 */
[----:B------:R-:W-:Y:S01]  /*2cfd0*/  MOV R21, R25 ;  /* 0x0000001900157202 */ /* 0x000fe20000000f00 */
[----:B------:R-:W3:Y:S04]  /*2cfe0*/  LDL.LU.64 R26, [R1+0x3410] ;  /* 0x00341000011a7983 */ /* 0x000ee80000300a00 */
[----:B------:R-:W3:Y:S04]  /*2cff0*/  LDL.LU.64 R24, [R1+0x3408] ;  /* 0x0034080001187983 */ /* 0x000ee80000300a00 */
[----:B------:R-:W-:Y:S04]  /*2d000*/  STL.64 [R1+0x33d0], R8 ;  /* 0x0033d00801007387 */ /* 0x000fe80000100a00 */
[----:B------:R-:W2:Y:S01]  /*2d010*/  LDL.LU.64 R18, [R1+0x3400] ;  /* 0x0034000001127983 */ /* 0x000ea20000300a00 */
[----:B---3--:R-:W-:Y:S03]  /*2d020*/  HMMA.16816.F32 R24, R12, R16, R24 ;  /* 0x000000100c18723c */ /* 0x008fe60000001818 */
[----:B------:R-:W2:Y:S04]  /*2d030*/  LDL.LU.64 R16, [R1+0x33f8] ;  /* 0x0033f80001107983 */ /* 0x000ea80000300a00 */
[----:B------:R-:W2:Y:S01]  /*2d040*/  LDL.LU R12, [R1] ;  /* 0x00000000010c7983 */ /* 0x000ea20000300800 */
[----:B------:R-:W-:Y:S01]  /*2d050*/  MOV R13, R28 ;  /* 0x0000001c000d7202 */ /* 0x000fe20000000f00 */
[----:B------:R-:W-:Y:S01]  /*2d060*/  IMAD.MOV.U32 R14, RZ, RZ, R2 ;  /* 0x000000ffff0e7224 */ /* 0x000fe200078e0002 */
[----:B------:R-:W-:Y:S01]  /*2d070*/  MOV R15, R0 ;  /* 0x00000000000f7202 */ /* 0x000fe20000000f00 */
[----:B------:R-:W3:Y:S08]  /*2d080*/  LDL.LU R28, [R1+0x33f4] ;  /* 0x0033f400011c7983 */ /* 0x000ef00000300800 */
[----:B------:R-:W-:Y:S04]  /*2d090*/  STL.64 [R1+0x3378], R26 ;  /* 0x0033781a01007387 */ /* 0x000fe80000100a00 */
[----:B------:R-:W-:Y:S01]  /*2d0a0*/  STL.64 [R1+0x3370], R24 ;  /* 0x0033701801007387 */ /* 0x000fe20000100a00 */
[----:B--2---:R-:W-:Y:S03]  /*2d0b0*/  HMMA.16816.F32 R12, R16, R4, R12 ;  /* 0x00000004100c723c */ /* 0x004fe6000000180c */
[----:B---3--:R-:W-:-:S15]  /*2d0c0*/  LDSM.16.M88.4 R24, [R28+UR6+0x8280] ;  /* 0x008280061c18783b */ /* 0x008fde0008000200 */
[----:B------:R-:W-:Y:S01]  /*2d0d0*/  NOP ;  /* 0x0000000000007918 */ /* 0x000fe20000000000 */
[----:B------:R-:W-:Y:S01]  /*2d0e0*/  MOV R6, R14 ;  /* 0x0000000e00067202 */ /* 0x000fe20000000f00 */
[----:B------:R-:W-:Y:S01]  /*2d0f0*/  IMAD.MOV.U32 R7, RZ, RZ, R15 ;  /* 0x000000ffff077224 */ /* 0x000fe200078e000f */
[----:B------:R-:W-:Y:S02]  /*2d100*/  MOV R4, R12 ;  /* 0x0000000c00047202 */ /* 0x000fe40000000f00 */
[----:B------:R-:W-:Y:S02]  /*2d110*/  MOV R5, R13 ;  /* 0x0000000d00057202 */ /* 0x000fe40000000f00 */
[----:B------:R-:W0:Y:S04]  /*2d120*/  LDSM.16.MT88.4 R12, [R29+UR6+0x25000] ;  /* 0x025000061d0c783b */ /* 0x000e280008004200 */
[----:B------:R-:W-:Y:S04]  /*2d130*/  STL.64 [R1+0x3368], R6 ;  /* 0x0033680601007387 */ /* 0x000fe80000100a00 */
[----:B------:R1:W-:Y:S04]  /*2d140*/  STL.64 [R1+0x3360], R4 ;  /* 0x0033600401007387 */ /* 0x0003e80000100a00 */
[----:B-1----:R-:W2:Y:S04]  /*2d150*/  LDL.LU.64 R4, [R1+0xc0] ;  /* 0x0000c00001047983 */ /* 0x002ea80000300a00 */
[----:B------:R-:W3:Y:S04]  /*2d160*/  LDL.LU.64 R6, [R1+0xc8] ;  /* 0x0000c80001067983 */ /* 0x000ee80000300a00 */
[----:B---3--:R-:W-:Y:S04]  /*2d170*/  STL [R1+0x3380], R7 ;  /* 0x0033800701007387 */ /* 0x008fe80000100800 */
[----:B0-----:R-:W-:Y:S04]  /*2d180*/  STL.64 [R1+0x3308], R14 ;  /* 0x0033080e01007387 */ /* 0x001fe80000100a00 */
[----:B------:R-:W-:Y:S04]  /*2d190*/  STL.64 [R1+0x3300], R12 ;  /* 0x0033000c01007387 */ /* 0x000fe80000100a00 */
[----:B------:R-:W0:Y:S04]  /*2d1a0*/  LDSM.16.M88.4 R12, [R28+UR6+0x280] ;  /* 0x000280061c0c783b */ /* 0x000e280008000200 */
[----:B0-----:R-:W-:Y:S04]  /*2d1b0*/  STL.64 [R1+0xa0], R12 ;  /* 0x0000a00c01007387 */ /* 0x001fe80000100a00 */
[----:B------:R-:W-:Y:S04]  /*2d1c0*/  STL.64 [R1+0xa8], R14 ;  /* 0x0000a80e01007387 */ /* 0x000fe80000100a00 */
[----:B------:R-:W0:Y:S04]  /*2d1d0*/  LDSM.16.M88.4 R12, [R28+UR6+0x10280] ;  /* 0x010280061c0c783b */ /* 0x000e280008000200 */
[----:B------:R-:W-:Y:S04]  /*2d1e0*/  STL.64 [R1+0xf0], R24 ;  /* 0x0000f01801007387 */ /* 0x000fe80000100a00 */
[----:B------:R-:W-:Y:S01]  /*2d1f0*/  STL.64 [R1+0xf8], R26 ;  /* 0x0000f81a01007387 */ /* 0x000fe20000100a00 */
[----:B0-----:R-:W-:-:S03]  /*2d200*/  MOV R2, R14 ;  /* 0x0000000e00027202 */ /* 0x001fc60000000f00 */
[----:B------:R-:W-:Y:S01]  /*2d210*/  STL.64 [R1+0x100], R12 ;  /* 0x0001000c01007387 */ /* 0x000fe20000100a00 */
[----:B------:R-:W-:-:S03]  /*2d220*/  MOV R0, R15 ;  /* 0x0000000f00007202 */ /* 0x000fc60000000f00 */
[----:B------:R-:W0:Y:S04]  /*2d230*/  LDSM.16.M88.4 R12, [R28+UR6+0x18280] ;  /* 0x018280061c0c783b */ /* 0x000e280008000200 */
[----:B------:R-:W-:Y:S04]  /*2d240*/  STL [R1+0x32a4], R0 ;  /* 0x0032a40001007387 */ /* 0x000fe80000100800 */
[----:B------:R1:W-:Y:S04]  /*2d250*/  STL [R1+0x32a0], R2 ;  /* 0x0032a00201007387 */ /* 0x0003e80000100800 */
[----:B-1----:R-:W3:Y:S04]  /*2d260*/  LDL R2, [R1+0x138] ;  /* 0x0001380001027983 */ /* 0x002ee80000100800 */
[----:B------:R-:W4:Y:S04]  /*2d270*/  LDL.LU R8, [R1+0x90] ;  /* 0x0000900001087983 */ /* 0x000f280000300800 */
[----:B0-----:R0:W-:Y:S04]  /*2d280*/  STL.64 [R1+0x110], R12 ;  /* 0x0001100c01007387 */ /* 0x0011e80000100a00 */
[----:B------:R1:W-:Y:S04]  /*2d290*/  STL.64 [R1+0x118], R14 ;  /* 0x0001180e01007387 */ /* 0x0003e80000100a00 */
[----:B------:R-:W4:Y:S04]  /*2d2a0*/  LDL.LU R9, [R1+0x94] ;  /* 0x0000940001097983 */ /* 0x000f280000300800 */
[----:B0-----:R-:W2:Y:S04]  /*2d2b0*/  LDL.LU R12, [R1+0x30] ;  /* 0x00003000010c7983 */ /* 0x001ea80000300800 */
[----:B------:R-:W2:Y:S04]  /*2d2c0*/  LDL.LU R13, [R1+0x34] ;  /* 0x00003400010d7983 */ /* 0x000ea80000300800 */
[----:B-1----:R-:W2:Y:S04]  /*2d2d0*/  LDL.LU R14, [R1+0x38] ;  /* 0x00003800010e7983 */ /* 0x002ea80000300800 */
[----:B------:R-:W2:Y:S01]  /*2d2e0*/  LDL.LU R15, [R1+0x3c] ;  /* 0x00003c00010f7983 */ /* 0x000ea20000300800 */
[----:B------:R-:W-:Y:S01]  /*2d2f0*/  MOV R24, R20 ;  /* 0x0000001400187202 */ /* 0x000fe20000000f00 */
[----:B------:R-:W-:Y:S01]  /*2d300*/  IMAD.MOV.U32 R26, RZ, RZ, R22 ;  /* 0x000000ffff1a7224 */ /* 0x000fe200078e0016 */
[----:B------:R-:W-:-:S02]  /*2d310*/  MOV R27, R23 ;  /* 0x00000017001b7202 */ /* 0x000fc40000000f00 */
[----:B------:R-:W-:Y:S01]  /*2d320*/  MOV R25, R21 ;  /* 0x0000001500197202 */ /* 0x000fe20000000f00 */
[----:B--2---:R-:W-:Y:S04]  /*2d330*/  STL.64 [R1+0x33c8], R14 ;  /* 0x0033c80e01007387 */ /* 0x004fe80000100a00 */
[----:B------:R0:W-:Y:S04]  /*2d340*/  STL.64 [R1+0x33c0], R12 ;  /* 0x0033c00c01007387 */ /* 0x0001e80000100a00 */
[----:B0-----:R-:W2:Y:S04]  /*2d350*/  LDL.LU R12, [R1+0x60] ;  /* 0x00006000010c7983 */ /* 0x001ea80000300800 */
[----:B------:R-:W2:Y:S04]  /*2d360*/  LDL.LU R13, [R1+0x64] ;  /* 0x00006400010d7983 */ /* 0x000ea80000300800 */
[----:B------:R-:W2:Y:S04]  /*2d370*/  LDL.LU R14, [R1+0x68] ;  /* 0x00006800010e7983 */ /* 0x000ea80000300800 */
[----:B------:R-:W2:Y:S04]  /*2d380*/  LDL.LU R15, [R1+0x6c] ;  /* 0x00006c00010f7983 */ /* 0x000ea80000300800 */
[----:B------:R-:W2:Y:S04]  /*2d390*/  LDL.LU R20, [R1+0x33f0] ;  /* 0x0033f00001147983 */ /* 0x000ea80000300800 */
[----:B------:R-:W3:Y:S04]  /*2d3a0*/  LDL.LU R21, [R1+0x33ec] ;  /* 0x0033ec0001157983 */ /* 0x000ee80000300800 */
[----:B------:R-:W4:Y:S04]  /*2d3b0*/  LDL.LU R22, [R1+0x33e8] ;  /* 0x0033e80001167983 */ /* 0x000f280000300800 */
[----:B------:R-:W4:Y:S04]  /*2d3c0*/  LDL.LU R23, [R1+0x33e4] ;  /* 0x0033e40001177983 */ /* 0x000f280000300800 */
[----:B------:R-:W-:Y:S04]  /*2d3d0*/  STL.64 [R1+0x3390], R26 ;  /* 0x0033901a01007387 */ /* 0x000fe80000100a00 */
[----:B------:R0:W-:Y:S04]  /*2d3e0*/  STL.64 [R1+0x3388], R24 ;  /* 0x0033881801007387 */ /* 0x0001e80000100a00 */
[----:B0-----:R-:W4:Y:S01]  /*2d3f0*/  LDL.LU R24, [R1+0x10] ;  /* 0x0000100001187983 */ /* 0x001f220000300800 */
[----:B------:R-:W-:-:S02]  /*2d400*/  MOV R26, R10 ;  /* 0x0000000a001a7202 */ /* 0x000fc40000000f00 */
[----:B------:R-:W-:Y:S02]  /*2d410*/  MOV R27, R11 ;  /* 0x0000000b001b7202 */ /* 0x000fe40000000f00 */
[----:B------:R-:W-:Y:S02]  /*2d420*/  MOV R25, R3 ;  /* 0x0000000300197202 */ /* 0x000fe40000000f00 */
[----:B------:R-:W4:Y:S04]  /*2d430*/  LDL.LU R3, [R1+0x33e0] ;  /* 0x0033e00001037983 */ /* 0x000f280000300800 */
[----:B------:R-:W4:Y:S04]  /*2d440*/  LDL.LU R10, [R1+0x33dc] ;  /* 0x0033dc00010a7983 */ /* 0x000f280000300800 */
[----:B------:R-:W4:Y:S04]  /*2d450*/  LDL.LU R11, [R1+0x33d8] ;  /* 0x0033d800010b7983 */ /* 0x000f280000300800 */
[----:B------:R2:W-:Y:S02]  /*2d460*/  STL.64 [R1+0x33a8], R26 ;  /* 0x0033a81a01007387 */ /* 0x0005e40000100a00 */
[----:B--2---:R-:W-:-:S02]  /*2d470*/  MOV R27, R20 ;  /* 0x00000014001b7202 */ /* 0x004fc40000000f00 */
[----:B---3--:R-:W-:Y:S01]  /*2d480*/  MOV R26, R21 ;  /* 0x00000015001a7202 */ /* 0x008fe20000000f00 */
[----:B----4-:R0:W-:Y:S02]  /*2d490*/  STL.64 [R1+0x33a0], R24 ;  /* 0x0033a01801007387 */ /* 0x0101e40000100a00 */
[----:B0-----:R-:W-:Y:S01]  /*2d4a0*/  IMAD.MOV.U32 R24, RZ, RZ, R23 ;  /* 0x000000ffff187224 */ /* 0x001fe200078e0017 */
[----:B------:R-:W-:Y:S02]  /*2d4b0*/  MOV R25, R22 ;  /* 0x0000001600197202 */ /* 0x000fe40000000f00 */
[----:B------:R-:W0:Y:S04]  /*2d4c0*/  LDSM.16.MT88.4 R20, [R2+UR6+0x25000] ;  /* 0x025000060214783b */ /* 0x000e280008004200 */
[----:B------:R-:W-:Y:S04]  /*2d4d0*/  STL [R1+0x3178], R28 ;  /* 0x0031781c01007387 */ /* 0x000fe80000100800 */
[----:B------:R-:W-:Y:S04]  /*2d4e0*/  STL [R1+0x3348], R2 ;  /* 0x0033480201007387 */ /* 0x000fe80000100800 */
[----:B0-----:R-:W-:Y:S04]  /*2d4f0*/  STL.64 [R1+0x32b8], R22 ;  /* 0x0032b81601007387 */ /* 0x001fe80000100a00 */
[----:B------:R0:W-:Y:S04]  /*2d500*/  STL.64 [R1+0x32b0], R20 ;  /* 0x0032b01401007387 */ /* 0x0001e80000100a00 */
[----:B0-----:R-:W2:Y:S01]  /*2d510*/  LDL.LU R20, [R1+0x50] ;  /* 0x0000500001147983 */ /* 0x001ea20000300800 */
[----:B------:R-:W-:Y:S01]  /*2d520*/  MOV R21, R11 ;  /* 0x0000000b00157202 */ /* 0x000fe20000000f00 */
[----:B------:R-:W-:Y:S01]  /*2d530*/  IMAD.MOV.U32 R22, RZ, RZ, R10 ;  /* 0x000000ffff167224 */ /* 0x000fe200078e000a */
[----:B------:R-:W-:-:S07]  /*2d540*/  MOV R23, R3 ;  /* 0x0000000300177202 */ /* 0x000fce0000000f00 */
[----:B--2---:R-:W-:-:S15]  /*2d550*/  HMMA.16816.F32 R8, R16, R8, R20 ;  /* 0x000000081008723c */ /* 0x004fde0000001814 */
[----:B------:R-:W-:-:S04]  /*2d560*/  NOP ;  /* 0x0000000000007918 */ /* 0x000fc80000000000 */
[----:B------:R-:W-:Y:S02]  /*2d570*/  MOV R7, R8 ;  /* 0x0000000800077202 */ /* 0x000fe40000000f00 */
[----:B------:R-:W-:Y:S02]  /*2d580*/  MOV R23, R9 ;  /* 0x0000000900177202 */ /* 0x000fe40000000f00 */
[----:B------:R-:W2:Y:S01]  /*2d590*/  LDL.LU.64 R8, [R1+0x33d0] ;  /* 0x0033d00001087983 */ /* 0x000ea20000300a00 */
[----:B------:R-:W-:Y:S01]  /*2d5a0*/  MOV R22, R10 ;  /* 0x0000000a00167202 */ /* 0x000fe20000000f00 */
[----:B------:R-:W-:Y:S02]  /*2d5b0*/  IMAD.MOV.U32 R0, RZ, RZ, R11 ;  /* 0x000000ffff007224 */ /* 0x000fe400078e000b */
[----:B--2---:R-:W-:Y:S01]  /*2d5c0*/  HMMA.16816.F32 R8, R16, R8, R12 ;  /* 0x000000081008723c */ /* 0x004fe2000000180c */
[----:B------:R-:W2:Y:S04]  /*2d5d0*/  LDL.LU.64 R14, [R1+0x33c8] ;  /* 0x0033c800010e7983 */ /* 0x000ea80000300a00 */
[----:B------:R-:W2:-:S14]  /*2d5e0*/  LDL.LU.64 R12, [R1+0x33c0] ;  /* 0x0033c000010c7983 */ /* 0x000e9c0000300a00 */
[----:B------:R-:W-:Y:S01]  /*2d5f0*/  MOV R28, R10 ;  /* 0x0000000a001c7202 */ /* 0x000fe20000000f00 */
[----:B------:R0:W-:Y:S01]  /*2d600*/  STL [R1+0x60], R8 ;  /* 0x0000600801007387 */ /* 0x0001e20000100800 */
[----:B------:R-:W-:Y:S02]  /*2d610*/  MOV R3, R11 ;  /* 0x0000000b00037202 */ /* 0x000fe40000000f00 */
[----:B------:R-:W-:Y:S01]  /*2d620*/  MOV R2, R9 ;  /* 0x0000000900027202 */ /* 0x000fe20000000f00 */
[----:B------:R-:W3:Y:S04]  /*2d630*/  LDL.LU.64 R10, [R1+0x33b8] ;  /* 0x0033b800010a7983 */ /* 0x000ee80000300a00 */
[----:B0-----:R-:W3:Y:S01]  /*2d640*/  LDL.LU.64 R8, [R1+0x33b0] ;  /* 0x0033b00001087983 */ /* 0x001ee20000300a00 */
[----:B--2---:R-:W-:Y:S03]  /*2d650*/  HMMA.16816.F32 R12, R16, R4, R12 ;  /* 0x00000004100c723c */ /* 0x004fe6000000180c */
[----:B------:R-:W3:Y:S04]  /*2d660*/  LDL.LU R18, [R1+0x78] ;  /* 0x0000780001127983 */ /* 0x000ee80000300800 */
[----:B------:R-:W3:-:S12]  /*2d670*/  LDL.LU R19, [R1+0x7c] ;  /* 0x00007c0001137983 */ /* 0x000ed80000300800 */
[----:B------:R-:W-:Y:S04]  /*2d680*/  STL [R1+0x3318], R13 ;  /* 0x0033180d01007387 */ /* 0x000fe80000100800 */
[----:B------:R-:W-:Y:S04]  /*2d690*/  STL [R1+0x3314], R14 ;  /* 0x0033140e01007387 */ /* 0x000fe80000100800 */
[----:B------:R0:W-:Y:S04]  /*2d6a0*/  STL [R1+0x3310], R15 ;  /* 0x0033100f01007387 */ /* 0x0001e80000100800 */
[----:B------:R-:W-:Y:S04]  /*2d6b0*/  STL [R1+0x3398], R12 ;  /* 0x0033980c01007387 */ /* 0x000fe80000100800 */
[----:B0-----:R-:W2:Y:S01]  /*2d6c0*/  LDL.LU.64 R14, [R1+0x98] ;  /* 0x00009800010e7983 */ /* 0x001ea20000300a00 */
[----:B---3--:R-:W-:-:S15]  /*2d6d0*/  HMMA.16816.F32 R24, R8, R18, R24 ;  /* 0x000000120818723c */ /* 0x008fde0000001818 */
[----:B------:R-:W-:-:S04]  /*2d6e0*/  NOP ;  /* 0x0000000000007918 */ /* 0x000fc80000000000 */
[----:B------:R-:W-:Y:S01]  /*2d6f0*/  MOV R21, R26 ;  /* 0x0000001a00157202 */ /* 0x000fe20000000f00 */
[----:B------:R0:W-:Y:S01]  /*2d700*/  STL.64 [R1+0x20], R24 ;  /* 0x0000201801007387 */ /* 0x0001e20000100a00 */
[----:B------:R-:W-:-:S03]  /*2d710*/  IMAD.MOV.U32 R20, RZ, RZ, R27 ;  /* 0x000000ffff147224 */ /* 0x000fc600078e001b */
[----:B------:R-:W3:Y:S04]  /*2d720*/  LDL.LU.64 R26, [R1+0x33a8] ;  /* 0x0033a800011a7983 */ /* 0x000ee80000300a00 */
[----:B0-----:R-:W3:Y:S04]  /*2d730*/  LDL.LU.64 R24, [R1+0x33a0] ;  /* 0x0033a00001187983 */ /* 0x001ee80000300a00 */
[----:B------:R0:W-:Y:S04]  /*2d740*/  STL.64 [R1+0x3340], R20 ;  /* 0x0033401401007387 */ /* 0x0001e80000100a00 */
[----:B------:R-:W4:Y:S01]  /*2d750*/  LDL.LU R12, [R1+0x3398] ;  /* 0x00339800010c7983 */ /* 0x000f220000300800 */
[----:B--2---:R-:W-:-:S02]  /*2d760*/  MOV R5, R14 ;  /* 0x0000000e00057202 */ /* 0x004fc40000000f00 */
[----:B------:R-:W-:Y:S02]  /*2d770*/  MOV R4, R15 ;  /* 0x0000000f00047202 */ /* 0x000fe40000000f00 */
[----:B0-----:R-:W-:Y:S01]  /*2d780*/  MOV R20, R7 ;  /* 0x0000000700147202 */ /* 0x001fe20000000f00 */
[----:B---3--:R-:W-:-:S15]  /*2d790*/  HMMA.16816.F32 R24, R8, R14, R24 ;  /* 0x0000000e0818723c */ /* 0x008fde0000001818 */
[----:B------:R-:W-:-:S04]  /*2d7a0*/  NOP ;  /* 0x0000000000007918 */ /* 0x000fc80000000000 */
[----:B------:R-:W-:Y:S01]  /*2d7b0*/  MOV R14, R25 ;  /* 0x00000019000e7202 */ /* 0x000fe20000000f00 */
[----:B------:R-:W-:Y:S01]  /*2d7c0*/  IMAD.MOV.U32 R15, RZ, RZ, R26 ;  /* 0x000000ffff0f7224 */ /* 0x000fe200078e001a */
[----:B------:R-:W-:Y:S01]  /*2d7d0*/  MOV R13, R24 ;  /* 0x00000018000d7202 */ /* 0x000fe20000000f00 */
[----:B------:R0:W-:Y:S04]  /*2d7e0*/  STL [R1+0x1c], R27 ;  /* 0x00001c1b01007387 */ /* 0x0001e80000100800 */
[----:B0-----:R-:W2:Y:S04]  /*2d7f0*/  LDL.LU.64 R26, [R1+0x3390] ;  /* 0x00339000011a7983 */ /* 0x001ea80000300a00 */
[----:B------:R-:W2:Y:S04]  /*2d800*/  LDL.LU.64 R24, [R1+0x3388] ;  /* 0x0033880001187983 */ /* 0x000ea80000300a00 */
[----:B------:R-:W3:Y:S04]  /*2d810*/  LDL.LU R7, [R1+0x3380] ;  /* 0x0033800001077983 */ /* 0x000ee80000300800 */
[----:B------:R0:W-:Y:S04]  /*2d820*/  STL.64 [R1+0x3328], R14 ;  /* 0x0033280e01007387 */ /* 0x0001e80000100a00 */
[----:B----4-:R-:W-:Y:S04]  /*2d830*/  STL.64 [R1+0x3320], R12 ;  /* 0x0033200c01007387 */ /* 0x010fe80000100a00 */
[----:B0-----:R-:W2:Y:S04]  /*2d840*/  LDL.LU R14, [R1+0xb8] ;  /* 0x0000b800010e7983 */ /* 0x001ea80000300800 */
[----:B------:R-:W2:Y:S01]  /*2d850*/  LDL.LU R15, [R1+0xbc] ;  /* 0x0000bc00010f7983 */ /* 0x000ea20000300800 */
[----:B------:R-:W-:-:S02]  /*2d860*/  MOV R21, R23 ;  /* 0x0000001700157202 */ /* 0x000fc40000000f00 */
[----:B------:R-:W-:Y:S01]  /*2d870*/  MOV R23, R0 ;  /* 0x0000000000177202 */ /* 0x000fe20000000f00 */
[----:B--2---:R-:W-:-:S15]  /*2d880*/  HMMA.16816.F32 R24, R8, R14, R24 ;  /* 0x0000000e0818723c */ /* 0x004fde0000001818 */
[----:B------:R-:W-:-:S04]  /*2d890*/  NOP ;  /* 0x0000000000007918 */ /* 0x000fc80000000000 */
[----:B------:R-:W-:Y:S04]  /*2d8a0*/  STL.64 [R1+0x40], R24 ;  /* 0x0000401801007387 */ /* 0x000fe80000100a00 */
[----:B------:R0:W-:Y:S01]  /*2d8b0*/  STL [R1+0x48], R26 ;  /* 0x0000481a01007387 */ /* 0x0001e20000100800 */
[----:B------:R-:W-:-:S03]  /*2d8c0*/  MOV R0, R27 ;  /* 0x0000001b00007202 */ /* 0x000fc60000000f00 */
[----:B0-----:R-:W2:Y:S04]  /*2d8d0*/  LDL.LU.64 R26, [R1+0x3378] ;  /* 0x00337800011a7983 */ /* 0x001ea80000300a00 */
[----:B------:R-:W2:Y:S04]  /*2d8e0*/  LDL.LU.64 R24, [R1+0x3370] ;  /* 0x0033700001187983 */ /* 0x000ea80000300a00 */
[----:B------:R0:W-:Y:S01]  /*2d8f0*/  STL.64 [R1+0x3338], R14 ;  /* 0x0033380e01007387 */ /* 0x0001e20000100a00 */
[----:B------:R-:W-:Y:S02]  /*2d900*/  MOV R13, R6 ;  /* 0x00000006000d7202 */ /* 0x000fe40000000f00 */
[----:B---3--:R-:W-:Y:S01]  /*2d910*/  MOV R12, R7 ;  /* 0x00000007000c7202 */ /* 0x008fe20000000f00 */
[----:B0-----:R-:W-:Y:S01]  /*2d920*/  IMAD.MOV.U32 R14, RZ, RZ, R5 ;  /* 0x000000ffff0e7224 */ /* 0x001fe200078e0005 */
[----:B------:R-:W-:Y:S01]  /*2d930*/  MOV R15, R4 ;  /* 0x00000004000f7202 */ /* 0x000fe20000000f00 */
[----:B--2---:R-:W-:Y:S01]  /*2d940*/  HMMA.16816.F32 R24, R8, R6, R24 ;  /* 0x000000060818723c */ /* 0x004fe20000001818 */
[----:B------:R-:W2:Y:S04]  /*2d950*/  LDL.LU.64 R6, [R1+0x3368] ;  /* 0x0033680001067983 */ /* 0x000ea80000300a00 */
[----:B------:R-:W3:Y:S02]  /*2d960*/  LDL.LU.64 R4, [R1+0x3360] ;  /* 0x0033600001047983 */ /* 0x000ee40000300a00 */
[----:B---3--:R-:W-:Y:S01]  /*2d970*/  MOV R8, R4 ;  /* 0x0000000400087202 */ /* 0x008fe20000000f00 */
[----:B------:R-:W-:Y:S01]  /*2d980*/  IMAD.MOV.U32 R9, RZ, RZ, R5 ;  /* 0x000000ffff097224 */ /* 0x000fe200078e0005 */
[----:B------:R-:W3:Y:S04]  /*2d990*/  LDL.LU R4, [R1+0x3358] ;  /* 0x0033580001047983 */ /* 0x000ee80000300800 */
[----:B------:R-:W3:Y:S01]  /*2d9a0*/  LDL.LU R5, [R1+0x3354] ;  /* 0x0033540001057983 */ /* 0x000ee20000300800 */
[----:B--2---:R-:W-:-:S02]  /*2d9b0*/  MOV R10, R6 ;  /* 0x00000006000a7202 */ /* 0x004fc40000000f00 */
[----:B------:R-:W-:Y:S01]  /*2d9c0*/  MOV R11, R7 ;  /* 0x00000007000b7202 */ /* 0x000fe20000000f00 */
[----:B------:R-:W3:Y:S04]  /*2d9d0*/  LDL.LU R6, [R1+0x3350] ;  /* 0x0033500001067983 */ /* 0x000ee80000300800 */
[----:B------:R-:W3:Y:S04]  /*2d9e0*/  LDL.LU R7, [R1+0x334c] ;  /* 0x00334c0001077983 */ /* 0x000ee80000300800 */
[----:B------:R0:W-:Y:S04]  /*2d9f0*/  STL [R1+0x32cc], R25 ;  /* 0x0032cc1901007387 */ /* 0x0001e80000100800 */
[----:B------:R-:W-:Y:S04]  /*2da00*/  STL [R1+0x32c8], R26 ;  /* 0x0032c81a01007387 */ /* 0x000fe80000100800 */
[----:B------:R-:W-:Y:S04]  /*2da10*/  STL [R1+0x32c4], R27 ;  /* 0x0032c41b01007387 */ /* 0x000fe80000100800 */
[----:B------:R1:W-:Y:S01]  /*2da20*/  STL [R1+0x3330], R24 ;  /* 0x0033301801007387 */ /* 0x0003e20000100800 */
[----:B0-----:R-:W-:-:S03]  /*2da30*/  MOV R25, R2 ;  /* 0x0000000200197202 */ /* 0x001fc60000000f00 */
[----:B-1----:R-:W2:Y:S04]  /*2da40*/  LDL.LU R24, [R1+0x60] ;  /* 0x0000600001187983 */ /* 0x002ea80000300800 */
[----:B------:R-:W4:Y:S01]  /*2da50*/  LDL.LU R2, [R1+0x3348] ;  /* 0x0033480001027983 */ /* 0x000f220000300800 */
[----:B------:R-:W-:Y:S01]  /*2da60*/  IMAD.MOV.U32 R27, RZ, RZ, R3 ;  /* 0x000000ffff1b7224 */ /* 0x000fe200078e0003 */
[----:B---3--:R-:W-:Y:S02]  /*2da70*/  HMMA.16816.F32 R8, R4, R18, R8 ;  /* 0x000000120408723c */ /* 0x008fe40000001808 */
[----:B------:R-:W0:-:S15]  /*2da80*/  LDSM.16.MT88.4 R16, [R29+UR6+0x25400] ;  /* 0x025400061d10783b */ /* 0x000e1e0008004200 */
[----:B------:R-:W-:Y:S02]  /*2da90*/  NOP ;  /* 0x0000000000007918 */ /* 0x000fe40000000000 */
[----:B------:R-:W-:Y:S04]  /*2daa0*/  STL.64 [R1], R8 ;  /* 0x0000000801007387 */ /* 0x000fe80000100a00 */
[----:B------:R-:W-:Y:S01]  /*2dab0*/  STL [R1+0xc], R11 ;  /* 0x00000c0b01007387 */ /* 0x000fe20000100800 */
[----:B------:R-:W-:-:S03]  /*2dac0*/  MOV R3, R10 ;  /* 0x0000000a00037202 */ /* 0x000fc60000000f00 */
[----:B----4-:R-:W1:Y:S04]  /*2dad0*/  LDSM.16.MT88.4 R8, [R2+UR6+0x25400] ;  /* 0x025400060208783b */ /* 0x010e680008004200 */
[----:B------:R-:W-:Y:S04]  /*2dae0*/  STL [R1+0x32c0], R3 ;  /* 0x0032c00301007387 */ /* 0x000fe80000100800 */
[----:B0-----:R0:W-:Y:S02]  /*2daf0*/  STL.64 [R1+0x3260], R18 ;  /* 0x0032601201007387 */ /* 0x0011e40000100a00 */
[----:B0-----:R-:W-:-:S02]  /*2db00*/  MOV R18, R13 ;  /* 0x0000000d00127202 */ /* 0x001fc40000000f00 */
[----:B------:R-:W-:Y:S02]  /*2db10*/  MOV R19, R12 ;  /* 0x0000000c00137202 */ /* 0x000fe40000000f00 */
[----:B------:R-:W-:Y:S01]  /*2db20*/  HMMA.16816.F32 R12, R4, R14, R20 ;  /* 0x0000000e040c723c */ /* 0x000fe20000001814 */
[----:B------:R-:W-:Y:S04]  /*2db30*/  STL.64 [R1+0x3258], R16 ;  /* 0x0032581001007387 */ /* 0x000fe80000100a00 */
[----:B------:R-:W-:Y:S04]  /*2db40*/  STL [R1+0x32a8], R2 ;  /* 0x0032a80201007387 */ /* 0x000fe80000100800 */
[----:B-1----:R-:W-:Y:S04]  /*2db50*/  STL [R1+0x3254], R8 ;  /* 0x0032540801007387 */ /* 0x002fe80000100800 */
[----:B------:R0:W-:Y:S04]  /*2db60*/  STL [R1+0x3250], R9 ;  /* 0x0032500901007387 */ /* 0x0001e80000100800 */
[----:B------:R-:W-:Y:S04]  /*2db70*/  STL [R1+0x320c], R10 ;  /* 0x00320c0a01007387 */ /* 0x000fe80000100800 */
[----:B------:R-:W-:Y:S04]  /*2db80*/  STL [R1+0x3208], R11 ;  /* 0x0032080b01007387 */ /* 0x000fe80000100800 */
[----:B0-----:R-:W3:Y:S04]  /*2db90*/  LDL.LU.64 R8, [R1+0xa0] ;  /* 0x0000a00001087983 */ /* 0x001ee80000300a00 */
[----:B------:R-:W4:Y:S01]  /*2dba0*/  LDL.LU.64 R20, [R1+0x3340] ;  /* 0x0033400001147983 */ /* 0x000f220000300a00 */
[----:B------:R-:W-:-:S02]  /*2dbb0*/  MOV R23, R14 ;  /* 0x0000000e00177202 */ /* 0x000fc40000000f00 */
[----:B------:R-:W-:Y:S02]  /*2dbc0*/  MOV R22, R15 ;  /* 0x0000000f00167202 */ /* 0x000fe40000000f00 */
[----:B------:R-:W2:Y:S01]  /*2dbd0*/  LDL.LU.64 R14, [R1+0x3338] ;  /* 0x00333800010e7983 */ /* 0x000ea20000300a00 */
[----:B------:R-:W-:Y:S02]  /*2dbe0*/  MOV R26, R28 ;  /* 0x0000001c001a7202 */ /* 0x000fe40000000f00 */
[----:B------:R-:W-:Y:S01]  /*2dbf0*/  MOV R29, R12 ;  /* 0x0000000c001d7202 */ /* 0x000fe20000000f00 */
[----:B------:R-:W-:-:S04]  /*2dc00*/  IMAD.MOV.U32 R28, RZ, RZ, R13 ;  /* 0x000000ffff1c7224 */ /* 0x000fc800078e000d */
[----:B--2---:R-:W-:Y:S01]  /*2dc10*/  HMMA.16816.F32 R12, R4, R14, R24 ;  /* 0x0000000e040c723c */ /* 0x004fe20000001818 */
[----:B------:R-:W2:-:S15]  /*2dc20*/  LDL.LU R24, [R1+0x3330] ;  /* 0x0033300001187983 */ /* 0x000e9e0000300800 */
[----:B------:R-:W-:-:S03]  /*2dc30*/  NOP ;  /* 0x0000000000007918 */ /* 0x000fc60000000000 */
[----:B------:R0:W-:Y:S01]  /*2dc40*/  STL [R1+0x6c], R15 ;  /* 0x00006c0f01007387 */ /* 0x0001e20000100800 */
[----:B------:R-:W-:Y:S01]  /*2dc50*/  IMAD.MOV.U32 R27, RZ, RZ, R14 ;  /* 0x000000ffff1b7224 */ /* 0x000fe200078e000e */
[----:B------:R-:W-:Y:S02]  /*2dc60*/  MOV R25, R12 ;  /* 0x0000000c00197202 */ /* 0x000fe40000000f00 */
[----:B------:R-:W-:Y:S01]  /*2dc70*/  MOV R26, R13 ;  /* 0x0000000d001a7202 */ /* 0x000fe20000000f00 */
[----:B0-----:R-:W3:Y:S04]  /*2dc80*/  LDL.LU.64 R14, [R1+0x3328] ;  /* 0x00332800010e7983 */ /* 0x001ee80000300a00 */
[----:B------:R-:W4:Y:S04]  /*2dc90*/  LDL.LU.64 R12, [R1+0x3320] ;  /* 0x00332000010c7983 */ /* 0x000f280000300a00 */
[----:B------:R-:W-:Y:S04]  /*2dca0*/  STL.64 [R1+0x32d8], R26 ;  /* 0x0032d81a01007387 */ /* 0x000fe80000100a00 */
[----:B--2---:R3:W-:Y:S02]  /*2dcb0*/  STL.64 [R1+0x32d0], R24 ;  /* 0x0032d01801007387 */ /* 0x0047e40000100a00 */
[----:B---3--:R-:W-:-:S02]  /*2dcc0*/  MOV R25, R14 ;  /* 0x0000000e00197202 */ /* 0x008fc40000000f00 */
[----:B----4-:R-:W-:Y:S02]  /*2dcd0*/  MOV R24, R13 ;  /* 0x0000000d00187202 */ /* 0x010fe40000000f00 */
[----:B------:R-:W-:Y:S01]  /*2dce0*/  MOV R26, R15 ;  /* 0x0000000f001a7202 */ /* 0x000fe20000000f00 */
[----:B------:R-:W2:Y:S04]  /*2dcf0*/  LDL.LU R13, [R1+0x3318] ;  /* 0x00331800010d7983 */ /* 0x000ea80000300800 */
[----:B------:R-:W2:Y:S04]  /*2dd00*/  LDL.LU R14, [R1+0x3314] ;  /* 0x00331400010e7983 */ /* 0x000ea80000300800 */
[----:B------:R-:W2:Y:S04]  /*2dd10*/  LDL.LU R15, [R1+0x3310] ;  /* 0x00331000010f7983 */ /* 0x000ea80000300800 */
[----:B------:R-:W3:Y:S04]  /*2dd20*/  LDL.LU R27, [R1+0x1c] ;  /* 0x00001c00011b7983 */ /* 0x000ee80000300800 */
[----:B---3--:R-:W-:Y:S04]  /*2dd30*/  STL.64 [R1+0x32f8], R26 ;  /* 0x0032f81a01007387 */ /* 0x008fe80000100a00 */
[----:B------:R0:W-:Y:S01]  /*2dd40*/  STL.64 [R1+0x32f0], R24 ;  /* 0x0032f01801007387 */ /* 0x0001e20000100a00 */
[----:B--2---:R-:W-:Y:S03]  /*2dd50*/  HMMA.16816.F32 R16, R4, R18, R12 ;  /* 0x000000120410723c */ /* 0x004fe6000000180c */
[----:B0-----:R-:W2:Y:S04]  /*2dd60*/  LDL.LU R24, [R1+0x20] ;  /* 0x0000200001187983 */ /* 0x001ea80000300800 */
[----:B------:R-:W2:Y:S04]  /*2dd70*/  LDL.LU R25, [R1+0x24] ;  /* 0x0000240001197983 */ /* 0x000ea80000300800 */
[----:B------:R-:W2:Y:S04]  /*2dd80*/  LDL.LU.64 R14, [R1+0x3308] ;  /* 0x00330800010e7983 */ /* 0x000ea80000300a00 */
[----:B------:R-:W2:Y:S01]  /*2dd90*/  LDL.LU.64 R12, [R1+0x3300] ;  /* 0x00330000010c7983 */ /* 0x000ea20000300a00 */
[----:B------:R-:W-:Y:S01]  /*2dda0*/  MOV R26, R21 ;  /* 0x00000015001a7202 */ /* 0x000fe20000000f00 */
[----:B------:R-:W-:-:S02]  /*2ddb0*/  IMAD.MOV.U32 R27, RZ, RZ, R20 ;  /* 0x000000ffff1b7224 */ /* 0x000fc400078e0014 */
[----:B------:R-:W3:Y:S04]  /*2ddc0*/  LDL.LU.64 R20, [R1+0x110] ;  /* 0x0001100001147983 */ /* 0x000ee80000300a00 */
[----:B------:R-:W-:Y:S01]  /*2ddd0*/  STL.64 [R1+0x32e8], R22 ;  /* 0x0032e81601007387 */ /* 0x000fe20000100a00 */
[----:B------:R-:W-:Y:S02]  /*2dde0*/  MOV R5, R8 ;  /* 0x0000000800057202 */ /* 0x000fe40000000f00 */
[----:B------:R-:W-:Y:S01]  /*2ddf0*/  MOV R4, R9 ;  /* 0x0000000900047202 */ /* 0x000fe20000000f00 */
[----:B--2---:R-:W-:Y:S01]  /*2de00*/  HMMA.16816.F32 R24, R12, R8, R24 ;  /* 0x000000080c18723c */ /* 0x004fe20000001818 */
[----:B---3--:R0:W-:Y:S04]  /*2de10*/  STL.64 [R1+0x32e0], R20 ;  /* 0x0032e01401007387 */ /* 0x0081e80000100a00 */
[----:B0-----:R-:W2:Y:S04]  /*2de20*/  LDL.LU.64 R20, [R1+0xf0] ;  /* 0x0000f00001147983 */ /* 0x001ea80000300a00 */
[----:B------:R-:W-:Y:S04]  /*2de30*/  STL.64 [R1+0x3270], R18 ;  /* 0x0032701201007387 */ /* 0x000fe80000100a00 */
[----:B------:R0:W-:Y:S06]  /*2de40*/  STL.64 [R1+0x3268], R16 ;  /* 0x0032681001007387 */ /* 0x0001ec0000100a00 */
[----:B------:R-:W-:Y:S01]  /*2de50*/  IMAD.MOV.U32 R11, RZ, RZ, R26 ;  /* 0x000000ffff0b7224 */ /* 0x000fe200078e001a */
[----:B------:R-:W-:-:S02]  /*2de60*/  MOV R10, R27 ;  /* 0x0000001b000a7202 */ /* 0x000fc40000000f00 */
[----:B------:R-:W-:Y:S02]  /*2de70*/  MOV R8, R24 ;  /* 0x0000001800087202 */ /* 0x000fe40000000f00 */
[----:B------:R-:W-:Y:S01]  /*2de80*/  MOV R9, R25 ;  /* 0x0000001900097202 */ /* 0x000fe20000000f00 */
[----:B0-----:R-:W3:Y:S04]  /*2de90*/  LDL.LU R16, [R1+0x100] ;  /* 0x0001000001107983 */ /* 0x001ee80000300800 */
[----:B------:R-:W3:Y:S04]  /*2dea0*/  LDL.LU R17, [R1+0x104] ;  /* 0x0001040001117983 */ /* 0x000ee80000300800 */
[----:B------:R-:W4:Y:S04]  /*2deb0*/  LDL R7, [R1+0x134] ;  /* 0x0001340001077983 */ /* 0x000f280000100800 */
[----:B------:R-:W3:Y:S04]  /*2dec0*/  LDL.LU.64 R26, [R1+0x32f8] ;  /* 0x0032f800011a7983 */ /* 0x000ee80000300a00 */
[----:B------:R-:W3:Y:S04]  /*2ded0*/  LDL.LU.64 R24, [R1+0x32f0] ;  /* 0x0032f00001187983 */ /* 0x000ee80000300a00 */
[----:B------:R-:W-:Y:S04]  /*2dee0*/  STL.64 [R1+0x3280], R10 ;  /* 0x0032800a01007387 */ /* 0x000fe80000100a00 */
[----:B------:R0:W-:Y:S04]  /*2def0*/  STL.64 [R1+0x3278], R8 ;  /* 0x0032780801007387 */ /* 0x0001e80000100a00 */
[----:B0-----:R-:W4:Y:S04]  /*2df00*/  LDL.LU R8, [R1+0x40] ;  /* 0x0000400001087983 */ /* 0x001f280000300800 */
[----:B------:R-:W4:Y:S04]  /*2df10*/  LDL.LU R9, [R1+0x44] ;  /* 0x0000440001097983 */ /* 0x000f280000300800 */
[----:B------:R-:W4:Y:S04]  /*2df20*/  LDL.LU R10, [R1+0x48] ;  /* 0x00004800010a7983 */ /* 0x000f280000300800 */
[----:B------:R-:W4:Y:S01]  /*2df30*/  LDL.LU.64 R22, [R1+0x32e8] ;  /* 0x0032e80001167983 */ /* 0x000f220000300a00 */
[----:B------:R-:W-:-:S02]  /*2df40*/  MOV R11, R0 ;  /* 0x00000000000b7202 */ /* 0x000fc40000000f00 */
[----:B--2---:R-:W-:Y:S02]  /*2df50*/  MOV R3, R20 ;  /* 0x0000001400037202 */ /* 0x004fe40000000f00 */
[----:B------:R-:W-:Y:S01]  /*2df60*/  MOV R6, R21 ;  /* 0x0000001500067202 */ /* 0x000fe20000000f00 */
[----:B---3--:R-:W-:Y:S01]  /*2df70*/  HMMA.16816.F32 R24, R12, R20, R24 ;  /* 0x000000140c18723c */ /* 0x008fe20000001818 */
[----:B------:R-:W2:-:S15]  /*2df80*/  LDL.LU.64 R20, [R1+0x32e0] ;  /* 0x0032e00001147983 */ /* 0x000e9e0000300a00 */
[----:B------:R-:W-:-:S03]  /*2df90*/  NOP ;  /* 0x0000000000007918 */ /* 0x000fc60000000000 */
[----:B------:R-:W-:Y:S01]  /*2dfa0*/  MOV R19, R26 ;  /* 0x0000001a00137202 */ /* 0x000fe20000000f00 */
[----:B------:R0:W-:Y:S01]  /*2dfb0*/  STL [R1+0x10], R24 ;  /* 0x0000101801007387 */ /* 0x0001e20000100800 */
[----:B------:R-:W-:Y:S01]  /*2dfc0*/  MOV R18, R27 ;  /* 0x0000001b00127202 */ /* 0x000fe20000000f00 */
[----:B------:R-:W-:Y:S02]  /*2dfd0*/  IMAD.MOV.U32 R0, RZ, RZ, R25 ;  /* 0x000000ffff007224 */ /* 0x000fe400078e0019 */
[----:B------:R-:W3:Y:S04]  /*2dfe0*/  LDL.LU.64 R26, [R1+0x32d8] ;  /* 0x0032d800011a7983 */ /* 0x000ee80000300a00 */
[----:B0-----:R-:W2:Y:S01]  /*2dff0*/  LDL.LU.64 R24, [R1+0x32d0] ;  /* 0x0032d00001187983 */ /* 0x001ea20000300a00 */
[----:B----4-:R-:W-:-:S15]  /*2e000*/  HMMA.16816.F32 R8, R12, R16, R8 ;  /* 0x000000100c08723c */ /* 0x010fde0000001808 */
[----:B------:R-:W-:-:S04]  /*2e010*/  NOP ;  /* 0x0000000000007918 */ /* 0x000fc80000000000 */
[----:B------:R3:W-:Y:S04]  /*2e020*/  STL.64 [R1+0x40], R8 ;  /* 0x0000400801007387 */ /* 0x0007e80000100a00 */
[----:B------:R0:W-:Y:S04]  /*2e030*/  STL [R1+0x48], R10 ;  /* 0x0000480a01007387 */ /* 0x0001e80000100800 */
[----:B------:R1:W-:Y:S01]  /*2e040*/  STL.64 [R1+0x3288], R16 ;  /* 0x0032881001007387 */ /* 0x0003e20000100a00 */
[----:B------:R-:W-:Y:S01]  /*2e050*/  MOV R2, R11 ;  /* 0x0000000b00027202 */ /* 0x000fe20000000f00 */
[----:B---3--:R-:W-:Y:S01]  /*2e060*/  IMAD.MOV.U32 R9, RZ, RZ, R26 ;  /* 0x000000ffff097224 */ /* 0x008fe200078e001a */
[----:B0-----:R-:W-:-:S02]  /*2e070*/  MOV R10, R27 ;  /* 0x0000001b000a7202 */ /* 0x001fc40000000f00 */
[----:B--2---:R-:W-:Y:S02]  /*2e080*/  MOV R8, R25 ;  /* 0x0000001900087202 */ /* 0x004fe40000000f00 */
[----:B------:R-:W2:Y:S04]  /*2e090*/  LDL.LU R25, [R1+0x32cc] ;  /* 0x0032cc0001197983 */ /* 0x000ea80000300800 */
[----:B------:R-:W2:Y:S04]  /*2e0a0*/  LDL.LU R26, [R1+0x32c8] ;  /* 0x0032c800011a7983 */ /* 0x000ea80000300800 */
[----:B------:R-:W2:Y:S04]  /*2e0b0*/  LDL.LU R27, [R1+0x32c4] ;  /* 0x0032c400011b7983 */ /* 0x000ea80000300800 */
[----:B------:R-:W3:Y:S01]  /*2e0c0*/  LDL.LU R11, [R1+0x6c] ;  /* 0x00006c00010b7983 */ /* 0x000ee20000300800 */
[----:B-1----:R-:W-:-:S03]  /*2e0d0*/  MOV R16, R3 ;  /* 0x0000000300107202 */ /* 0x002fc60000000f00 */
[----:B---3--:R0:W-:Y:S04]  /*2e0e0*/  STL.64 [R1+0x3298], R10 ;  /* 0x0032980a01007387 */ /* 0x0081e80000100a00 */
[----:B------:R1:W-:Y:S04]  /*2e0f0*/  STL.64 [R1+0x3290], R8 ;  /* 0x0032900801007387 */ /* 0x0003e80000100a00 */
[----:B------:R-:W3:Y:S01]  /*2e100*/  LDL.LU R3, [R1+0x32c0] ;  /* 0x0032c00001037983 */ /* 0x000ee20000300800 */
[----:B--2---:R-:W-:Y:S01]  /*2e110*/  HMMA.16816.F32 R24, R12, R20, R24 ;  /* 0x000000140c18723c */ /* 0x004fe20000001818 */
[----:B0-----:R-:W-:-:S02]  /*2e120*/  MOV R10, R23 ;  /* 0x00000017000a7202 */ /* 0x001fc40000000f00 */
[----:B-1----:R-:W-:Y:S01]  /*2e130*/  MOV R8, R29 ;  /* 0x0000001d00087202 */ /* 0x002fe20000000f00 */
[----:B------:R-:W-:Y:S01]  /*2e140*/  IMAD.MOV.U32 R9, RZ, RZ, R28 ;  /* 0x000000ffff097224 */ /* 0x000fe200078e001c */
[----:B------:R-:W-:Y:S02]  /*2e150*/  MOV R11, R22 ;  /* 0x00000016000b7202 */ /* 0x000fe40000000f00 */
[----:B------:R-:W-:Y:S02]  /*2e160*/  MOV R29, R20 ;  /* 0x00000014001d7202 */ /* 0x000fe40000000f00 */
[----:B------:R-:W-:Y:S01]  /*2e170*/  MOV R28, R21 ;  /* 0x00000015001c7202 */ /* 0x000fe20000000f00 */
[----:B------:R-:W2:Y:S04]  /*2e180*/  LDL.LU.64 R22, [R1+0x32b8] ;  /* 0x0032b80001167983 */ /* 0x000ea80000300a00 */
[----:B------:R-:W2:Y:S05]  /*2e190*/  LDL.LU.64 R20, [R1+0x32b0] ;  /* 0x0032b00001147983 */ /* 0x000eaa0000300a00 */
[----:B------:R-:W-:Y:S04]  /*2e1a0*/  STL.64 [R1+0x3228], R26 ;  /* 0x0032281a01007387 */ /* 0x000fe80000100a00 */
[----:B------:R0:W-:Y:S04]  /*2e1b0*/  STL.64 [R1+0x3220], R24 ;  /* 0x0032201801007387 */ /* 0x0001e80000100a00 */
[----:B0-----:R-:W2:Y:S04]  /*2e1c0*/  LDL.LU R24, [R1] ;  /* 0x0000000001187983 */ /* 0x001ea80000300800 */
[----:B------:R-:W2:Y:S01]  /*2e1d0*/  LDL.LU R25, [R1+0x4] ;  /* 0x0000040001197983 */ /* 0x000ea20000300800 */
[----:B---3--:R-:W-:-:S03]  /*2e1e0*/  MOV R26, R3 ;  /* 0x00000003001a7202 */ /* 0x008fc60000000f00 */
[----:B------:R-:W3:Y:S04]  /*2e1f0*/  LDL.LU R3, [R1+0x32ac] ;  /* 0x0032ac0001037983 */ /* 0x000ee80000300800 */
[----:B------:R-:W2:Y:S01]  /*2e200*/  LDL.LU R27, [R1+0xc] ;  /* 0x00000c00011b7983 */ /* 0x000ea20000300800 */
[----:B------:R-:W-:Y:S01]  /*2e210*/  MOV R17, R6 ;  /* 0x0000000600117202 */ /* 0x000fe20000000f00 */
[----:B------:R-:W-:Y:S01]  /*2e220*/  IMAD.MOV.U32 R12, RZ, RZ, R5 ;  /* 0x000000ffff0c7224 */ /* 0x000fe200078e0005 */
[----:B------:R-:W-:Y:S02]  /*2e230*/  MOV R13, R4 ;  /* 0x00000004000d7202 */ /* 0x000fe40000000f00 */
[----:B------:R-:W0:Y:S04]  /*2e240*/  LDSM.16.MT88.4 R4, [R7+UR6+0x25800] ;  /* 0x025800060704783b */ /* 0x000e280008004200 */
[----:B0-----:R-:W-:Y:S01]  /*2e250*/  STL.64 [R1+0x31c8], R6 ;  /* 0x0031c80601007387 */ /* 0x001fe20000100a00 */
[----:B--2---:R-:W-:Y:S03]  /*2e260*/  HMMA.16816.F32 R12, R20, R12, R24 ;  /* 0x0000000c140c723c */ /* 0x004fe60000001818 */
[----:B---3--:R-:W-:-:S15]  /*2e270*/  LDSM.16.M88.4 R24, [R3+UR6+0x8280] ;  /* 0x008280060318783b */ /* 0x008fde0008000200 */
[----:B------:R-:W-:Y:S01]  /*2e280*/  NOP ;  /* 0x0000000000007918 */ /* 0x000fe20000000000 */
[----:B------:R-:W-:Y:S04]  /*2e290*/  STL.64 [R1], R12 ;  /* 0x0000000c01007387 */ /* 0x000fe80000100a00 */
[----:B------:R-:W-:Y:S04]  /*2e2a0*/  STL.64 [R1+0x8], R14 ;  /* 0x0000080e01007387 */ /* 0x000fe80000100a00 */
[----:B------:R-:W0:Y:S04]  /*2e2b0*/  LDSM.16.M88.4 R12, [R3+UR6+0x280] ;  /* 0x00028006030c783b */ /* 0x000e280008000200 */
[----:B------:R1:W-:Y:S04]  /*2e2c0*/  STL.64 [R1+0x31c0], R4 ;  /* 0x0031c00401007387 */ /* 0x0003e80000100a00 */
[----:B0-----:R-:W-:Y:S04]  /*2e2d0*/  STL.64 [R1+0x90], R12 ;  /* 0x0000900c01007387 */ /* 0x001fe80000100a00 */
[----:B------:R-:W-:Y:S04]  /*2e2e0*/  STL.64 [R1+0x98], R14 ;  /* 0x0000980e01007387 */ /* 0x000fe80000100a00 */
[----:B------:R-:W0:Y:S01]  /*2e2f0*/  LDSM.16.M88.4 R12, [R3+UR6+0x10280] ;  /* 0x01028006030c783b */ /* 0x000e220008000200 */
[----:B-1----:R-:W-:-:S03]  /*2e300*/  MOV R5, R28 ;  /* 0x0000001c00057202 */ /* 0x002fc60000000f00 */
[----:B0-----:R-:W-:Y:S04]  /*2e310*/  STL.64 [R1+0xd0], R12 ;  /* 0x0000d00c01007387 */ /* 0x001fe80000100a00 */
[----:B------:R-:W-:Y:S04]  /*2e320*/  STL.64 [R1+0xc0], R24 ;  /* 0x0000c01801007387 */ /* 0x000fe80000100a00 */
[----:B------:R0:W-:Y:S04]  /*2e330*/  STL.64 [R1+0xc8], R26 ;  /* 0x0000c81a01007387 */ /* 0x0001e80000100a00 */
[----:B------:R-:W-:Y:S01]  /*2e340*/  STL.64 [R1+0xd8], R14 ;  /* 0x0000d80e01007387 */ /* 0x000fe20000100a00 */
[----:B------:R-:W-:-:S03]  /*2e350*/  IMAD.MOV.U32 R28, RZ, RZ, R15 ;  /* 0x000000ffff1c7224 */ /* 0x000fc600078e000f */
[----:B------:R-:W1:Y:S04]  /*2e360*/  LDSM.16.M88.4 R12, [R3+UR6+0x18280] ;  /* 0x01828006030c783b */ /* 0x000e680008000200 */
[----:B------:R-:W-:Y:S01]  /*2e370*/  STL [R1+0x3200], R28 ;  /* 0x0032001c01007387 */ /* 0x000fe20000100800 */
[----:B0-----:R-:W-:-:S03]  /*2e380*/  MOV R27, R2 ;  /* 0x00000002001b7202 */ /* 0x001fc60000000f00 */
[----:B-1----:R-:W-:Y:S04]  /*2e390*/  STL.64 [R1+0xe0], R12 ;  /* 0x0000e00c01007387 */ /* 0x002fe80000100a00 */
[----:B------:R-:W-:Y:S04]  /*2e3a0*/  STL [R1+0xe8], R14 ;  /* 0x0000e80e01007387 */ /* 0x000fe80000100800 */
[----:B------:R-:W2:Y:S04]  /*2e3b0*/  LDL.LU R24, [R1+0x40] ;  /* 0x0000400001187983 */ /* 0x000ea80000300800 */
[----:B------:R-:W2:Y:S04]  /*2e3c0*/  LDL.LU R25, [R1+0x44] ;  /* 0x0000440001197983 */ /* 0x000ea80000300800 */
[----:B------:R-:W3:Y:S04]  /*2e3d0*/  LDL.LU R26, [R1+0x48] ;  /* 0x00004800011a7983 */ /* 0x000ee80000300800 */
[----:B------:R-:W4:Y:S01]  /*2e3e0*/  LDL.LU R2, [R1+0x32a8] ;  /* 0x0032a80001027983 */ /* 0x000f220000300800 */
[----:B------:R-:W-:-:S02]  /*2e3f0*/  MOV R4, R29 ;  /* 0x0000001d00047202 */ /* 0x000fc40000000f00 */
[----:B------:R-:W-:Y:S02]  /*2e400*/  MOV R29, R15 ;  /* 0x0000000f001d7202 */ /* 0x000fe40000000f00 */
[----:B----4-:R-:W0:Y:S04]  /*2e410*/  LDSM.16.MT88.4 R12, [R2+UR6+0x25800] ;  /* 0x02580006020c783b */ /* 0x010e280008004200 */
[----:B---3--:R1:W-:Y:S04]  /*2e420*/  STL.64 [R1+0x3238], R26 ;  /* 0x0032381a01007387 */ /* 0x0083e80000100a00 */
[----:B--2---:R2:W-:Y:S01]  /*2e430*/  STL.64 [R1+0x3230], R24 ;  /* 0x0032301801007387 */ /* 0x0045e20000100a00 */
[----:B-1----:R-:W-:Y:S01]  /*2e440*/  MOV R26, R19 ;  /* 0x00000013001a7202 */ /* 0x002fe20000000f00 */
[----:B------:R-:W-:-:S02]  /*2e450*/  IMAD.MOV.U32 R27, RZ, RZ, R18 ;  /* 0x000000ffff1b7224 */ /* 0x000fc400078e0012 */
[----:B--2---:R-:W2:Y:S01]  /*2e460*/  LDL.LU R24, [R1+0x10] ;  /* 0x0000100001187983 */ /* 0x004ea20000300800 */
[C---:B------:R-:W-:Y:S01]  /*2e470*/  HMMA.16816.F32 R16, R20.reuse, R16, R8 ;  /* 0x000000101410723c */ /* 0x040fe20000001808 */
[----:B------:R-:W-:Y:S02]  /*2e480*/  MOV R25, R0 ;  /* 0x0000000000197202 */ /* 0x000fe40000000f00 */
[----:B------:R-:W3:Y:S04]  /*2e490*/  LDL.LU R0, [R1+0x32a4] ;  /* 0x0032a40001007983 */ /* 0x000ee80000300800 */
[----:B------:R-:W-:Y:S04]  /*2e4a0*/  STL [R1+0x317c], R29 ;  /* 0x00317c1d01007387 */ /* 0x000fe80000100800 */
[----:B------:R-:W-:Y:S04]  /*2e4b0*/  STL [R1+0x302c], R3 ;  /* 0x00302c0301007387 */ /* 0x000fe80000100800 */
[----:B------:R-:W4:Y:S04]  /*2e4c0*/  LDL.LU R2, [R1+0x32a0] ;  /* 0x0032a00001027983 */ /* 0x000f280000300800 */
[----:B0-----:R0:W-:Y:S04]  /*2e4d0*/  STL.64 [R1+0x3188], R14 ;  /* 0x0031880e01007387 */ /* 0x0011e80000100a00 */
[----:B------:R-:W-:Y:S04]  /*2e4e0*/  STL.64 [R1+0x3180], R12 ;  /* 0x0031800c01007387 */ /* 0x000fe80000100a00 */
[----:B0-----:R-:W2:Y:S04]  /*2e4f0*/  LDL.LU.64 R14, [R1+0xa8] ;  /* 0x0000a800010e7983 */ /* 0x001ea80000300a00 */
[----:B------:R-:W2:Y:S04]  /*2e500*/  LDL.LU.64 R10, [R1+0x3298] ;  /* 0x00329800010a7983 */ /* 0x000ea80000300a00 */
[----:B------:R-:W2:Y:S04]  /*2e510*/  LDL.LU.64 R8, [R1+0x3290] ;  /* 0x0032900001087983 */ /* 0x000ea80000300a00 */
[----:B------:R0:W-:Y:S04]  /*2e520*/  STL.64 [R1+0x50], R16 ;  /* 0x0000501001007387 */ /* 0x0001e80000100a00 */
[----:B------:R2:W-:Y:S04]  /*2e530*/  STL.64 [R1+0x58], R18 ;  /* 0x0000581201007387 */ /* 0x0005e80000100a00 */
[----:B0-----:R-:W2:Y:S02]  /*2e540*/  LDL.LU.64 R16, [R1+0x3288] ;  /* 0x0032880001107983 */ /* 0x001ea40000300a00 */
[----:B--2---:R-:W-:Y:S02]  /*2e550*/  HMMA.16816.F32 R16, R20, R16, R8 ;  /* 0x000000101410723c */ /* 0x004fe40000001808 */
[----:B------:R-:W2:Y:S04]  /*2e560*/  LDL.LU.64 R10, [R1+0x3280] ;  /* 0x00328000010a7983 */ /* 0x000ea80000300a00 */
[----:B------:R-:W2:-:S13]  /*2e570*/  LDL.LU.64 R8, [R1+0x3278] ;  /* 0x0032780001087983 */ /* 0x000e9a0000300a00 */
[----:B------:R-:W-:Y:S04]  /*2e580*/  STL.64 [R1+0x80], R16 ;  /* 0x0000801001007387 */ /* 0x000fe80000100a00 */
[----:B------:R0:W-:Y:S04]  /*2e590*/  STL.64 [R1+0x88], R18 ;  /* 0x0000881201007387 */ /* 0x0001e80000100a00 */
[----:B0-----:R-:W2:Y:S04]  /*2e5a0*/  LDL.LU.64 R18, [R1+0x3270] ;  /* 0x0032700001127983 */ /* 0x001ea80000300a00 */
[----:B------:R-:W2:Y:S02]  /*2e5b0*/  LDL.LU.64 R16, [R1+0x3268] ;  /* 0x0032680001107983 */ /* 0x000ea40000300a00 */
[----:B--2---:R-:W-:Y:S02]  /*2e5c0*/  HMMA.16816.F32 R4, R20, R4, R16 ;  /* 0x000000041404723c */ /* 0x004fe40000001810 */
[----:B------:R-:W2:Y:S04]  /*2e5d0*/  LDL.LU.64 R18, [R1+0x3260] ;  /* 0x0032600001127983 */ /* 0x000ea80000300a00 */
[----:B------:R-:W2:Y:S01]  /*2e5e0*/  LDL.LU.64 R16, [R1+0x3258] ;  /* 0x0032580001107983 */ /* 0x000ea20000300a00 */
[----:B------:R-:W-:-:S02]  /*2e5f0*/  MOV R20, R8 ;  /* 0x0000000800147202 */ /* 0x000fc40000000f00 */
[----:B------:R-:W-:Y:S02]  /*2e600*/  MOV R21, R9 ;  /* 0x0000000900157202 */ /* 0x000fe40000000f00 */
[----:B------:R-:W-:Y:S02]  /*2e610*/  MOV R22, R11 ;  /* 0x0000000b00167202 */ /* 0x000fe40000000f00 */
[----:B------:R-:W-:Y:S01]  /*2e620*/  MOV R23, R10 ;  /* 0x0000000a00177202 */ /* 0x000fe20000000f00 */
[----:B------:R-:W2:Y:S04]  /*2e630*/  LDL.LU R8, [R1+0x3254] ;  /* 0x0032540001087983 */ /* 0x000ea80000300800 */
[----:B------:R-:W2:Y:S04]  /*2e640*/  LDL.LU R9, [R1+0x3250] ;  /* 0x0032500001097983 */ /* 0x000ea80000300800 */
[----:B------:R4:W-:Y:S04]  /*2e650*/  STL.64 [R1+0x31d8], R6 ;  /* 0x0031d80601007387 */ /* 0x0009e80000100a00 */
[----:B------:R0:W-:Y:S01]  /*2e660*/  STL.64 [R1+0x31d0], R4 ;  /* 0x0031d00401007387 */ /* 0x0001e20000100a00 */
[----:B----4-:R-:W-:Y:S01]  /*2e670*/  IMAD.MOV.U32 R6, RZ, RZ, R2 ;  /* 0x000000ffff067224 */ /* 0x010fe200078e0002 */
[----:B---3--:R-:W-:-:S05]  /*2e680*/  MOV R7, R0 ;  /* 0x0000000000077202 */ /* 0x008fca0000000f00 */
[----:B------:R1:W-:Y:S01]  /*2e690*/  STL.64 [R1+0x3248], R6 ;  /* 0x0032480601007387 */ /* 0x0003e20000100a00 */
[----:B--2---:R-:W-:-:S15]  /*2e6a0*/  HMMA.16816.F32 R20, R16, R14, R20 ;  /* 0x0000000e1014723c */ /* 0x004fde0000001814 */
[----:B------:R-:W-:-:S04]  /*2e6b0*/  NOP ;  /* 0x0000000000007918 */ /* 0x000fc80000000000 */
[----:B0-----:R-:W-:Y:S02]  /*2e6c0*/  MOV R5, R22 ;  /* 0x0000001600057202 */ /* 0x001fe40000000f00 */
[----:B------:R-:W-:-:S05]  /*2e6d0*/  MOV R4, R23 ;  /* 0x0000001700047202 */ /* 0x000fca0000000f00 */
[----:B------:R-:W-:Y:S04]  /*2e6e0*/  STL.64 [R1+0x3240], R4 ;  /* 0x0032400401007387 */ /* 0x000fe80000100a00 */
[----:B-1----:R-:W2:Y:S01]  /*2e6f0*/  LDL.64 R6, [R1+0xf8] ;  /* 0x0000f80001067983 */ /* 0x002ea20000100a00 */
[----:B------:R-:W-:Y:S02]  /*2e700*/  MOV R10, R14 ;  /* 0x0000000e000a7202 */ /* 0x000fe40000000f00 */
[----:B------:R-:W-:Y:S02]  /*2e710*/  MOV R11, R15 ;  /* 0x0000000f000b7202 */ /* 0x000fe40000000f00 */
[----:B------:R-:W-:-:S03]  /*2e720*/  MOV R13, R20 ;  /* 0x00000014000d7202 */ /* 0x000fc60000000f00 */
[----:B------:R0:W-:Y:S04]  /*2e730*/  STL.64 [R1+0x3218], R10 ;  /* 0x0032180a01007387 */ /* 0x0001e80000100a00 */
[----:B------:R-:W-:Y:S04]  /*2e740*/  STL.64 [R1+0x3210], R8 ;  /* 0x0032100801007387 */ /* 0x000fe80000100a00 */
[----:B0-----:R-:W3:Y:S04]  /*2e750*/  LDL.LU.64 R10, [R1+0x118] ;  /* 0x00011800010a7983 */ /* 0x001ee80000300a00 */
[----:B------:R-:W4:Y:S04]  /*2e760*/  LDL R23, [R1+0x138] ;  /* 0x0001380001177983 */ /* 0x000f280000100800 */
[----:B------:R0:W-:Y:S01]  /*2e770*/  STL [R1+0x3204], R13 ;  /* 0x0032040d01007387 */ /* 0x0001e20000100800 */
[----:B--2---:R-:W-:Y:S01]  /*2e780*/  HMMA.16816.F32 R24, R16, R6, R24 ;  /* 0x000000061018723c */ /* 0x004fe20000001818 */
[----:B------:R-:W-:-:S02]  /*2e790*/  MOV R22, R7 ;  /* 0x0000000700167202 */ /* 0x000fc40000000f00 */
[----:B------:R-:W2:Y:S04]  /*2e7a0*/  LDL.LU.64 R6, [R1+0x3248] ;  /* 0x0032480001067983 */ /* 0x000ea80000300a00 */
[----:B------:R-:W2:-:S12]  /*2e7b0*/  LDL.LU.64 R4, [R1+0x3240] ;  /* 0x0032400001047983 */ /* 0x000e980000300a00 */
[----:B------:R-:W-:Y:S02]  /*2e7c0*/  MOV R2, R26 ;  /* 0x0000001a00027202 */ /* 0x000fe40000000f00 */
[----:B------:R-:W-:Y:S02]  /*2e7d0*/  MOV R0, R27 ;  /* 0x0000001b00007202 */ /* 0x000fe40000000f00 */
[----:B------:R-:W-:Y:S01]  /*2e7e0*/  MOV R14, R24 ;  /* 0x00000018000e7202 */ /* 0x000fe20000000f00 */
[----:B------:R-:W-:Y:S01]  /*2e7f0*/  IMAD.MOV.U32 R3, RZ, RZ, R25 ;  /* 0x000000ffff037224 */ /* 0x000fe200078e0019 */
[----:B------:R-:W2:Y:S04]  /*2e800*/  LDL.LU.64 R26, [R1+0x3238] ;  /* 0x00323800011a7983 */ /* 0x000ea80000300a00 */
[----:B------:R-:W2:Y:S02]  /*2e810*/  LDL.LU.64 R24, [R1+0x3230] ;  /* 0x0032300001187983 */ /* 0x000ea40000300a00 */
[----:B--2---:R-:W-:-:S15]  /*2e820*/  HMMA.16816.F32 R24, R16, R6, R24 ;  /* 0x000000061018723c */ /* 0x004fde0000001818 */
[----:B------:R-:W-:-:S04]  /*2e830*/  NOP ;  /* 0x0000000000007918 */ /* 0x000fc80000000000 */
[----:B------:R-:W-:Y:S01]  /*2e840*/  IMAD.MOV.U32 R29, RZ, RZ, R26 ;  /* 0x000000ffff1d7224 */ /* 0x000fe200078e001a */
[----:B------:R-:W-:Y:S02]  /*2e850*/  MOV R15, R27 ;  /* 0x0000001b000f7202 */ /* 0x000fe40000000f00 */
[----:B0-----:R-:W-:Y:S02]  /*2e860*/  MOV R13, R24 ;  /* 0x00000018000d7202 */ /* 0x001fe40000000f00 */
[----:B------:R-:W-:Y:S01]  /*2e870*/  MOV R28, R25 ;  /* 0x00000019001c7202 */ /* 0x000fe20000000f00 */
[----:B------:R-:W2:Y:S04]  /*2e880*/  LDL.LU.64 R26, [R1+0x3228] ;  /* 0x00322800011a7983 */ /* 0x000ea80000300a00 */
[----:B------:R-:W2:Y:S01]  /*2e890*/  LDL.LU.64 R24, [R1+0x3220] ;  /* 0x0032200001187983 */ /* 0x000ea20000300a00 */
[----:B------:R-:W-:-:S03]  /*2e8a0*/  IMAD.MOV.U32 R12, RZ, RZ, R21 ;  /* 0x000000ffff0c7224 */ /* 0x000fc600078e0015 */
[----:B------:R0:W-:Y:S01]  /*2e8b0*/  STL.64 [R1+0x31e8], R6 ;  /* 0x0031e80601007387 */ /* 0x0001e20000100a00 */
[----:B---3--:R-:W-:Y:S02]  /*2e8c0*/  MOV R21, R10 ;  /* 0x0000000a00157202 */ /* 0x008fe40000000f00 */
[----:B------:R-:W-:Y:S01]  /*2e8d0*/  MOV R20, R11 ;  /* 0x0000000b00147202 */ /* 0x000fe20000000f00 */
[----:B0-----:R-:W3:Y:S01]  /*2e8e0*/  LDL R7, [R1+0x134] ;  /* 0x0001340001077983 */ /* 0x001ee20000100800 */
[----:B--2---:R-:W-:Y:S03]  /*2e8f0*/  HMMA.16816.F32 R24, R16, R10, R24 ;  /* 0x0000000a1018723c */ /* 0x004fe60000001818 */
[----:B------:R-:W2:Y:S04]  /*2e900*/  LDL.LU.64 R10, [R1+0x3218] ;  /* 0x00321800010a7983 */ /* 0x000ea80000300a00 */
[----:B------:R-:W3:Y:S01]  /*2e910*/  LDL.LU.64 R8, [R1+0x3210] ;  /* 0x0032100001087983 */ /* 0x000ee20000300a00 */
[----:B--2---:R-:W-:Y:S01]  /*2e920*/  MOV R18, R10 ;  /* 0x0000000a00127202 */ /* 0x004fe20000000f00 */
[----:B------:R-:W-:-:S02]  /*2e930*/  IMAD.MOV.U32 R19, RZ, RZ, R11 ;  /* 0x000000ffff137224 */ /* 0x000fc400078e000b */
[----:B------:R-:W3:Y:S04]  /*2e940*/  LDL.LU R10, [R1+0x320c] ;  /* 0x00320c00010a7983 */ /* 0x000ee80000300800 */
[----:B------:R-:W3:Y:S04]  /*2e950*/  LDL.LU R11, [R1+0x3208] ;  /* 0x00320800010b7983 */ /* 0x000ee80000300800 */
[----:B------:R-:W-:Y:S04]  /*2e960*/  STL.64 [R1+0x3198], R26 ;  /* 0x0031981a01007387 */ /* 0x000fe80000100a00 */
[----:B------:R0:W-:Y:S04]  /*2e970*/  STL.64 [R1+0x3190], R24 ;  /* 0x0031901801007387 */ /* 0x0001e80000100a00 */
[----:B0-----:R-:W3:Y:S04]  /*2e980*/  LDL.LU R24, [R1] ;  /* 0x0000000001187983 */ /* 0x001ee80000300800 */
[----:B------:R-:W3:Y:S04]  /*2e990*/  LDL.LU R25, [R1+0x4] ;  /* 0x0000040001197983 */ /* 0x000ee80000300800 */
[----:B------:R-:W3:Y:S04]  /*2e9a0*/  LDL.LU R26, [R1+0x8] ;  /* 0x00000800011a7983 */ /* 0x000ee80000300800 */
[----:B------:R-:W3:Y:S04]  /*2e9b0*/  LDL.LU R27, [R1+0xc] ;  /* 0x00000c00011b7983 */ /* 0x000ee80000300800 */
[----:B------:R-:W2:Y:S01]  /*2e9c0*/  LDL.LU R6, [R1+0xf8] ;  /* 0x0000f80001067983 */ /* 0x000ea20000300800 */
[----:B---3--:R-:W-:Y:S03]  /*2e9d0*/  HMMA.16816.F32 R24, R8, R18, R24 ;  /* 0x000000120818723c */ /* 0x008fe60000001818 */
[----:B------:R-:W0:-:S15]  /*2e9e0*/  LDSM.16.MT88.4 R16, [R7+UR6+0x25c00] ;  /* 0x025c00060710783b */ /* 0x000e1e0008004200 */
[----:B------:R-:W-:Y:S01]  /*2e9f0*/  NOP ;  /* 0x0000000000007918 */ /* 0x000fe20000000000 */
[----:B------:R-:W-:Y:S04]  /*2ea00*/  STL.64 [R1], R24 ;  /* 0x0000001801007387 */ /* 0x000fe80000100a00 */
[----:B------:R-:W-:Y:S04]  /*2ea10*/  STL.64 [R1+0x8], R26 ;  /* 0x0000081a01007387 */ /* 0x000fe80000100a00 */
[----:B0-----:R0:W-:Y:S04]  /*2ea20*/  STL.64 [R1+0x3128], R18 ;  /* 0x0031281201007387 */ /* 0x0011e80000100a00 */
[----:B------:R1:W-:Y:S01]  /*2ea30*/  STL.64 [R1+0x3120], R16 ;  /* 0x0031201001007387 */ /* 0x0003e20000100a00 */
[----:B0-----:R-:W-:-:S02]  /*2ea40*/  MOV R18, R21 ;  /* 0x0000001500127202 */ /* 0x001fc40000000f00 */
[----:B------:R-:W-:-:S05]  /*2ea50*/  MOV R19, R20 ;  /* 0x0000001400137202 */ /* 0x000fca0000000f00 */
[----:B------:R0:W-:Y:S04]  /*2ea60*/  STL.64 [R1+0x31e0], R18 ;  /* 0x0031e01201007387 */ /* 0x0001e80000100a00 */
[----:B-1----:R-:W3:Y:S04]  /*2ea70*/  LDL.LU R16, [R1+0x80] ;  /* 0x0000800001107983 */ /* 0x002ee80000300800 */
[----:B------:R-:W3:Y:S04]  /*2ea80*/  LDL.LU R17, [R1+0x84] ;  /* 0x0000840001117983 */ /* 0x000ee80000300800 */
[----:B0-----:R-:W2:Y:S04]  /*2ea90*/  LDL.LU R18, [R1+0x88] ;  /* 0x0000880001127983 */ /* 0x001ea80000300800 */
[----:B------:R-:W2:Y:S01]  /*2eaa0*/  LDL.LU R19, [R1+0x8c] ;  /* 0x00008c0001137983 */ /* 0x000ea20000300800 */
[----:B------:R-:W-:-:S02]  /*2eab0*/  MOV R26, R29 ;  /* 0x0000001d001a7202 */ /* 0x000fc40000000f00 */
[----:B------:R-:W-:Y:S02]  /*2eac0*/  MOV R27, R15 ;  /* 0x0000000f001b7202 */ /* 0x000fe40000000f00 */
[----:B------:R-:W-:Y:S01]  /*2ead0*/  MOV R24, R13 ;  /* 0x0000000d00187202 */ /* 0x000fe20000000f00 */
[----:B------:R-:W-:Y:S01]  /*2eae0*/  IMAD.MOV.U32 R25, RZ, RZ, R28 ;  /* 0x000000ffff197224 */ /* 0x000fe200078e001c */
[----:B--2---:R-:W-:Y:S04]  /*2eaf0*/  STL.64 [R1+0x31f8], R18 ;  /* 0x0031f81201007387 */ /* 0x004fe80000100a00 */
[----:B---3--:R0:W-:Y:S04]  /*2eb00*/  STL.64 [R1+0x31f0], R16 ;  /* 0x0031f01001007387 */ /* 0x0081e80000100a00 */
[----:B0-----:R-:W2:Y:S04]  /*2eb10*/  LDL.LU R16, [R1+0x50] ;  /* 0x0000500001107983 */ /* 0x001ea80000300800 */
[----:B------:R-:W2:Y:S04]  /*2eb20*/  LDL.LU R17, [R1+0x54] ;  /* 0x0000540001117983 */ /* 0x000ea80000300800 */
[----:B------:R-:W2:Y:S04]  /*2eb30*/  LDL.LU R18, [R1+0x58] ;  /* 0x0000580001127983 */ /* 0x000ea80000300800 */
[----:B------:R-:W2:Y:S04]  /*2eb40*/  LDL.LU R19, [R1+0x5c] ;  /* 0x00005c0001137983 */ /* 0x000ea80000300800 */
[----:B------:R-:W3:Y:S04]  /*2eb50*/  LDL.LU R13, [R1+0x3204] ;  /* 0x00320400010d7983 */ /* 0x000ee80000300800 */
[----:B------:R-:W2:Y:S04]  /*2eb60*/  LDL.LU R28, [R1+0x3200] ;  /* 0x00320000011c7983 */ /* 0x000ea80000300800 */
[----:B------:R-:W-:Y:S04]  /*2eb70*/  STL.64 [R1+0x31a8], R26 ;  /* 0x0031a81a01007387 */ /* 0x000fe80000100a00 */
[----:B------:R0:W-:Y:S04]  /*2eb80*/  STL.64 [R1+0x31a0], R24 ;  /* 0x0031a01801007387 */ /* 0x0001e80000100a00 */
[----:B0-----:R-:W2:Y:S04]  /*2eb90*/  LDL R24, [R1+0xc0] ;  /* 0x0000c00001187983 */ /* 0x001ea80000100800 */
[----:B------:R-:W2:Y:S01]  /*2eba0*/  LDL R25, [R1+0xc4] ;  /* 0x0000c40001197983 */ /* 0x000ea20000100800 */
[----:B------:R-:W-:-:S03]  /*2ebb0*/  MOV R7, R22 ;  /* 0x0000001600077202 */ /* 0x000fc60000000f00 */
[----:B----4-:R-:W0:Y:S04]  /*2ebc0*/  LDSM.16.MT88.4 R20, [R23+UR6+0x25c00] ;  /* 0x025c00061714783b */ /* 0x010e280008004200 */
[----:B--2---:R3:W-:Y:S02]  /*2ebd0*/  STL.64 [R1+0x31b0], R24 ;  /* 0x0031b01801007387 */ /* 0x0047e40000100a00 */
[----:B---3--:R-:W-:Y:S02]  /*2ebe0*/  MOV R24, R13 ;  /* 0x0000000d00187202 */ /* 0x008fe40000000f00 */
[----:B------:R-:W-:Y:S02]  /*2ebf0*/  MOV R25, R12 ;  /* 0x0000000c00197202 */ /* 0x000fe40000000f00 */
[----:B------:R-:W2:Y:S01]  /*2ec00*/  LDL.LU.64 R12, [R1+0xe0] ;  /* 0x0000e000010c7983 */ /* 0x000ea20000300a00 */
[----:B------:R-:W-:Y:S01]  /*2ec10*/  IMAD.MOV.U32 R26, RZ, RZ, R5 ;  /* 0x000000ffff1a7224 */ /* 0x000fe200078e0005 */
[----:B------:R-:W-:-:S02]  /*2ec20*/  MOV R27, R4 ;  /* 0x00000004001b7202 */ /* 0x000fc40000000f00 */
[C---:B------:R-:W-:Y:S01]  /*2ec30*/  HMMA.16816.F32 R4, R8.reuse, R6, R16 ;  /* 0x000000060804723c */ /* 0x040fe20000001810 */
[----:B--2---:R1:W-:Y:S04]  /*2ec40*/  STL.64 [R1+0x31b8], R12 ;  /* 0x0031b80c01007387 */ /* 0x0043e80000100a00 */
[----:B-1----:R-:W2:Y:S04]  /*2ec50*/  LDL.LU.64 R12, [R1+0x90] ;  /* 0x00009000010c7983 */ /* 0x002ea80000300a00 */
[----:B0-----:R-:W-:Y:S04]  /*2ec60*/  STL.64 [R1+0x30e0], R22 ;  /* 0x0030e01601007387 */ /* 0x001fe80000100a00 */
[----:B------:R0:W-:Y:S04]  /*2ec70*/  STL.64 [R1+0x30d8], R20 ;  /* 0x0030d81401007387 */ /* 0x0001e80000100a00 */
[----:B0-----:R-:W3:Y:S04]  /*2ec80*/  LDL.LU R20, [R1+0xd0] ;  /* 0x0000d00001147983 */ /* 0x001ee80000300800 */
[----:B------:R-:W3:Y:S04]  /*2ec90*/  LDL.LU R21, [R1+0xd4] ;  /* 0x0000d40001157983 */ /* 0x000ee80000300800 */
[----:B------:R-:W4:Y:S04]  /*2eca0*/  LDL R22, [R1+0xd8] ;  /* 0x0000d80001167983 */ /* 0x000f280000100800 */
[----:B----4-:R-:W-:Y:S04]  /*2ecb0*/  STL [R1+0x3140], R22 ;  /* 0x0031401601007387 */ /* 0x010fe80000100800 */
[----:B------:R-:W4:Y:S04]  /*2ecc0*/  LDL.LU.64 R18, [R1+0x31f8] ;  /* 0x0031f80001127983 */ /* 0x000f280000300a00 */
[----:B------:R-:W4:Y:S04]  /*2ecd0*/  LDL.LU.64 R16, [R1+0x31f0] ;  /* 0x0031f00001107983 */ /* 0x000f280000300a00 */
[----:B------:R-:W-:Y:S04]  /*2ece0*/  STL.64 [R1+0x70], R4 ;  /* 0x0000700401007387 */ /* 0x000fe80000100a00 */
[----:B------:R0:W-:Y:S04]  /*2ecf0*/  STL.64 [R1+0x78], R6 ;  /* 0x0000780601007387 */ /* 0x0001e80000100a00 */
[----:B0-----:R-:W4:Y:S01]  /*2ed00*/  LDL.LU.64 R6, [R1+0x31e8] ;  /* 0x0031e80001067983 */ /* 0x001f220000300a00 */
[----:B------:R-:W-:Y:S01]  /*2ed10*/  MOV R23, R28 ;  /* 0x0000001c00177202 */ /* 0x000fe20000000f00 */
[----:B----4-:R-:W-:Y:S02]  /*2ed20*/  HMMA.16816.F32 R4, R8, R6, R16 ;  /* 0x000000060804723c */ /* 0x010fe40000001810 */
[----:B------:R-:W4:-:S15]  /*2ed30*/  LDL.LU.64 R18, [R1+0x31e0] ;  /* 0x0031e00001127983 */ /* 0x000f1e0000300a00 */
[----:B------:R-:W-:Y:S02]  /*2ed40*/  NOP ;  /* 0x0000000000007918 */ /* 0x000fe40000000000 */
[----:B------:R0:W-:Y:S01]  /*2ed50*/  STL.64 [R1+0x88], R6 ;  /* 0x0000880601007387 */ /* 0x0001e20000100a00 */
[----:B------:R-:W-:Y:S02]  /*2ed60*/  MOV R29, R4 ;  /* 0x00000004001d7202 */ /* 0x000fe40000000f00 */
[----:B------:R-:W-:Y:S01]  /*2ed70*/  MOV R28, R5 ;  /* 0x00000005001c7202 */ /* 0x000fe20000000f00 */
[----:B0-----:R-:W4:Y:S04]  /*2ed80*/  LDL.LU.64 R6, [R1+0x31d8] ;  /* 0x0031d80001067983 */ /* 0x001f280000300a00 */
[----:B------:R-:W4:Y:S02]  /*2ed90*/  LDL.LU.64 R4, [R1+0x31d0] ;  /* 0x0031d00001047983 */ /* 0x000f240000300a00 */
[----:B----4-:R-:W-:Y:S02]  /*2eda0*/  HMMA.16816.F32 R16, R8, R18, R4 ;  /* 0x000000120810723c */ /* 0x010fe40000001804 */
[----:B------:R-:W4:Y:S04]  /*2edb0*/  LDL.LU.64 R6, [R1+0x31c8] ;  /* 0x0031c80001067983 */ /* 0x000f280000300a00 */
[----:B------:R-:W4:Y:S04]  /*2edc0*/  LDL.LU.64 R4, [R1+0x31c0] ;  /* 0x0031c00001047983 */ /* 0x000f280000300a00 */
[----:B------:R-:W3:Y:S01]  /*2edd0*/  LDL R11, [R1+0x134] ;  /* 0x00013400010b7983 */ /* 0x000ee20000100800 */
[----:B--2---:R-:W-:Y:S01]  /*2ede0*/  MOV R9, R12 ;  /* 0x0000000c00097202 */ /* 0x004fe20000000f00 */
[----:B------:R-:W-:-:S07]  /*2edf0*/  IMAD.MOV.U32 R8, RZ, RZ, R13 ;  /* 0x000000ffff087224 */ /* 0x000fce00078e000d */
[----:B------:R-:W-:Y:S04]  /*2ee00*/  STL.64 [R1+0x3138], R18 ;  /* 0x0031381201007387 */ /* 0x000fe80000100a00 */
[----:B------:R0:W-:Y:S02]  /*2ee10*/  STL.64 [R1+0x3130], R16 ;  /* 0x0031301001007387 */ /* 0x0001e40000100a00 */
[----:B0-----:R-:W-:Y:S01]  /*2ee20*/  MOV R17, R3 ;  /* 0x0000000300117202 */ /* 0x001fe20000000f00 */
[----:B----4-:R-:W-:Y:S01]  /*2ee30*/  HMMA.16816.F32 R24, R4, R12, R24 ;  /* 0x0000000c0418723c */ /* 0x010fe20000001818 */
[----:B------:R-:W2:-:S15]  /*2ee40*/  LDL.LU.64 R12, [R1+0x31b8] ;  /* 0x0031b800010c7983 */ /* 0x000e9e0000300a00 */
[----:B------:R-:W-:-:S03]  /*2ee50*/  NOP ;  /* 0x0000000000007918 */ /* 0x000fc60000000000 */
[----:B------:R-:W-:Y:S02]  /*2ee60*/  MOV R22, R24 ;  /* 0x0000001800167202 */ /* 0x000fe40000000f00 */
[----:B------:R-:W-:Y:S02]  /*2ee70*/  MOV R3, R25 ;  /* 0x0000001900037202 */ /* 0x000fe40000000f00 */
[----:B------:R-:W4:Y:S01]  /*2ee80*/  LDL.LU.64 R24, [R1+0x31b0] ;  /* 0x0031b00001187983 */ /* 0x000f220000300a00 */
[----:B------:R-:W-:Y:S01]  /*2ee90*/  IMAD.MOV.U32 R16, RZ, RZ, R14 ;  /* 0x000000ffff107224 */ /* 0x000fe200078e000e */
[----:B------:R-:W-:Y:S02]  /*2eea0*/  MOV R18, R2 ;  /* 0x0000000200127202 */ /* 0x000fe40000000f00 */
[----:B------:R-:W-:Y:S02]  /*2eeb0*/  MOV R19, R0 ;  /* 0x0000000000137202 */ /* 0x000fe40000000f00 */
[----:B------:R-:W-:-:S02]  /*2eec0*/  MOV R2, R26 ;  /* 0x0000001a00027202 */ /* 0x000fc40000000f00 */
[----:B------:R-:W-:-:S05]  /*2eed0*/  MOV R0, R27 ;  /* 0x0000001b00007202 */ /* 0x000fca0000000f00 */
[----:B------:R-:W-:Y:S04]  /*2eee0*/  STL [R1+0x3160], R0 ;  /* 0x0031600001007387 */ /* 0x000fe80000100800 */
[----:B------:R0:W-:Y:S04]  /*2eef0*/  STL [R1+0x315c], R2 ;  /* 0x00315c0201007387 */ /* 0x0001e80000100800 */
[----:B------:R1:W-:Y:S01]  /*2ef00*/  STL [R1+0x3158], R3 ;  /* 0x0031580301007387 */ /* 0x0003e20000100800 */
[----:B----4-:R-:W-:-:S15]  /*2ef10*/  HMMA.16816.F32 R24, R4, R24, R16 ;  /* 0x000000180418723c */ /* 0x010fde0000001810 */
[----:B------:R-:W-:-:S04]  /*2ef20*/  NOP ;  /* 0x0000000000007918 */ /* 0x000fc80000000000 */
[----:B------:R-:W-:Y:S02]  /*2ef30*/  MOV R16, R26 ;  /* 0x0000001a00107202 */ /* 0x000fe40000000f00 */
[----:B------:R-:W-:Y:S01]  /*2ef40*/  MOV R10, R27 ;  /* 0x0000001b000a7202 */ /* 0x000fe20000000f00 */
[----:B------:R-:W-:Y:S01]  /*2ef50*/  IMAD.MOV.U32 R18, RZ, RZ, R24 ;  /* 0x000000ffff127224 */ /* 0x000fe200078e0018 */
[----:B------:R-:W-:Y:S01]  /*2ef60*/  MOV R17, R25 ;  /* 0x0000001900117202 */ /* 0x000fe20000000f00 */
[----:B------:R-:W3:Y:S04]  /*2ef70*/  LDL.LU.64 R26, [R1+0x31a8] ;  /* 0x0031a800011a7983 */ /* 0x000ee80000300a00 */
[----:B------:R-:W3:Y:S02]  /*2ef80*/  LDL.LU.64 R24, [R1+0x31a0] ;  /* 0x0031a00001187983 */ /* 0x000ee40000300a00 */
[----:B---3--:R-:W-:-:S15]  /*2ef90*/  HMMA.16816.F32 R24, R4, R20, R24 ;  /* 0x000000140418723c */ /* 0x008fde0000001818 */
[----:B------:R-:W-:-:S04]  /*2efa0*/  NOP ;  /* 0x0000000000007918 */ /* 0x000fc80000000000 */
[----:B0-----:R-:W-:Y:S01]  /*2efb0*/  IMAD.MOV.U32 R2, RZ, RZ, R26 ;  /* 0x000000ffff027224 */ /* 0x001fe200078e001a */
[----:B------:R0:W-:Y:S01]  /*2efc0*/  STL [R1+0x20], R24 ;  /* 0x0000201801007387 */ /* 0x0001e20000100800 */
[----:B-1----:R-:W-:Y:S02]  /*2efd0*/  MOV R3, R27 ;  /* 0x0000001b00037202 */ /* 0x002fe40000000f00 */
[----:B------:R-:W-:Y:S01]  /*2efe0*/  MOV R0, R25 ;  /* 0x0000001900007202 */ /* 0x000fe20000000f00 */
[----:B------:R-:W3:Y:S04]  /*2eff0*/  LDL.LU.64 R26, [R1+0x3198] ;  /* 0x00319800011a7983 */ /* 0x000ee80000300a00 */
[----:B0-----:R-:W3:Y:S04]  /*2f000*/  LDL.LU.64 R24, [R1+0x3190] ;  /* 0x0031900001187983 */ /* 0x001ee80000300a00 */
[----:B------:R-:W-:Y:S04]  /*2f010*/  STL.64 [R1+0x3150], R22 ;  /* 0x0031501601007387 */ /* 0x000fe80000100a00 */
[----:B------:R0:W-:Y:S04]  /*2f020*/  STL.64 [R1+0x3148], R20 ;  /* 0x0031481401007387 */ /* 0x0001e80000100a00 */
[----:B------:R-:W4:Y:S01]  /*2f030*/  LDL.LU.64 R14, [R1+0x3188] ;  /* 0x00318800010e7983 */ /* 0x000f220000300a00 */
[----:B0-----:R-:W-:-:S02]  /*2f040*/  MOV R20, R9 ;  /* 0x0000000900147202 */ /* 0x001fc40000000f00 */
[----:B------:R-:W-:Y:S02]  /*2f050*/  MOV R21, R8 ;  /* 0x0000000800157202 */ /* 0x000fe40000000f00 */
[----:B--2---:R-:W-:Y:S01]  /*2f060*/  MOV R9, R12 ;  /* 0x0000000c00097202 */ /* 0x004fe20000000f00 */
[----:B------:R-:W-:Y:S01]  /*2f070*/  IMAD.MOV.U32 R8, RZ, RZ, R13 ;  /* 0x000000ffff087224 */ /* 0x000fe200078e000d */
[----:B---3--:R-:W-:Y:S01]  /*2f080*/  HMMA.16816.F32 R24, R4, R12, R24 ;  /* 0x0000000c0418723c */ /* 0x008fe20000001818 */
[----:B------:R-:W2:Y:S04]  /*2f090*/  LDL.LU.64 R12, [R1+0x3180] ;  /* 0x00318000010c7983 */ /* 0x000ea80000300a00 */
[----:B------:R-:W2:Y:S04]  /*2f0a0*/  LDL.LU R4, [R1] ;  /* 0x0000000001047983 */ /* 0x000ea80000300800 */
[----:B------:R-:W2:Y:S04]  /*2f0b0*/  LDL.LU R5, [R1+0x4] ;  /* 0x0000040001057983 */ /* 0x000ea80000300800 */
[----:B------:R-:W2:Y:S04]  /*2f0c0*/  LDL.LU R6, [R1+0x8] ;  /* 0x0000080001067983 */ /* 0x000ea80000300800 */
[----:B------:R-:W2:Y:S04]  /*2f0d0*/  LDL.LU R7, [R1+0xc] ;  /* 0x00000c0001077983 */ /* 0x000ea80000300800 */
[----:B------:R0:W-:Y:S04]  /*2f0e0*/  STL.64 [R1+0x30f0], R26 ;  /* 0x0030f01a01007387 */ /* 0x0001e80000100a00 */
[----:B------:R1:W-:Y:S04]  /*2f0f0*/  STL.64 [R1+0x30e8], R24 ;  /* 0x0030e81801007387 */ /* 0x0003e80000100a00 */
[----:B----4-:R-:W-:Y:S01]  /*2f100*/  STL.64 [R1+0x3170], R14 ;  /* 0x0031700e01007387 */ /* 0x010fe20000100a00 */
[----:B0-----:R-:W-:-:S02]  /*2f110*/  MOV R26, R16 ;  /* 0x00000010001a7202 */ /* 0x001fc40000000f00 */
[----:B------:R-:W-:Y:S02]  /*2f120*/  MOV R27, R10 ;  /* 0x0000000a001b7202 */ /* 0x000fe40000000f00 */
[----:B-1----:R-:W-:Y:S02]  /*2f130*/  MOV R24, R18 ;  /* 0x0000001200187202 */ /* 0x002fe40000000f00 */
[----:B------:R-:W-:Y:S01]  /*2f140*/  MOV R25, R17 ;  /* 0x0000001100197202 */ /* 0x000fe20000000f00 */
[----:B------:R-:W-:Y:S01]  /*2f150*/  IMAD.MOV.U32 R16, RZ, RZ, R29 ;  /* 0x000000ffff107224 */ /* 0x000fe200078e001d */
[----:B------:R-:W-:Y:S01]  /*2f160*/  MOV R17, R28 ;  /* 0x0000001c00117202 */ /* 0x000fe20000000f00 */
[----:B--2---:R-:W-:Y:S01]  /*2f170*/  HMMA.16816.F32 R4, R12, R20, R4 ;  /* 0x000000140c04723c */ /* 0x004fe20000001804 */
[----:B------:R-:W-:-:S15]  /*2f180*/  STL.64 [R1+0x3168], R12 ;  /* 0x0031680c01007387 */ /* 0x000fde0000100a00 */
[----:B------:R-:W-:-:S03]  /*2f190*/  NOP ;  /* 0x0000000000007918 */ /* 0x000fc60000000000 */
[----:B------:R-:W-:Y:S04]  /*2f1a0*/  STL.64 [R1+0x10], R4 ;  /* 0x0000100401007387 */ /* 0x000fe80000100a00 */
[----:B------:R-:W-:Y:S04]  /*2f1b0*/  STL.64 [R1+0x18], R6 ;  /* 0x0000180601007387 */ /* 0x000fe80000100a00 */
[----:B------:R0:W1:Y:S04]  /*2f1c0*/  LDSM.16.MT88.4 R4, [R11+UR6+0x26000] ;  /* 0x026000060b04783b */ /* 0x0000680008004200 */
[----:B0-----:R-:W2:Y:S04]  /*2f1d0*/  LDL R11, [R1+0x138] ;  /* 0x00013800010b7983 */ /* 0x001ea80000100800 */
[----:B------:R-:W3:Y:S04]  /*2f1e0*/  LDL.LU R20, [R1+0x70] ;  /* 0x0000700001147983 */ /* 0x000ee80000300800 */
[----:B------:R-:W3:Y:S04]  /*2f1f0*/  LDL.LU R21, [R1+0x74] ;  /* 0x0000740001157983 */ /* 0x000ee80000300800 */
[----:B------:R-:W3:Y:S04]  /*2f200*/  LDL.LU R22, [R1+0x78] ;  /* 0x0000780001167983 */ /* 0x000ee80000300800 */
[----:B------:R-:W3:Y:S04]  /*2f210*/  LDL.LU R23, [R1+0x7c] ;  /* 0x00007c0001177983 */ /* 0x000ee80000300800 */
[----:B------:R0:W-:Y:S04]  /*2f220*/  STL.64 [R1+0x3110], R26 ;  /* 0x0031101a01007387 */ /* 0x0001e80000100a00 */
[----:B------:R-:W-:Y:S04]  /*2f230*/  STL.64 [R1+0x3108], R24 ;  /* 0x0031081801007387 */ /* 0x000fe80000100a00 */
[----:B0-----:R-:W4:Y:S04]  /*2f240*/  LDL R26, [R1+0x98] ;  /* 0x00009800011a7983 */ /* 0x001f280000100800 */
[----:B------:R-:W4:Y:S04]  /*2f250*/  LDL R27, [R1+0x9c] ;  /* 0x00009c00011b7983 */ /* 0x000f280000100800 */
[----:B------:R-:W3:Y:S04]  /*2f260*/  LDL.LU R29, [R1+0x317c] ;  /* 0x00317c00011d7983 */ /* 0x000ee80000300800 */
[----:B------:R-:W3:Y:S04]  /*2f270*/  LDL.LU R28, [R1+0x3178] ;  /* 0x00317800011c7983 */ /* 0x000ee80000300800 */
[----:B------:R-:W4:Y:S04]  /*2f280*/  LDL.LU R18, [R1+0x88] ;  /* 0x0000880001127983 */ /* 0x000f280000300800 */
[----:B------:R-:W4:Y:S04]  /*2f290*/  LDL.LU R19, [R1+0x8c] ;  /* 0x00008c0001137983 */ /* 0x000f280000300800 */
[----:B-1----:R0:W-:Y:S04]  /*2f2a0*/  STL.64 [R1+0x3090], R6 ;  /* 0x0030900601007387 */ /* 0x0021e80000100a00 */
[----:B------:R1:W-:Y:S04]  /*2f2b0*/  STL.64 [R1+0x3088], R4 ;  /* 0x0030880401007387 */ /* 0x0003e80000100a00 */
[----:B0-----:R-:W4:Y:S01]  /*2f2c0*/  LDL.LU R6, [R1+0xe8] ;  /* 0x0000e80001067983 */ /* 0x001f220000300800 */
[----:B-1----:R-:W-:-:S02]  /*2f2d0*/  MOV R4, R9 ;  /* 0x0000000900047202 */ /* 0x002fc40000000f00 */
[----:B------:R-:W-:Y:S02]  /*2f2e0*/  MOV R5, R8 ;  /* 0x0000000800057202 */ /* 0x000fe40000000f00 */
[----:B--2---:R-:W-:Y:S04]  /*2f2f0*/  LDSM.16.MT88.4 R8, [R11+UR6+0x26000] ;  /* 0x026000060b08783b */ /* 0x004fe80008004200 */
[----:B---3--:R-:W0:Y:S04]  /*2f300*/  LDSM.16.M88.4 R12, [R28+UR6+0x300] ;  /* 0x000300061c0c783b */ /* 0x008e280008000200 */
        /* <DEDUP_REMOVED lines=9> */
[----:B------:R-:W-:Y:S01]  /*2f3a0*/  MOV R7, R29 ;  /* 0x0000001d00077202 */ /* 0x000fe20000000f00 */
[----:B0-----:R-:W-:Y:S01]  /*2f3b0*/  IMAD.MOV.U32 R29, RZ, RZ, R14 ;  /* 0x000000ffff1d7224 */ /* 0x001fe200078e000e */
[----:B------:R-:W-:Y:S01]  /*2f3c0*/  MOV R28, R15 ;  /* 0x0000000f001c7202 */ /* 0x000fe20000000f00 */
[----:B------:R0:W-:Y:S04]  /*2f3d0*/  STL.64 [R1+0x120], R12 ;  /* 0x0001200c01007387 */ /* 0x0001e80000100a00 */
[----:B------:R-:W2:Y:S04]  /*2f3e0*/  LDL.LU.64 R14, [R1+0x3170] ;  /* 0x00317000010e7983 */ /* 0x000ea80000300a00 */
[----:B0-----:R-:W2:Y:S04]  /*2f3f0*/  LDL.LU.64 R12, [R1+0x3168] ;  /* 0x00316800010c7983 */ /* 0x001ea80000300a00 */
[----:B------:R-:W-:Y:S04]  /*2f400*/  STL [R1+0x3034], R29 ;  /* 0x0030341d01007387 */ /* 0x000fe80000100800 */
[----:B------:R-:W-:Y:S04]  /*2f410*/  STL [R1+0x3030], R28 ;  /* 0x0030301c01007387 */ /* 0x000fe80000100800 */
[----:B------:R-:W-:Y:S04]  /*2f420*/  STL.64 [R1+0x3048], R10 ;  /* 0x0030480a01007387 */ /* 0x000fe80000100a00 */
[----:B------:R0:W-:Y:S04]  /*2f430*/  STL.64 [R1+0x3040], R8 ;  /* 0x0030400801007387 */ /* 0x0001e80000100a00 */
[----:B0-----:R-:W3:Y:S01]  /*2f440*/  LDL.LU R8, [R1+0x20] ;  /* 0x0000200001087983 */ /* 0x001ee20000300800 */
[----:B------:R-:W-:-:S02]  /*2f450*/  MOV R10, R2 ;  /* 0x00000002000a7202 */ /* 0x000fc40000000f00 */
[----:B------:R-:W-:Y:S02]  /*2f460*/  MOV R11, R3 ;  /* 0x00000003000b7202 */ /* 0x000fe40000000f00 */
[----:B------:R-:W-:Y:S02]  /*2f470*/  MOV R9, R0 ;  /* 0x0000000000097202 */ /* 0x000fe40000000f00 */
[----:B------:R-:W2:Y:S04]  /*2f480*/  LDL.LU R0, [R1+0x3160] ;  /* 0x0031600001007983 */ /* 0x000ea80000300800 */
[----:B------:R-:W2:Y:S04]  /*2f490*/  LDL.LU R2, [R1+0x315c] ;  /* 0x00315c0001027983 */ /* 0x000ea80000300800 */
[----:B------:R-:W2:Y:S04]  /*2f4a0*/  LDL.LU R3, [R1+0x3158] ;  /* 0x0031580001037983 */ /* 0x000ea80000300800 */
[----:B------:R-:W-:Y:S04]  /*2f4b0*/  STL.64 [R1+0x3100], R10 ;  /* 0x0031000a01007387 */ /* 0x000fe80000100a00 */
[----:B---3--:R0:W-:Y:S04]  /*2f4c0*/  STL.64 [R1+0x30f8], R8 ;  /* 0x0030f80801007387 */ /* 0x0081e80000100a00 */
[----:B0-----:R-:W2:Y:S04]  /*2f4d0*/  LDL.LU.64 R8, [R1+0xc0] ;  /* 0x0000c00001087983 */ /* 0x001ea80000300a00 */
[----:B------:R-:W3:Y:S01]  /*2f4e0*/  LDL.LU.64 R10, [R1+0xc8] ;  /* 0x0000c800010a7983 */ /* 0x000ee20000300a00 */
[----:B--2---:R-:W-:-:S15]  /*2f4f0*/  HMMA.16816.F32 R20, R12, R8, R20 ;  /* 0x000000080c14723c */ /* 0x004fde0000001814 */
[----:B------:R-:W-:-:S04]  /*2f500*/  NOP ;  /* 0x0000000000007918 */ /* 0x000fc80000000000 */
[----:B------:R-:W-:Y:S04]  /*2f510*/  STL.64 [R1+0x70], R20 ;  /* 0x0000701401007387 */ /* 0x000fe80000100a00 */
[----:B------:R0:W-:Y:S04]  /*2f520*/  STL.64 [R1+0x78], R22 ;  /* 0x0000781601007387 */ /* 0x0001e80000100a00 */
[----:B0-----:R-:W2:Y:S04]  /*2f530*/  LDL.LU.64 R22, [R1+0x3150] ;  /* 0x0031500001167983 */ /* 0x001ea80000300a00 */
[----:B------:R-:W4:Y:S04]  /*2f540*/  LDL.LU.64 R20, [R1+0x3148] ;  /* 0x0031480001147983 */ /* 0x000f280000300a00 */
[----:B---3--:R-:W-:Y:S01]  /*2f550*/  STL.64 [R1+0x3118], R10 ;  /* 0x0031180a01007387 */ /* 0x008fe20000100a00 */
[----:B----4-:R-:W-:Y:S01]  /*2f560*/  HMMA.16816.F32 R16, R12, R20, R16 ;  /* 0x000000140c10723c */ /* 0x010fe20000001810 */
[----:B--2---:R-:W-:-:S02]  /*2f570*/  IMAD.MOV.U32 R8, RZ, RZ, R22 ;  /* 0x000000ffff087224 */ /* 0x004fc400078e0016 */
[----:B------:R-:W2:-:S15]  /*2f580*/  LDL.LU R22, [R1+0x3140] ;  /* 0x0031400001167983 */ /* 0x000e9e0000300800 */
[----:B------:R-:W-:Y:S01]  /*2f590*/  NOP ;  /* 0x0000000000007918 */ /* 0x000fe20000000000 */
[----:B------:R-:W-:Y:S04]  /*2f5a0*/  STL.64 [R1+0x80], R16 ;  /* 0x0000801001007387 */ /* 0x000fe80000100a00 */
[----:B------:R0:W-:Y:S04]  /*2f5b0*/  STL.64 [R1+0x88], R18 ;  /* 0x0000881201007387 */ /* 0x0001e80000100a00 */
[----:B0-----:R-:W3:Y:S04]  /*2f5c0*/  LDL.LU.64 R18, [R1+0x3138] ;  /* 0x0031380001127983 */ /* 0x001ee80000300a00 */
[----:B------:R-:W3:Y:S01]  /*2f5d0*/  LDL.LU.64 R16, [R1+0x3130] ;  /* 0x0031300001107983 */ /* 0x000ee20000300a00 */
[----:B------:R-:W-:-:S02]  /*2f5e0*/  MOV R9, R3 ;  /* 0x0000000300097202 */ /* 0x000fc40000000f00 */
[----:B------:R-:W-:Y:S02]  /*2f5f0*/  MOV R10, R2 ;  /* 0x00000002000a7202 */ /* 0x000fe40000000f00 */
[----:B------:R-:W-:Y:S01]  /*2f600*/  MOV R11, R0 ;  /* 0x00000000000b7202 */ /* 0x000fe20000000f00 */
[----:B---3--:R-:W-:Y:S01]  /*2f610*/  HMMA.16816.F32 R12, R12, R4, R16 ;  /* 0x000000040c0c723c */ /* 0x008fe20000001810 */
[----:B------:R-:W3:Y:S04]  /*2f620*/  LDL.LU.64 R18, [R1+0x3128] ;  /* 0x0031280001127983 */ /* 0x000ee80000300a00 */
[----:B------:R-:W3:-:S14]  /*2f630*/  LDL.LU.64 R16, [R1+0x3120] ;  /* 0x0031200001107983 */ /* 0x000edc0000300a00 */
[----:B------:R-:W-:Y:S04]  /*2f640*/  STL.64 [R1+0x60], R12 ;  /* 0x0000600c01007387 */ /* 0x000fe80000100a00 */
[----:B------:R0:W-:Y:S04]  /*2f650*/  STL.64 [R1+0x68], R14 ;  /* 0x0000680e01007387 */ /* 0x0001e80000100a00 */
[----:B0-----:R-:W4:Y:S01]  /*2f660*/  LDL R15, [R1+0x134] ;  /* 0x00013400010f7983 */ /* 0x001f220000100800 */
[----:B---3--:R-:W-:Y:S03]  /*2f670*/  HMMA.16816.F32 R24, R16, R26, R8 ;  /* 0x0000001a1018723c */ /* 0x008fe60000001808 */
[----:B------:R-:W3:-:S15]  /*2f680*/  LDL.LU.64 R10, [R1+0x3118] ;  /* 0x00311800010a7983 */ /* 0x000ede0000300a00 */
[----:B------:R-:W-:Y:S01]  /*2f690*/  NOP ;  /* 0x0000000000007918 */ /* 0x000fe20000000000 */
[----:B------:R-:W-:Y:S04]  /*2f6a0*/  STL.64 [R1+0x50], R24 ;  /* 0x0000501801007387 */ /* 0x000fe80000100a00 */
[----:B------:R0:W-:Y:S04]  /*2f6b0*/  STL.64 [R1+0x58], R26 ;  /* 0x0000581a01007387 */ /* 0x0001e80000100a00 */
[----:B0-----:R-:W2:Y:S04]  /*2f6c0*/  LDL.LU.64 R26, [R1+0x3110] ;  /* 0x00311000011a7983 */ /* 0x001ea80000300a00 */
[----:B------:R-:W2:Y:S01]  /*2f6d0*/  LDL.LU.64 R24, [R1+0x3108] ;  /* 0x0031080001187983 */ /* 0x000ea20000300a00 */
[----:B---3--:R-:W-:Y:S01]  /*2f6e0*/  MOV R13, R10 ;  /* 0x0000000a000d7202 */ /* 0x008fe20000000f00 */
[----:B------:R-:W-:Y:S01]  /*2f6f0*/  IMAD.MOV.U32 R12, RZ, RZ, R11 ;  /* 0x000000ffff0c7224 */ /* 0x000fe200078e000b */
[----:B--2---:R-:W-:Y:S01]  /*2f700*/  HMMA.16816.F32 R24, R16, R10, R24 ;  /* 0x0000000a1018723c */ /* 0x004fe20000001818 */
[----:B------:R-:W2:Y:S04]  /*2f710*/  LDL.LU.64 R10, [R1+0x3100] ;  /* 0x00310000010a7983 */ /* 0x000ea80000300a00 */
[----:B------:R-:W2:-:S14]  /*2f720*/  LDL.LU.64 R8, [R1+0x30f8] ;  /* 0x0030f80001087983 */ /* 0x000e9c0000300a00 */
[----:B------:R-:W-:Y:S02]  /*2f730*/  MOV R2, R26 ;  /* 0x0000001a00027202 */ /* 0x000fe40000000f00 */
[----:B------:R-:W-:Y:S02]  /*2f740*/  MOV R0, R27 ;  /* 0x0000001b00007202 */ /* 0x000fe40000000f00 */
[----:B------:R-:W-:Y:S02]  /*2f750*/  MOV R4, R24 ;  /* 0x0000001800047202 */ /* 0x000fe40000000f00 */
[----:B------:R-:W-:Y:S01]  /*2f760*/  MOV R3, R25 ;  /* 0x0000001900037202 */ /* 0x000fe20000000f00 */
[----:B------:R-:W3:Y:S04]  /*2f770*/  LDL.LU.64 R26, [R1+0x30f0] ;  /* 0x0030f000011a7983 */ /* 0x000ee80000300a00 */
[----:B------:R-:W3:Y:S04]  /*2f780*/  LDL.LU.64 R24, [R1+0x30e8] ;  /* 0x0030e80001187983 */ /* 0x000ee80000300a00 */
[----:B----4-:R-:W-:Y:S04]  /*2f790*/  STL [R1+0x30d0], R15 ;  /* 0x0030d00f01007387 */ /* 0x010fe80000100800 */
[----:B------:R0:W-:Y:S04]  /*2f7a0*/  STL.64 [R1+0x30c8], R12 ;  /* 0x0030c80c01007387 */ /* 0x0001e80000100a00 */
[----:B0-----:R-:W4:Y:S04]  /*2f7b0*/  LDL.LU R12, [R1+0x10] ;  /* 0x00001000010c7983 */ /* 0x001f280000300800 */
[----:B------:R-:W4:Y:S04]  /*2f7c0*/  LDL.LU R13, [R1+0x14] ;  /* 0x00001400010d7983 */ /* 0x000f280000300800 */
[----:B------:R-:W4:Y:S04]  /*2f7d0*/  LDL.LU R14, [R1+0x18] ;  /* 0x00001800010e7983 */ /* 0x000f280000300800 */
[----:B------:R-:W4:Y:S04]  /*2f7e0*/  LDL.LU R15, [R1+0x1c] ;  /* 0x00001c00010f7983 */ /* 0x000f280000300800 */
[----:B------:R-:W-:Y:S01]  /*2f7f0*/  STL [R1+0x30c0], R4 ;  /* 0x0030c00401007387 */ /* 0x000fe20000100800 */
[----:B--2---:R-:W-:-:S15]  /*2f800*/  HMMA.16816.F32 R20, R16, R22, R8 ;  /* 0x000000161014723c */ /* 0x004fde0000001808 */
[----:B------:R-:W-:-:S04]  /*2f810*/  NOP ;  /* 0x0000000000007918 */ /* 0x000fc80000000000 */
[----:B------:R-:W-:Y:S02]  /*2f820*/  MOV R8, R22 ;  /* 0x0000001600087202 */ /* 0x000fe40000000f00 */
[----:B------:R-:W-:Y:S01]  /*2f830*/  MOV R5, R23 ;  /* 0x0000001700057202 */ /* 0x000fe20000000f00 */
[----:B------:R-:W-:Y:S01]  /*2f840*/  IMAD.MOV.U32 R10, RZ, RZ, R20 ;  /* 0x000000ffff0a7224 */ /* 0x000fe200078e0014 */
[----:B------:R-:W-:Y:S01]  /*2f850*/  MOV R9, R21 ;  /* 0x0000001500097202 */ /* 0x000fe20000000f00 */
[----:B------:R-:W4:Y:S04]  /*2f860*/  LDL.LU.64 R22, [R1+0x30e0] ;  /* 0x0030e00001167983 */ /* 0x000f280000300a00 */
[----:B------:R-:W4:Y:S01]  /*2f870*/  LDL.LU.64 R20, [R1+0x30d8] ;  /* 0x0030d80001147983 */ /* 0x000f220000300a00 */
[----:B---3--:R-:W-:Y:S03]  /*2f880*/  HMMA.16816.F32 R16, R16, R6, R24 ;  /* 0x000000061010723c */ /* 0x008fe60000001818 */
[----:B------:R-:W4:Y:S04]  /*2f890*/  LDL.LU R26, [R1+0x98] ;  /* 0x00009800011a7983 */ /* 0x000f280000300800 */
[----:B------:R-:W4:-:S12]  /*2f8a0*/  LDL.LU R27, [R1+0x9c] ;  /* 0x00009c00011b7983 */ /* 0x000f180000300800 */
[----:B------:R-:W-:Y:S02]  /*2f8b0*/  MOV R11, R19 ;  /* 0x00000013000b7202 */ /* 0x000fe40000000f00 */
[----:B------:R-:W2:Y:S04]  /*2f8c0*/  LDL R19, [R1+0x138] ;  /* 0x0001380001137983 */ /* 0x000ea80000100800 */
[----:B------:R-:W-:Y:S01]  /*2f8d0*/  STL.64 [R1+0x30a8], R6 ;  /* 0x0030a80601007387 */ /* 0x000fe20000100a00 */
[----:B----4-:R-:W-:Y:S03]  /*2f8e0*/  HMMA.16816.F32 R24, R20, R26, R12 ;  /* 0x0000001a1418723c */ /* 0x010fe6000000180c */
[----:B------:R-:W3:Y:S04]  /*2f8f0*/  LDL.LU R15, [R1+0x30d0] ;  /* 0x0030d000010f7983 */ /* 0x000ee80000300800 */
[----:B------:R-:W4:-:S12]  /*2f900*/  LDL.LU.64 R12, [R1+0x30c8] ;  /* 0x0030c800010c7983 */ /* 0x000f180000300a00 */
[----:B------:R4:W-:Y:S04]  /*2f910*/  STL.64 [R1+0x3058], R26 ;  /* 0x0030581a01007387 */ /* 0x0009e80000100a00 */
[----:B------:R-:W-:Y:S01]  /*2f920*/  STL.64 [R1+0x3050], R24 ;  /* 0x0030501801007387 */ /* 0x000fe20000100a00 */
[----:B----4-:R-:W-:Y:S02]  /*2f930*/  MOV R26, R13 ;  /* 0x0000000d001a7202 */ /* 0x010fe40000000f00 */
[----:B------:R-:W-:Y:S02]  /*2f940*/  MOV R27, R12 ;  /* 0x0000000c001b7202 */ /* 0x000fe40000000f00 */
[----:B---3--:R-:W0:Y:S04]  /*2f950*/  LDSM.16.MT88.4 R12, [R15+UR6+0x26400] ;  /* 0x026400060f0c783b */ /* 0x008e280008004200 */
[----:B0-----:R0:W-:Y:S04]  /*2f960*/  STL [R1+0x2fdc], R12 ;  /* 0x002fdc0c01007387 */ /* 0x0011e80000100800 */
[----:B------:R1:W-:Y:S04]  /*2f970*/  STL [R1+0x2fd8], R13 ;  /* 0x002fd80d01007387 */ /* 0x0003e80000100800 */
[----:B------:R3:W-:Y:S04]  /*2f980*/  STL [R1+0x2fd4], R14 ;  /* 0x002fd40e01007387 */ /* 0x0007e80000100800 */
[----:B------:R4:W-:Y:S04]  /*2f990*/  STL [R1+0x2fd0], R15 ;  /* 0x002fd00f01007387 */ /* 0x0009e80000100800 */
[----:B0-----:R-:W2:Y:S04]  /*2f9a0*/  LDL.LU R12, [R1+0x70] ;  /* 0x00007000010c7983 */ /* 0x001ea80000300800 */
[----:B-1----:R-:W2:Y:S04]  /*2f9b0*/  LDL.LU R13, [R1+0x74] ;  /* 0x00007400010d7983 */ /* 0x002ea80000300800 */
[----:B---3--:R-:W3:Y:S04]  /*2f9c0*/  LDL.LU R14, [R1+0x78] ;  /* 0x00007800010e7983 */ /* 0x008ee80000300800 */
[----:B----4-:R-:W3:Y:S01]  /*2f9d0*/  LDL.LU R15, [R1+0x7c] ;  /* 0x00007c00010f7983 */ /* 0x010ee20000300800 */
[----:B------:R-:W-:Y:S01]  /*2f9e0*/  MOV R4, R16 ;  /* 0x0000001000047202 */ /* 0x000fe20000000f00 */
[----:B------:R-:W-:Y:S01]  /*2f9f0*/  IMAD.MOV.U32 R29, RZ, RZ, R17 ;  /* 0x000000ffff1d7224 */ /* 0x000fe200078e0011 */
[----:B------:R-:W-:-:S02]  /*2fa00*/  MOV R28, R18 ;  /* 0x00000012001c7202 */ /* 0x000fc40000000f00 */
[----:B--2---:R-:W0:Y:S04]  /*2fa10*/  LDSM.16.MT88.4 R16, [R19+UR6+0x26400] ;  /* 0x026400061310783b */ /* 0x004e280008004200 */
[----:B0-----:R-:W-:Y:S04]  /*2fa20*/  STL.64 [R1+0x2fc8], R18 ;  /* 0x002fc81201007387 */ /* 0x001fe80000100a00 */
[----:B------:R0:W-:Y:S04]  /*2fa30*/  STL.64 [R1+0x2fc0], R16 ;  /* 0x002fc01001007387 */ /* 0x0001e80000100a00 */
[----:B------:R-:W2:Y:S01]  /*2fa40*/  LDL.LU R6, [R1+0xd8] ;  /* 0x0000d80001067983 */ /* 0x000ea20000300800 */
[----:B---3--:R-:W-:-:S15]  /*2fa50*/  HMMA.16816.F32 R12, R20, R26, R12 ;  /* 0x0000001a140c723c */ /* 0x008fde000000180c */
[----:B------:R-:W-:-:S04]  /*2fa60*/  NOP ;  /* 0x0000000000007918 */ /* 0x000fc80000000000 */
[----:B------:R-:W-:Y:S04]  /*2fa70*/  STL.64 [R1+0x20], R12 ;  /* 0x0000200c01007387 */ /* 0x000fe80000100a00 */
[----:B------:R-:W-:Y:S04]  /*2fa80*/  STL.64 [R1+0x28], R14 ;  /* 0x0000280e01007387 */ /* 0x000fe80000100a00 */
[----:B------:R-:W2:Y:S04]  /*2fa90*/  LDL.LU R7, [R1+0xdc] ;  /* 0x0000dc0001077983 */ /* 0x000ea80000300800 */
[----:B0-----:R-:W3:Y:S04]  /*2faa0*/  LDL.LU R16, [R1+0x50] ;  /* 0x0000500001107983 */ /* 0x001ee80000300800 */
[----:B------:R-:W3:Y:S04]  /*2fab0*/  LDL.LU R17, [R1+0x54] ;  /* 0x0000540001117983 */ /* 0x000ee80000300800 */
[----:B------:R-:W4:Y:S04]  /*2fac0*/  LDL.LU R18, [R1+0x58] ;  /* 0x0000580001127983 */ /* 0x000f280000300800 */
[----:B------:R-:W4:Y:S04]  /*2fad0*/  LDL.LU R19, [R1+0x5c] ;  /* 0x00005c0001137983 */ /* 0x000f280000300800 */
[----:B----4-:R-:W-:Y:S04]  /*2fae0*/  STL.64 [R1+0x30a0], R18 ;  /* 0x0030a01201007387 */ /* 0x010fe80000100a00 */
[----:B---3--:R0:W-:Y:S04]  /*2faf0*/  STL.64 [R1+0x3098], R16 ;  /* 0x0030981001007387 */ /* 0x0081e80000100a00 */
[----:B0-----:R-:W3:Y:S04]  /*2fb00*/  LDL.LU R16, [R1+0x60] ;  /* 0x0000600001107983 */ /* 0x001ee80000300800 */
[----:B------:R-:W3:Y:S04]  /*2fb10*/  LDL.LU R17, [R1+0x64] ;  /* 0x0000640001117983 */ /* 0x000ee80000300800 */
[----:B------:R-:W4:Y:S04]  /*2fb20*/  LDL.LU R18, [R1+0x68] ;  /* 0x0000680001127983 */ /* 0x000f280000300800 */
[----:B------:R-:W4:Y:S04]  /*2fb30*/  LDL.LU R19, [R1+0x6c] ;  /* 0x00006c0001137983 */ /* 0x000f280000300800 */
[----:B----4-:R-:W-:Y:S04]  /*2fb40*/  STL.64 [R1+0x30b8], R18 ;  /* 0x0030b81201007387 */ /* 0x010fe80000100a00 */
[----:B---3--:R0:W-:Y:S04]  /*2fb50*/  STL.64 [R1+0x30b0], R16 ;  /* 0x0030b01001007387 */ /* 0x0081e80000100a00 */
[----:B0-----:R-:W2:Y:S04]  /*2fb60*/  LDL.LU R16, [R1+0x80] ;  /* 0x0000800001107983 */ /* 0x001ea80000300800 */
[----:B------:R-:W2:Y:S04]  /*2fb70*/  LDL.LU R17, [R1+0x84] ;  /* 0x0000840001117983 */ /* 0x000ea80000300800 */
[----:B------:R-:W2:Y:S04]  /*2fb80*/  LDL.LU R18, [R1+0x88] ;  /* 0x0000880001127983 */ /* 0x000ea80000300800 */
[----:B------:R-:W2:Y:S04]  /*2fb90*/  LDL.LU R19, [R1+0x8c] ;  /* 0x00008c0001137983 */ /* 0x000ea80000300800 */
[----:B------:R-:W3:Y:S01]  /*2fba0*/  LDL.LU.64 R12, [R1+0x100] ;  /* 0x00010000010c7983 */ /* 0x000ee20000300a00 */
[----:B------:R-:W-:Y:S01]  /*2fbb0*/  IMAD.MOV.U32 R24, RZ, RZ, R4 ;  /* 0x000000ffff187224 */ /* 0x000fe200078e0004 */
[----:B------:R-:W-:-:S02]  /*2fbc0*/  MOV R26, R28 ;  /* 0x0000001c001a7202 */ /* 0x000fc40000000f00 */
[----:B------:R-:W-:Y:S02]  /*2fbd0*/  MOV R27, R11 ;  /* 0x0000000b001b7202 */ /* 0x000fe40000000f00 */
[----:B------:R-:W-:Y:S01]  /*2fbe0*/  MOV R25, R29 ;  /* 0x0000001d00197202 */ /* 0x000fe20000000f00 */
[----:B---3--:R0:W-:Y:S04]  /*2fbf0*/  STL.64 [R1+0x3080], R12 ;  /* 0x0030800c01007387 */ /* 0x0081e80000100a00 */
[----:B0-----:R-:W3:Y:S04]  /*2fc00*/  LDL.LU.64 R12, [R1+0xb0] ;  /* 0x0000b000010c7983 */ /* 0x001ee80000300a00 */
[----:B------:R-:W4:Y:S04]  /*2fc10*/  LDL.LU R4, [R1+0x30c0] ;  /* 0x0030c00001047983 */ /* 0x000f280000300800 */
[----:B------:R0:W-:Y:S04]  /*2fc20*/  STL.64 [R1+0x3068], R26 ;  /* 0x0030681a01007387 */ /* 0x0001e80000100a00 */
[----:B------:R1:W-:Y:S01]  /*2fc30*/  STL.64 [R1+0x3060], R24 ;  /* 0x0030601801007387 */ /* 0x0003e20000100a00 */
[----:B0-----:R-:W-:-:S02]  /*2fc40*/  MOV R26, R8 ;  /* 0x00000008001a7202 */ /* 0x001fc40000000f00 */
[----:B------:R-:W-:Y:S02]  /*2fc50*/  MOV R27, R5 ;  /* 0x00000005001b7202 */ /* 0x000fe40000000f00 */
[----:B-1----:R-:W-:Y:S01]  /*2fc60*/  MOV R24, R10 ;  /* 0x0000000a00187202 */ /* 0x002fe20000000f00 */
[----:B------:R-:W-:Y:S02]  /*2fc70*/  IMAD.MOV.U32 R25, RZ, RZ, R9 ;  /* 0x000000ffff197224 */ /* 0x000fe400078e0009 */
[----:B------:R-:W-:Y:S04]  /*2fc80*/  STL.64 [R1+0x3078], R26 ;  /* 0x0030781a01007387 */ /* 0x000fe80000100a00 */
[----:B------:R0:W-:Y:S04]  /*2fc90*/  STL.64 [R1+0x3070], R24 ;  /* 0x0030701801007387 */ /* 0x0001e80000100a00 */
[----:B------:R-:W3:Y:S01]  /*2fca0*/  LDL.LU.64 R8, [R1+0x120] ;  /* 0x0001200001087983 */ /* 0x000ee20000300a00 */
[----:B0-----:R-:W-:-:S02]  /*2fcb0*/  MOV R25, R3 ;  /* 0x0000000300197202 */ /* 0x001fc40000000f00 */
[----:B----4-:R-:W-:Y:S02]  /*2fcc0*/  MOV R24, R4 ;  /* 0x0000000400187202 */ /* 0x010fe40000000f00 */
[----:B--2---:R-:W-:Y:S01]  /*2fcd0*/  HMMA.16816.F32 R4, R20, R6, R16 ;  /* 0x000000061404723c */ /* 0x004fe20000001810 */
[----:B------:R-:W2:Y:S04]  /*2fce0*/  LDL.LU.64 R18, [R1+0x30b8] ;  /* 0x0030b80001127983 */ /* 0x000ea80000300a00 */
[----:B------:R-:W2:-:S14]  /*2fcf0*/  LDL.LU.64 R16, [R1+0x30b0] ;  /* 0x0030b00001107983 */ /* 0x000e9c0000300a00 */
[----:B------:R0:W-:Y:S01]  /*2fd00*/  STL [R1+0x8c], R7 ;  /* 0x00008c0701007387 */ /* 0x0001e20000100800 */
[----:B------:R-:W-:-:S03]  /*2fd10*/  MOV R3, R6 ;  /* 0x0000000600037202 */ /* 0x000fc60000000f00 */
[----:B0-----:R-:W2:Y:S01]  /*2fd20*/  LDL.LU.64 R6, [R1+0x30a8] ;  /* 0x0030a80001067983 */ /* 0x001ea20000300a00 */
[----:B------:R-:W-:Y:S02]  /*2fd30*/  MOV R29, R4 ;  /* 0x00000004001d7202 */ /* 0x000fe40000000f00 */
[----:B------:R-:W-:-:S03]  /*2fd40*/  MOV R28, R5 ;  /* 0x00000005001c7202 */ /* 0x000fc60000000f00 */
[----:B------:R-:W-:Y:S04]  /*2fd50*/  STL [R1+0x303c], R29 ;  /* 0x00303c1d01007387 */ /* 0x000fe80000100800 */
[----:B------:R-:W-:Y:S01]  /*2fd60*/  STL [R1+0x3038], R28 ;  /* 0x0030381c01007387 */ /* 0x000fe20000100800 */
[----:B--2---:R-:W-:Y:S03]  /*2fd70*/  HMMA.16816.F32 R20, R20, R6, R16 ;  /* 0x000000061414723c */ /* 0x004fe60000001810 */
[----:B------:R-:W2:Y:S04]  /*2fd80*/  LDL.LU.64 R18, [R1+0x30a0] ;  /* 0x0030a00001127983 */ /* 0x000ea80000300a00 */
[----:B------:R-:W2:Y:S04]  /*2fd90*/  LDL.LU.64 R16, [R1+0x3098] ;  /* 0x0030980001107983 */ /* 0x000ea80000300a00 */
[----:B------:R-:W2:Y:S04]  /*2fda0*/  LDL.LU.64 R6, [R1+0x3090] ;  /* 0x0030900001067983 */ /* 0x000ea80000300a00 */
[----:B------:R-:W2:Y:S01]  /*2fdb0*/  LDL.LU.64 R4, [R1+0x3088] ;  /* 0x0030880001047983 */ /* 0x000ea20000300a00 */
[----:B------:R-:W-:Y:S01]  /*2fdc0*/  IMAD.MOV.U32 R26, RZ, RZ, R2 ;  /* 0x000000ffff1a7224 */ /* 0x000fe200078e0002 */
[----:B------:R-:W-:-:S02]  /*2fdd0*/  MOV R27, R0 ;  /* 0x00000000001b7202 */ /* 0x000fc40000000f00 */
[----:B---3--:R-:W-:Y:S01]  /*2fde0*/  MOV R10, R12 ;  /* 0x0000000c000a7202 */ /* 0x008fe20000000f00 */
[----:B------:R-:W-:Y:S01]  /*2fdf0*/  IMAD.MOV.U32 R2, RZ, RZ, R22 ;  /* 0x000000ffff027224 */ /* 0x000fe200078e0016 */
[----:B------:R-:W-:Y:S01]  /*2fe00*/  STL.64 [R1+0x10], R20 ;  /* 0x0000101401007387 */ /* 0x000fe20000100a00 */
[----:B------:R-:W-:-:S03]  /*2fe10*/  MOV R0, R23 ;  /* 0x0000001700007202 */ /* 0x000fc60000000f00 */
[----:B------:R-:W3:Y:S04]  /*2fe20*/  LDL R23, [R1+0x134] ;  /* 0x0001340001177983 */ /* 0x000ee80000100800 */
[----:B------:R0:W-:Y:S02]  /*2fe30*/  STL [R1+0x3028], R2 ;  /* 0x0030280201007387 */ /* 0x0001e40000100800 */
[----:B0-----:R-:W-:Y:S01]  /*2fe40*/  MOV R2, R13 ;  /* 0x0000000d00027202 */ /* 0x001fe20000000f00 */
[----:B--2---:R-:W-:Y:S01]  /*2fe50*/  HMMA.16816.F32 R16, R4, R12, R16 ;  /* 0x0000000c0410723c */ /* 0x004fe20000001810 */
[----:B------:R-:W2:Y:S04]  /*2fe60*/  LDL.LU.64 R12, [R1+0x3080] ;  /* 0x00308000010c7983 */ /* 0x000ea80000300a00 */
[----:B---3--:R-:W0:-:S14]  /*2fe70*/  LDSM.16.MT88.4 R20, [R23+UR6+0x26800] ;  /* 0x026800061714783b */ /* 0x008e1c0008004200 */
[----:B------:R-:W-:Y:S04]  /*2fe80*/  STL.64 [R1+0x2fe8], R18 ;  /* 0x002fe81201007387 */ /* 0x000fe80000100a00 */
[----:B------:R1:W-:Y:S04]  /*2fe90*/  STL.64 [R1+0x2fe0], R16 ;  /* 0x002fe01001007387 */ /* 0x0003e80000100a00 */
[----:B-1----:R-:W3:Y:S04]  /*2fea0*/  LDL.LU R16, [R1+0x110] ;  /* 0x0001100001107983 */ /* 0x002ee80000300800 */
[----:B------:R-:W3:Y:S01]  /*2feb0*/  LDL.LU R17, [R1+0x114] ;  /* 0x0001140001117983 */ /* 0x000ee20000300800 */
[----:B--2---:R-:W-:Y:S01]  /*2fec0*/  HMMA.16816.F32 R24, R4, R12, R24 ;  /* 0x0000000c0418723c */ /* 0x004fe20000001818 */
[----:B------:R-:W-:Y:S01]  /*2fed0*/  MOV R29, R12 ;  /* 0x0000000c001d7202 */ /* 0x000fe20000000f00 */
[----:B------:R-:W-:-:S15]  /*2fee0*/  IMAD.MOV.U32 R28, RZ, RZ, R13 ;  /* 0x000000ffff1c7224 */ /* 0x000fde00078e000d */
[----:B------:R-:W-:Y:S02]  /*2fef0*/  NOP ;  /* 0x0000000000007918 */ /* 0x000fe40000000000 */
[----:B------:R-:W-:Y:S02]  /*2ff00*/  MOV R14, R26 ;  /* 0x0000001a000e7202 */ /* 0x000fe40000000f00 */
[----:B------:R-:W-:Y:S02]  /*2ff10*/  MOV R15, R27 ;  /* 0x0000001b000f7202 */ /* 0x000fe40000000f00 */
[----:B------:R-:W-:Y:S02]  /*2ff20*/  MOV R12, R24 ;  /* 0x00000018000c7202 */ /* 0x000fe40000000f00 */
[----:B------:R-:W-:Y:S01]  /*2ff30*/  MOV R13, R25 ;  /* 0x00000019000d7202 */ /* 0x000fe20000000f00 */
[----:B------:R-:W3:Y:S04]  /*2ff40*/  LDL.LU.64 R26, [R1+0x3078] ;  /* 0x00307800011a7983 */ /* 0x000ee80000300a00 */
[----:B------:R-:W3:Y:S04]  /*2ff50*/  LDL.LU.64 R24, [R1+0x3070] ;  /* 0x0030700001187983 */ /* 0x000ee80000300a00 */
[----:B------:R-:W-:Y:S04]  /*2ff60*/  STL.64 [R1+0x2ff8], R14 ;  /* 0x002ff80e01007387 */ /* 0x000fe80000100a00 */
[----:B------:R-:W-:Y:S01]  /*2ff70*/  STL.64 [R1+0x2ff0], R12 ;  /* 0x002ff00c01007387 */ /* 0x000fe20000100a00 */
[----:B---3--:R-:W-:-:S15]  /*2ff80*/  HMMA.16816.F32 R24, R4, R16, R24 ;  /* 0x000000100418723c */ /* 0x008fde0000001818 */
[----:B------:R-:W-:-:S04]  /*2ff90*/  NOP ;  /* 0x0000000000007918 */ /* 0x000fc80000000000 */
[----:B------:R-:W-:Y:S04]  /*2ffa0*/  STL.64 [R1+0x70], R24 ;  /* 0x0000701801007387 */ /* 0x000fe80000100a00 */
[----:B------:R1:W-:Y:S04]  /*2ffb0*/  STL.64 [R1+0x78], R26 ;  /* 0x0000781a01007387 */ /* 0x0003e80000100a00 */
[----:B-1----:R-:W2:Y:S04]  /*2ffc0*/  LDL.LU.64 R26, [R1+0x3068] ;  /* 0x00306800011a7983 */ /* 0x002ea80000300a00 */
[----:B------:R-:W2:Y:S04]  /*2ffd0*/  LDL.LU.64 R24, [R1+0x3060] ;  /* 0x0030600001187983 */ /* 0x000ea80000300a00 */
[----:B------:R-:W3:Y:S04]  /*2ffe0*/  LDL R19, [R1+0x138] ;  /* 0x0001380001137983 */ /* 0x000ee80000100800 */
[----:B------:R1:W-:Y:S01]  /*2fff0*/  STL.64 [R1+0x3000], R16 ;  /* 0x0030001001007387 */ /* 0x0003e20000100a00 */
[----:B------:R-:W-:Y:S01]  /*30000*/  IMAD.MOV.U32 R12, RZ, RZ, R10 ;  /* 0x000000ffff0c7224 */ /* 0x000fe200078e000a */
[----:B------:R-:W-:-:S02]  /*30010*/  MOV R13, R2 ;  /* 0x00000002000d7202 */ /* 0x000fc40000000f00 */
[----:B------:R-:W-:Y:S02]  /*30020*/  MOV R2, R8 ;  /* 0x0000000800027202 */ /* 0x000fe40000000f00 */
[----:B------:R-:W-:Y:S01]  /*30030*/  MOV R18, R9 ;  /* 0x0000000900127202 */ /* 0x000fe20000000f00 */
[----:B--2---:R-:W-:Y:S01]  /*30040*/  HMMA.16816.F32 R4, R4, R8, R24 ;  /* 0x000000080404723c */ /* 0x004fe20000001818 */
[----:B------:R-:W2:Y:S04]  /*30050*/  LDL.LU.64 R26, [R1+0x3058] ;  /* 0x00305800011a7983 */ /* 0x000ea80000300a00 */
[----:B------:R-:W2:-:S14]  /*30060*/  LDL.LU.64 R24, [R1+0x3050] ;  /* 0x0030500001187983 */ /* 0x000e9c0000300a00 */
[----:B------:R-:W-:Y:S04]  /*30070*/  STL.64 [R1+0x90], R4 ;  /* 0x0000900401007387 */ /* 0x000fe80000100a00 */
[----:B------:R-:W-:Y:S04]  /*30080*/  STL.64 [R1+0x98], R6 ;  /* 0x0000980601007387 */ /* 0x000fe80000100a00 */
[----:B------:R-:W2:Y:S04]  /*30090*/  LDL.LU.64 R10, [R1+0x3048] ;  /* 0x00304800010a7983 */ /* 0x000ea80000300a00 */
[----:B------:R-:W2:Y:S01]  /*300a0*/  LDL.LU.64 R8, [R1+0x3040] ;  /* 0x0030400001087983 */ /* 0x000ea20000300a00 */
[----:B-1----:R-:W-:Y:S01]  /*300b0*/  MOV R16, R29 ;  /* 0x0000001d00107202 */ /* 0x002fe20000000f00 */
[----:B------:R-:W-:Y:S01]  /*300c0*/  IMAD.MOV.U32 R17, RZ, RZ, R28 ;  /* 0x000000ffff117224 */ /* 0x000fe200078e001c */
[----:B--2---:R-:W-:Y:S01]  /*300d0*/  HMMA.16816.F32 R24, R8, R12, R24 ;  /* 0x0000000c0818723c */ /* 0x004fe20000001818 */
[----:B------:R-:W-:Y:S04]  /*300e0*/  STL.64 [R1+0x3020], R10 ;  /* 0x0030200a01007387 */ /* 0x000fe80000100a00 */
[----:B------:R-:W-:-:S14]  /*300f0*/  STL.64 [R1+0x3018], R8 ;  /* 0x0030180801007387 */ /* 0x000fdc0000100a00 */
[----:B------:R-:W-:Y:S04]  /*30100*/  STL.64 [R1+0x3010], R26 ;  /* 0x0030101a01007387 */ /* 0x000fe80000100a00 */
[----:B------:R1:W-:Y:S04]  /*30110*/  STL.64 [R1+0x3008], R24 ;  /* 0x0030081801007387 */ /* 0x0003e80000100a00 */
[----:B------:R-:W2:Y:S04]  /*30120*/  LDL.LU R29, [R1+0x303c] ;  /* 0x00303c00011d7983 */ /* 0x000ea80000300800 */
[----:B------:R-:W4:Y:S01]  /*30130*/  LDL.LU R28, [R1+0x3038] ;  /* 0x00303800011c7983 */ /* 0x000f220000300800 */
[----:B------:R-:W-:-:S03]  /*30140*/  MOV R14, R3 ;  /* 0x00000003000e7202 */ /* 0x000fc60000000f00 */
[----:B-1----:R-:W3:Y:S04]  /*30150*/  LDL.LU R24, [R1+0x20] ;  /* 0x0000200001187983 */ /* 0x002ee80000300800 */
[----:B------:R-:W3:Y:S04]  /*30160*/  LDL.LU R25, [R1+0x24] ;  /* 0x0000240001197983 */ /* 0x000ee80000300800 */
[----:B------:R-:W3:Y:S04]  /*30170*/  LDL.LU R26, [R1+0x28] ;  /* 0x00002800011a7983 */ /* 0x000ee80000300800 */
[----:B------:R-:W3:Y:S01]  /*30180*/  LDL.LU R27, [R1+0x2c] ;  /* 0x00002c00011b7983 */ /* 0x000ee20000300800 */
[----:B--2---:R-:W-:-:S02]  /*30190*/  MOV R12, R29 ;  /* 0x0000001d000c7202 */ /* 0x004fc40000000f00 */
[----:B----4-:R-:W-:Y:S01]  /*301a0*/  MOV R13, R28 ;  /* 0x0000001c000d7202 */ /* 0x010fe20000000f00 */
[----:B------:R-:W2:Y:S04]  /*301b0*/  LDL.LU R29, [R1+0x3034] ;  /* 0x00303400011d7983 */ /* 0x000ea80000300800 */
[----:B------:R-:W4:Y:S04]  /*301c0*/  LDL.LU R28, [R1+0x3030] ;  /* 0x00303000011c7983 */ /* 0x000f280000300800 */
[----:B------:R-:W2:Y:S04]  /*301d0*/  LDL.LU R3, [R1+0x302c] ;  /* 0x00302c0001037983 */ /* 0x000ea80000300800 */
[----:B------:R-:W3:Y:S04]  /*301e0*/  LDL.LU R15, [R1+0x8c] ;  /* 0x00008c00010f7983 */ /* 0x000ee80000300800 */
[----:B0-----:R-:W-:Y:S04]  /*301f0*/  STL.64 [R1+0x2f38], R22 ;  /* 0x002f381601007387 */ /* 0x001fe80000100a00 */
[----:B------:R0:W-:Y:S02]  /*30200*/  STL.64 [R1+0x2f30], R20 ;  /* 0x002f301401007387 */ /* 0x0001e40000100a00 */
[----:B0-----:R-:W-:-:S02]  /*30210*/  MOV R20, R2 ;  /* 0x0000000200147202 */ /* 0x001fc40000000f00 */
[----:B------:R-:W3:Y:S04]  /*30220*/  LDL.LU R2, [R1+0x3028] ;  /* 0x0030280001027983 */ /* 0x000ee80000300800 */
[----:B--2---:R-:W0:Y:S01]  /*30230*/  LDSM.16.M88.4 R4, [R3+UR6+0x300] ;  /* 0x000300060304783b */ /* 0x004e220008000200 */
[----:B------:R-:W-:Y:S02]  /*30240*/  MOV R22, R29 ;  /* 0x0000001d00167202 */ /* 0x000fe40000000f00 */
[----:B----4-:R-:W-:Y:S01]  /*30250*/  MOV R23, R28 ;  /* 0x0000001c00177202 */ /* 0x010fe20000000f00 */
[----:B------:R-:W-:Y:S04]  /*30260*/  LDSM.16.M88.4 R8, [R3+UR6+0x8300] ;  /* 0x008300060308783b */ /* 0x000fe80008000200 */
[----:B------:R-:W-:Y:S04]  /*30270*/  STL [R1+0x2f9c], R22 ;  /* 0x002f9c1601007387 */ /* 0x000fe80000100800 */
[----:B------:R-:W-:Y:S01]  /*30280*/  STL [R1+0x2fa0], R23 ;  /* 0x002fa01701007387 */ /* 0x000fe20000100800 */
[----:B0-----:R-:W-:-:S03]  /*30290*/  MOV R29, R6 ;  /* 0x00000006001d7202 */ /* 0x001fc60000000f00 */
[----:B------:R-:W-:Y:S01]  /*302a0*/  STL.64 [R1+0xa0], R4 ;  /* 0x0000a00401007387 */ /* 0x000fe20000100a00 */
[----:B------:R-:W-:-:S03]  /*302b0*/  MOV R28, R7 ;  /* 0x00000007001c7202 */ /* 0x000fc60000000f00 */
[----:B---3--:R-:W0:Y:S04]  /*302c0*/  LDSM.16.MT88.4 R4, [R19+UR6+0x26800] ;  /* 0x026800061304783b */ /* 0x008e280008004200 */
[----:B------:R-:W-:Y:S04]  /*302d0*/  STL [R1+0x2ed4], R28 ;  /* 0x002ed41c01007387 */ /* 0x000fe80000100800 */
[----:B------:R-:W-:Y:S04]  /*302e0*/  STL [R1+0x2ed0], R29 ;  /* 0x002ed01d01007387 */ /* 0x000fe80000100800 */
[----:B0-----:R-:W-:Y:S04]  /*302f0*/  STL.64 [R1+0x2f48], R6 ;  /* 0x002f480601007387 */ /* 0x001fe80000100a00 */
[----:B------:R0:W-:Y:S04]  /*30300*/  STL.64 [R1+0x2f40], R4 ;  /* 0x002f400401007387 */ /* 0x0001e80000100a00 */
[----:B0-----:R-:W2:Y:S04]  /*30310*/  LDL.LU R4, [R1+0x10] ;  /* 0x0000100001047983 */ /* 0x001ea80000300800 */
[----:B------:R-:W2:Y:S04]  /*30320*/  LDL.LU R5, [R1+0x14] ;  /* 0x0000140001057983 */ /* 0x000ea80000300800 */
[----:B------:R-:W-:Y:S04]  /*30330*/  STL.64 [R1+0xc0], R8 ;  /* 0x0000c00801007387 */ /* 0x000fe80000100a00 */
[----:B------:R-:W-:Y:S04]  /*30340*/  STL.64 [R1+0xc8], R10 ;  /* 0x0000c80a01007387 */ /* 0x000fe80000100a00 */
[----:B------:R-:W0:Y:S01]  /*30350*/  LDSM.16.M88.4 R8, [R3+UR6+0x10300] ;  /* 0x010300060308783b */ /* 0x000e220008000200 */
[----:B------:R-:W-:Y:S01]  /*30360*/  IMAD.MOV.U32 R6, RZ, RZ, R2 ;  /* 0x000000ffff067224 */ /* 0x000fe200078e0002 */
[----:B------:R-:W-:-:S02]  /*30370*/  MOV R7, R0 ;  /* 0x0000000000077202 */ /* 0x000fc40000000f00 */
[----:B0-----:R-:W-:Y:S01]  /*30380*/  MOV R2, R10 ;  /* 0x0000000a00027202 */ /* 0x001fe20000000f00 */
[----:B------:R0:W-:Y:S01]  /*30390*/  STL.64 [R1+0xf0], R8 ;  /* 0x0000f00801007387 */ /* 0x0001e20000100a00 */
[----:B------:R-:W-:-:S03]  /*303a0*/  MOV R0, R11 ;  /* 0x0000000b00007202 */ /* 0x000fc60000000f00 */
[----:B------:R-:W3:Y:S04]  /*303b0*/  LDL.LU.64 R10, [R1+0x3020] ;  /* 0x00302000010a7983 */ /* 0x000ee80000300a00 */
[----:B0-----:R-:W3:Y:S01]  /*303c0*/  LDL.LU.64 R8, [R1+0x3018] ;  /* 0x0030180001087983 */ /* 0x001ee20000300a00 */
[----:B------:R-:W-:-:S03]  /*303d0*/  IMAD.MOV.U32 R21, RZ, RZ, R18 ;  /* 0x000000ffff157224 */ /* 0x000fc600078e0012 */
[----:B------:R-:W-:Y:S04]  /*303e0*/  STL [R1+0x2ecc], R2 ;  /* 0x002ecc0201007387 */ /* 0x000fe80000100800 */
[----:B------:R-:W-:Y:S01]  /*303f0*/  STL [R1+0x2ec8], R0 ;  /* 0x002ec80001007387 */ /* 0x000fe20000100800 */
[----:B---3--:R-:W-:Y:S03]  /*30400*/  HMMA.16816.F32 R16, R8, R16, R24 ;  /* 0x000000100810723c */ /* 0x008fe60000001818 */
[----:B------:R-:W3:Y:S04]  /*30410*/  LDL.LU.64 R26, [R1+0x3010] ;  /* 0x00301000011a7983 */ /* 0x000ee80000300a00 */
[----:B------:R-:W3:-:S12]  /*30420*/  LDL.LU.64 R24, [R1+0x3008] ;  /* 0x0030080001187983 */ /* 0x000ed80000300a00 */
[----:B------:R-:W-:Y:S01]  /*30430*/  MOV R23, R18 ;  /* 0x0000001200177202 */ /* 0x000fe20000000f00 */
[----:B------:R-:W-:Y:S01]  /*30440*/  STL.64 [R1+0x50], R16 ;  /* 0x0000501001007387 */ /* 0x000fe20000100a00 */
[----:B------:R-:W-:-:S03]  /*30450*/  IMAD.MOV.U32 R22, RZ, RZ, R19 ;  /* 0x000000ffff167224 */ /* 0x000fc600078e0013 */
[----:B------:R-:W0:Y:S04]  /*30460*/  LDSM.16.M88.4 R16, [R3+UR6+0x18300] ;  /* 0x018300060310783b */ /* 0x000e280008000200 */
[----:B0-----:R0:W-:Y:S04]  /*30470*/  STL.64 [R1+0xe0], R16 ;  /* 0x0000e01001007387 */ /* 0x0011e80000100a00 */
[----:B------:R1:W-:Y:S04]  /*30480*/  STL.64 [R1+0xe8], R18 ;  /* 0x0000e81201007387 */ /* 0x0003e80000100a00 */
[----:B0-----:R-:W1:Y:S01]  /*30490*/  LDL.LU.64 R16, [R1+0x3000] ;  /* 0x0030000001107983 */ /* 0x001e620000300a00 */
[C---:B--2---:R-:W-:Y:S03]  /*304a0*/  HMMA.16816.F32 R4, R8.reuse, R20, R4 ;  /* 0x000000140804723c */ /* 0x044fe60000001804 */
[----:B------:R-:W-:Y:S05]  /*304b0*/  STL [R1+0x2db8], R3 ;  /* 0x002db80301007387 */ /* 0x000fea0000100800 */
[----:B-1----:R-:W-:Y:S01]  /*304c0*/  HMMA.16816.F32 R16, R8, R16, R12 ;  /* 0x000000100810723c */ /* 0x002fe2000000180c */
[----:B------:R-:W2:Y:S04]  /*304d0*/  LDL.LU.64 R14, [R1+0x2ff8] ;  /* 0x002ff800010e7983 */ /* 0x000ea80000300a00 */
[----:B------:R-:W4:-:S14]  /*304e0*/  LDL.LU.64 R12, [R1+0x2ff0] ;  /* 0x002ff000010c7983 */ /* 0x000f1c0000300a00 */
[----:B------:R-:W-:Y:S02]  /*304f0*/  MOV R2, R18 ;  /* 0x0000001200027202 */ /* 0x000fe40000000f00 */
[----:B------:R-:W-:Y:S02]  /*30500*/  MOV R0, R19 ;  /* 0x0000001300007202 */ /* 0x000fe40000000f00 */
[----:B------:R-:W-:Y:S02]  /*30510*/  MOV R29, R16 ;  /* 0x00000010001d7202 */ /* 0x000fe40000000f00 */
[----:B------:R-:W-:Y:S01]  /*30520*/  MOV R28, R17 ;  /* 0x00000011001c7202 */ /* 0x000fe20000000f00 */
[----:B------:R-:W2:Y:S04]  /*30530*/  LDL.LU.64 R18, [R1+0x2fe8] ;  /* 0x002fe80001127983 */ /* 0x000ea80000300a00 */
[----:B------:R-:W2:Y:S04]  /*30540*/  LDL.LU.64 R16, [R1+0x2fe0] ;  /* 0x002fe00001107983 */ /* 0x000ea80000300a00 */
[----:B------:R0:W-:Y:S04]  /*30550*/  STL.64 [R1+0x2f58], R6 ;  /* 0x002f580601007387 */ /* 0x0001e80000100a00 */
[----:B------:R4:W-:Y:S04]  /*30560*/  STL.64 [R1+0x2f50], R4 ;  /* 0x002f500401007387 */ /* 0x0009e80000100a00 */
[----:B0-----:R-:W2:Y:S04]  /*30570*/  LDL.LU R6, [R1+0x118] ;  /* 0x0001180001067983 */ /* 0x001ea80000300800 */
[----:B------:R-:W2:Y:S01]  /*30580*/  LDL.LU R7, [R1+0x11c] ;  /* 0x00011c0001077983 */ /* 0x000ea20000300800 */
[----:B----4-:R-:W-:Y:S01]  /*30590*/  IMAD.MOV.U32 R4, RZ, RZ, R12 ;  /* 0x000000ffff047224 */ /* 0x010fe200078e000c */
[----:B------:R-:W-:-:S02]  /*305a0*/  MOV R5, R13 ;  /* 0x0000000d00057202 */ /* 0x000fc40000000f00 */
[----:B--2---:R0:W-:Y:S04]  /*305b0*/  STL.64 [R1+0x2fa8], R6 ;  /* 0x002fa80601007387 */ /* 0x0041e80000100a00 */
[----:B------:R-:W2:Y:S04]  /*305c0*/  LDL.LU R12, [R1+0x2fdc] ;  /* 0x002fdc00010c7983 */ /* 0x000ea80000300800 */
[----:B------:R-:W2:Y:S01]  /*305d0*/  LDL.LU R13, [R1+0x2fd8] ;  /* 0x002fd800010d7983 */ /* 0x000ea20000300800 */
[----:B0-----:R-:W-:Y:S02]  /*305e0*/  MOV R6, R14 ;  /* 0x0000000e00067202 */ /* 0x001fe40000000f00 */
[----:B------:R-:W-:Y:S01]  /*305f0*/  MOV R7, R15 ;  /* 0x0000000f00077202 */ /* 0x000fe20000000f00 */
[----:B------:R-:W2:Y:S04]  /*30600*/  LDL.LU R14, [R1+0x2fd4] ;  /* 0x002fd400010e7983 */ /* 0x000ea80000300800 */
[----:B------:R-:W2:Y:S04]  /*30610*/  LDL.LU R15, [R1+0x2fd0] ;  /* 0x002fd000010f7983 */ /* 0x000ea80000300800 */
[----:B------:R0:W-:Y:S04]  /*30620*/  STL.64 [R1+0x2fb8], R6 ;  /* 0x002fb80601007387 */ /* 0x0001e80000100a00 */
[----:B------:R-:W-:Y:S04]  /*30630*/  STL.64 [R1+0x2fb0], R4 ;  /* 0x002fb00401007387 */ /* 0x000fe80000100a00 */
[----:B0-----:R-:W2:Y:S04]  /*30640*/  LDL.LU R6, [R1+0xb8] ;  /* 0x0000b80001067983 */ /* 0x001ea80000300800 */
[----:B------:R-:W2:Y:S04]  /*30650*/  LDL.LU R7, [R1+0xbc] ;  /* 0x0000bc0001077983 */ /* 0x000ea80000300800 */
[----:B------:R-:W4:Y:S04]  /*30660*/  LDL R11, [R1+0x138] ;  /* 0x00013800010b7983 */ /* 0x000f280000100800 */
[----:B------:R-:W3:Y:S01]  /*30670*/  LDL R10, [R1+0x134] ;  /* 0x00013400010a7983 */ /* 0x000ee20000100800 */
[----:B--2---:R-:W-:Y:S03]  /*30680*/  HMMA.16816.F32 R16, R12, R6, R16 ;  /* 0x000000060c10723c */ /* 0x004fe60000001810 */
[----:B----4-:R-:W-:Y:S04]  /*30690*/  STL [R1+0x2f98], R11 ;  /* 0x002f980b01007387 */ /* 0x010fe80000100800 */
[----:B---3--:R0:W-:Y:S04]  /*306a0*/  STL [R1+0x2fa4], R10 ;  /* 0x002fa40a01007387 */ /* 0x0081e80000100800 */
[----:B------:R-:W2:Y:S04]  /*306b0*/  LDL.LU R8, [R1+0x70] ;  /* 0x0000700001087983 */ /* 0x000ea80000300800 */
[----:B------:R-:W2:Y:S04]  /*306c0*/  LDL.LU R9, [R1+0x74] ;  /* 0x0000740001097983 */ /* 0x000ea80000300800 */
[----:B0-----:R-:W2:Y:S04]  /*306d0*/  LDL.LU R10, [R1+0x78] ;  /* 0x00007800010a7983 */ /* 0x001ea80000300800 */
[----:B------:R-:W2:Y:S01]  /*306e0*/  LDL.LU R11, [R1+0x7c] ;  /* 0x00007c00010b7983 */ /* 0x000ea20000300800 */
[----:B------:R-:W-:-:S03]  /*306f0*/  IMAD.MOV.U32 R20, RZ, RZ, R18 ;  /* 0x000000ffff147224 */ /* 0x000fc600078e0012 */
[----:B------:R0:W-:Y:S01]  /*30700*/  STL [R1+0x10], R16 ;  /* 0x0000101001007387 */ /* 0x0001e20000100800 */
[----:B------:R-:W-:Y:S02]  /*30710*/  MOV R3, R19 ;  /* 0x0000001300037202 */ /* 0x000fe40000000f00 */
[----:B------:R-:W-:Y:S01]  /*30720*/  MOV R21, R17 ;  /* 0x0000001100157202 */ /* 0x000fe20000000f00 */
[----:B------:R-:W3:Y:S04]  /*30730*/  LDL.LU.64 R18, [R1+0x2fc8] ;  /* 0x002fc80001127983 */ /* 0x000ee80000300a00 */
[----:B0-----:R-:W3:Y:S02]  /*30740*/  LDL.LU.64 R16, [R1+0x2fc0] ;  /* 0x002fc00001107983 */ /* 0x001ee40000300a00 */
[----:B---3--:R-:W-:Y:S02]  /*30750*/  HMMA.16816.F32 R24, R16, R6, R24 ;  /* 0x000000061018723c */ /* 0x008fe40000001818 */
[----:B------:R-:W3:Y:S04]  /*30760*/  LDL.LU.64 R6, [R1+0x2fb8] ;  /* 0x002fb80001067983 */ /* 0x000ee80000300a00 */
[----:B------:R-:W3:Y:S04]  /*30770*/  LDL.LU.64 R4, [R1+0x2fb0] ;  /* 0x002fb00001047983 */ /* 0x000ee80000300a00 */
[----:B------:R-:W-:Y:S04]  /*30780*/  STL.64 [R1+0x2f90], R18 ;  /* 0x002f901201007387 */ /* 0x000fe80000100a00 */
[----:B------:R0:W-:Y:S04]  /*30790*/  STL.64 [R1+0x2f88], R16 ;  /* 0x002f881001007387 */ /* 0x0001e80000100a00 */
[----:B0-----:R-:W4:Y:S04]  /*307a0*/  LDL.LU R16, [R1+0x90] ;  /* 0x0000900001107983 */ /* 0x001f280000300800 */
[----:B------:R-:W4:Y:S04]  /*307b0*/  LDL.LU R17, [R1+0x94] ;  /* 0x0000940001117983 */ /* 0x000f280000300800 */
[----:B------:R-:W4:Y:S04]  /*307c0*/  LDL.LU R18, [R1+0x98] ;  /* 0x0000980001127983 */ /* 0x000f280000300800 */
[----:B------:R-:W4:Y:S04]  /*307d0*/  LDL.LU R19, [R1+0x9c] ;  /* 0x00009c0001137983 */ /* 0x000f280000300800 */
[----:B------:R0:W-:Y:S04]  /*307e0*/  STL.64 [R1+0x2f68], R26 ;  /* 0x002f681a01007387 */ /* 0x0001e80000100a00 */
[----:B------:R1:W-:Y:S01]  /*307f0*/  STL.64 [R1+0x2f60], R24 ;  /* 0x002f601801007387 */ /* 0x0003e20000100a00 */
[----:B0-----:R-:W-:Y:S01]  /*30800*/  MOV R26, R2 ;  /* 0x00000002001a7202 */ /* 0x001fe20000000f00 */
[----:B------:R-:W-:Y:S01]  /*30810*/  IMAD.MOV.U32 R27, RZ, RZ, R0 ;  /* 0x000000ffff1b7224 */ /* 0x000fe200078e0000 */
[----:B-1----:R-:W-:-:S02]  /*30820*/  MOV R24, R29 ;  /* 0x0000001d00187202 */ /* 0x002fc40000000f00 */
[----:B------:R-:W-:Y:S02]  /*30830*/  MOV R25, R28 ;  /* 0x0000001c00197202 */ /* 0x000fe40000000f00 */
[----:B------:R0:W-:Y:S04]  /*30840*/  STL.64 [R1+0x2f78], R26 ;  /* 0x002f781a01007387 */ /* 0x0001e80000100a00 */
[----:B------:R-:W-:Y:S04]  /*30850*/  STL.64 [R1+0x2f70], R24 ;  /* 0x002f701801007387 */ /* 0x000fe80000100a00 */
[----:B0-----:R-:W3:Y:S04]  /*30860*/  LDL.LU R26, [R1+0x108] ;  /* 0x00010800011a7983 */ /* 0x001ee80000300800 */
[----:B------:R-:W3:Y:S02]  /*30870*/  LDL.LU R27, [R1+0x10c] ;  /* 0x00010c00011b7983 */ /* 0x000ee40000300800 */
[----:B---3--:R-:W-:-:S15]  /*30880*/  HMMA.16816.F32 R4, R12, R26, R4 ;  /* 0x0000001a0c04723c */ /* 0x008fde0000001804 */
[----:B------:R-:W-:-:S04]  /*30890*/  NOP ;  /* 0x0000000000007918 */ /* 0x000fc80000000000 */
[----:B------:R-:W-:Y:S01]  /*308a0*/  MOV R2, R6 ;  /* 0x0000000600027202 */ /* 0x000fe20000000f00 */
[----:B------:R0:W-:Y:S01]  /*308b0*/  STL.64 [R1+0x40], R4 ;  /* 0x0000400401007387 */ /* 0x0001e20000100a00 */
[----:B------:R-:W-:-:S03]  /*308c0*/  MOV R0, R7 ;  /* 0x0000000700007202 */ /* 0x000fc60000000f00 */
[----:B------:R-:W2:Y:S02]  /*308d0*/  LDL.LU.64 R6, [R1+0x2fa8] ;  /* 0x002fa80001067983 */ /* 0x000ea40000300a00 */
[----:B--2---:R-:W-:-:S15]  /*308e0*/  HMMA.16816.F32 R8, R12, R6, R8 ;  /* 0x000000060c08723c */ /* 0x004fde0000001808 */
[----:B------:R-:W-:-:S04]  /*308f0*/  NOP ;  /* 0x0000000000007918 */ /* 0x000fc80000000000 */
[----:B------:R-:W-:Y:S01]  /*30900*/  MOV R29, R10 ;  /* 0x0000000a001d7202 */ /* 0x000fe20000000f00 */
[----:B------:R-:W-:Y:S04]  /*30910*/  STL.64 [R1+0x70], R8 ;  /* 0x0000700801007387 */ /* 0x000fe80000100a00 */
[----:B------:R-:W2:Y:S01]  /*30920*/  LDL.LU R10, [R1+0x2fa4] ;  /* 0x002fa400010a7983 */ /* 0x000ea20000300800 */
[----:B------:R-:W-:-:S03]  /*30930*/  MOV R28, R11 ;  /* 0x0000000b001c7202 */ /* 0x000fc60000000f00 */
[----:B------:R1:W-:Y:S04]  /*30940*/  STL.64 [R1+0x2f80], R6 ;  /* 0x002f800601007387 */ /* 0x0003e80000100a00 */
[----:B0-----:R-:W3:Y:S04]  /*30950*/  LDL.LU R4, [R1+0x50] ;  /* 0x0000500001047983 */ /* 0x001ee80000300800 */
[----:B------:R-:W3:Y:S01]  /*30960*/  LDL.LU R5, [R1+0x54] ;  /* 0x0000540001057983 */ /* 0x000ee20000300800 */
[----:B-1----:R-:W-:Y:S01]  /*30970*/  IMAD.MOV.U32 R6, RZ, RZ, R23 ;  /* 0x000000ffff067224 */ /* 0x002fe200078e0017 */
[----:B------:R-:W-:-:S02]  /*30980*/  MOV R7, R22 ;  /* 0x0000001600077202 */ /* 0x000fc40000000f00 */
[----:B------:R-:W4:Y:S04]  /*30990*/  LDL.LU R23, [R1+0x2fa0] ;  /* 0x002fa00001177983 */ /* 0x000f280000300800 */
[----:B------:R-:W4:Y:S04]  /*309a0*/  LDL.LU R22, [R1+0x2f9c] ;  /* 0x002f9c0001167983 */ /* 0x000f280000300800 */
[----:B--2---:R-:W0:Y:S04]  /*309b0*/  LDSM.16.MT88.4 R8, [R10+UR6+0x26c00] ;  /* 0x026c00060a08783b */ /* 0x004e280008004200 */
[----:B0-----:R-:W-:Y:S04]  /*309c0*/  STL.64 [R1], R8 ;  /* 0x0000000801007387 */ /* 0x001fe80000100a00 */
[----:B------:R0:W-:Y:S04]  /*309d0*/  STL.64 [R1+0x8], R10 ;  /* 0x0000080a01007387 */ /* 0x0001e80000100a00 */
[----:B0-----:R-:W2:Y:S01]  /*309e0*/  LDL.LU R11, [R1+0x2f98] ;  /* 0x002f9800010b7983 */ /* 0x001ea20000300800 */
[----:B----4-:R-:W-:Y:S03]  /*309f0*/  HMMA.16816.F32 R12, R12, R22, R16 ;  /* 0x000000160c0c723c */ /* 0x010fe60000001810 */
[----:B--2---:R-:W0:Y:S04]  /*30a00*/  LDSM.16.MT88.4 R8, [R11+UR6+0x26c00] ;  /* 0x026c00060b08783b */ /* 0x004e280008004200 */
[----:B0-----:R-:W-:Y:S04]  /*30a10*/  STL.64 [R1+0x2ec0], R10 ;  /* 0x002ec00a01007387 */ /* 0x001fe80000100a00 */
[----:B------:R0:W-:Y:S04]  /*30a20*/  STL.64 [R1+0x2eb8], R8 ;  /* 0x002eb80801007387 */ /* 0x0001e80000100a00 */
[----:B0-----:R-:W2:Y:S04]  /*30a30*/  LDL.LU R8, [R1+0x10] ;  /* 0x0000100001087983 */ /* 0x001ea80000300800 */
[----:B------:R-:W3:Y:S04]  /*30a40*/  LDL.LU.64 R18, [R1+0x2f90] ;  /* 0x002f900001127983 */ /* 0x000ee80000300a00 */
[----:B------:R-:W3:Y:S04]  /*30a50*/  LDL.LU.64 R16, [R1+0x2f88] ;  /* 0x002f880001107983 */ /* 0x000ee80000300a00 */
[----:B------:R-:W-:Y:S04]  /*30a60*/  STL.64 [R1+0x90], R12 ;  /* 0x0000900c01007387 */ /* 0x000fe80000100a00 */
[----:B------:R0:W-:Y:S04]  /*30a70*/  STL.64 [R1+0x98], R14 ;  /* 0x0000980e01007387 */ /* 0x0001e80000100a00 */
[----:B0-----:R-:W4:Y:S04]  /*30a80*/  LDL R15, [R1+0x134] ;  /* 0x00013400010f7983 */ /* 0x001f280000100800 */
[----:B----4-:R-:W-:Y:S04]  /*30a90*/  STL [R1+0x2f24], R15 ;  /* 0x002f240f01007387 */ /* 0x010fe80000100800 */
[----:B------:R-:W4:Y:S01]  /*30aa0*/  LDL.LU.64 R12, [R1+0xc0] ;  /* 0x0000c000010c7983 */ /* 0x000f220000300a00 */
[----:B---3--:R-:W-:Y:S01]  /*30ab0*/  HMMA.16816.F32 R24, R16, R26, R4 ;  /* 0x0000001a1018723c */ /* 0x008fe20000001804 */
[----:B------:R-:W-:-:S15]  /*30ac0*/  MOV R11, R3 ;  /* 0x00000003000b7202 */ /* 0x000fde0000000f00 */
[----:B------:R-:W-:-:S03]  /*30ad0*/  NOP ;  /* 0x0000000000007918 */ /* 0x000fc60000000000 */
[----:B------:R-:W-:Y:S01]  /*30ae0*/  IMAD.MOV.U32 R3, RZ, RZ, R27 ;  /* 0x000000ffff037224 */ /* 0x000fe200078e001b */
[----:B----4-:R0:W-:Y:S04]  /*30af0*/  STL.64 [R1+0x2f28], R12 ;  /* 0x002f280c01007387 */ /* 0x0101e80000100a00 */
[----:B0-----:R-:W2:Y:S04]  /*30b00*/  LDL.LU R12, [R1+0xa0] ;  /* 0x0000a000010c7983 */ /* 0x001ea80000300800 */
[----:B------:R-:W2:Y:S04]  /*30b10*/  LDL.LU R13, [R1+0xa4] ;  /* 0x0000a400010d7983 */ /* 0x000ea80000300800 */
[----:B------:R-:W3:Y:S04]  /*30b20*/  LDL.LU.64 R6, [R1+0x2f80] ;  /* 0x002f800001067983 */ /* 0x000ee80000300a00 */
[----:B------:R-:W-:Y:S04]  /*30b30*/  STL.64 [R1+0x80], R24 ;  /* 0x0000801801007387 */ /* 0x000fe80000100a00 */
[----:B------:R0:W-:Y:S04]  /*30b40*/  STL [R1+0x88], R26 ;  /* 0x0000881a01007387 */ /* 0x0001e80000100800 */
[----:B0-----:R-:W3:Y:S04]  /*30b50*/  LDL.LU.64 R26, [R1+0x2f78] ;  /* 0x002f7800011a7983 */ /* 0x001ee80000300a00 */
[----:B------:R-:W3:Y:S02]  /*30b60*/  LDL.LU.64 R24, [R1+0x2f70] ;  /* 0x002f700001187983 */ /* 0x000ee40000300a00 */
[----:B---3--:R-:W-:Y:S02]  /*30b70*/  HMMA.16816.F32 R4, R16, R6, R24 ;  /* 0x000000061004723c */ /* 0x008fe40000001818 */
[----:B------:R-:W3:Y:S04]  /*30b80*/  LDL.LU.64 R26, [R1+0x2f68] ;  /* 0x002f6800011a7983 */ /* 0x000ee80000300a00 */
[----:B------:R-:W3:-:S13]  /*30b90*/  LDL.LU.64 R24, [R1+0x2f60] ;  /* 0x002f600001187983 */ /* 0x000eda0000300a00 */
[----:B------:R-:W-:Y:S04]  /*30ba0*/  STL.64 [R1+0x60], R4 ;  /* 0x0000600401007387 */ /* 0x000fe80000100a00 */
[----:B------:R0:W-:Y:S04]  /*30bb0*/  STL.64 [R1+0x68], R6 ;  /* 0x0000680601007387 */ /* 0x0001e80000100a00 */
[----:B0-----:R-:W4:Y:S04]  /*30bc0*/  LDL.LU.64 R6, [R1+0x2f58] ;  /* 0x002f580001067983 */ /* 0x001f280000300a00 */
[----:B------:R-:W4:Y:S01]  /*30bd0*/  LDL.LU.64 R4, [R1+0x2f50] ;  /* 0x002f500001047983 */ /* 0x000f220000300a00 */
[----:B------:R-:W-:-:S02]  /*30be0*/  MOV R9, R21 ;  /* 0x0000001500097202 */ /* 0x000fc40000000f00 */
[----:B------:R-:W-:Y:S01]  /*30bf0*/  MOV R10, R20 ;  /* 0x00000014000a7202 */ /* 0x000fe20000000f00 */
[----:B----4-:R-:W-:Y:S01]  /*30c00*/  HMMA.16816.F32 R16, R16, R22, R4 ;  /* 0x000000161010723c */ /* 0x010fe20000001804 */
[----:B------:R-:W3:Y:S04]  /*30c10*/  LDL.LU.64 R6, [R1+0x2f48] ;  /* 0x002f480001067983 */ /* 0x000ee80000300a00 */
[----:B------:R-:W3:Y:S04]  /*30c20*/  LDL.LU.64 R4, [R1+0x2f40] ;  /* 0x002f400001047983 */ /* 0x000ee80000300a00 */
[----:B------:R-:W2:Y:S04]  /*30c30*/  LDL.LU.64 R22, [R1+0x2f38] ;  /* 0x002f380001167983 */ /* 0x000ea80000300a00 */
[----:B------:R-:W2:Y:S06]  /*30c40*/  LDL.LU.64 R20, [R1+0x2f30] ;  /* 0x002f300001147983 */ /* 0x000eac0000300a00 */
[----:B------:R0:W-:Y:S04]  /*30c50*/  STL.64 [R1+0x50], R16 ;  /* 0x0000501001007387 */ /* 0x0001e80000100a00 */
[----:B------:R1:W-:Y:S04]  /*30c60*/  STL.64 [R1+0x58], R18 ;  /* 0x0000581201007387 */ /* 0x0003e80000100a00 */
[----:B0-----:R-:W4:Y:S04]  /*30c70*/  LDL.LU R16, [R1+0x40] ;  /* 0x0000400001107983 */ /* 0x001f280000300800 */
[----:B------:R-:W4:Y:S01]  /*30c80*/  LDL.LU R17, [R1+0x44] ;  /* 0x0000440001117983 */ /* 0x000f220000300800 */
[-C--:B--2---:R-:W-:Y:S08]  /*30c90*/  HMMA.16816.F32 R8, R20, R12.reuse, R8 ;  /* 0x0000000c1408723c */ /* 0x084ff00000001808 */
[----:B---3--:R-:W-:Y:S11]  /*30ca0*/  HMMA.16816.F32 R24, R4, R12, R24 ;  /* 0x0000000c0418723c */ /* 0x008ff60000001818 */
[----:B------:R-:W-:Y:S04]  /*30cb0*/  STL [R1+0x2edc], R10 ;  /* 0x002edc0a01007387 */ /* 0x000fe80000100800 */
[----:B------:R-:W-:Y:S04]  /*30cc0*/  STL [R1+0x2ed8], R11 ;  /* 0x002ed80b01007387 */ /* 0x000fe80000100800 */
[----:B------:R-:W4:Y:S01]  /*30cd0*/  LDL.LU.64 R12, [R1+0x2f28] ;  /* 0x002f2800010c7983 */ /* 0x000f220000300a00 */
[----:B-1----:R-:W-:-:S02]  /*30ce0*/  MOV R18, R2 ;  /* 0x0000000200127202 */ /* 0x002fc40000000f00 */
[----:B------:R-:W-:Y:S01]  /*30cf0*/  MOV R19, R0 ;  /* 0x0000000000137202 */ /* 0x000fe20000000f00 */
[----:B------:R0:W-:Y:S04]  /*30d00*/  STL.64 [R1+0x2f10], R6 ;  /* 0x002f100601007387 */ /* 0x0001e80000100a00 */
[----:B0-----:R-:W2:Y:S04]  /*30d10*/  LDL.LU R7, [R1+0x130] ;  /* 0x0001300001077983 */ /* 0x001ea80000300800 */
[----:B------:R-:W-:Y:S04]  /*30d20*/  STL.64 [R1+0x2f08], R4 ;  /* 0x002f080401007387 */ /* 0x000fe80000100a00 */
[----:B------:R-:W-:Y:S04]  /*30d30*/  STL.64 [R1+0x2ee8], R26 ;  /* 0x002ee81a01007387 */ /* 0x000fe80000100a00 */
[----:B------:R0:W-:Y:S04]  /*30d40*/  STL.64 [R1+0x2ee0], R24 ;  /* 0x002ee01801007387 */ /* 0x0001e80000100a00 */
[----:B0-----:R-:W3:Y:S04]  /*30d50*/  LDL.LU R24, [R1+0xf0] ;  /* 0x0000f00001187983 */ /* 0x001ee80000300800 */
[----:B------:R-:W3:Y:S04]  /*30d60*/  LDL.LU R25, [R1+0xf4] ;  /* 0x0000f40001197983 */ /* 0x000ee80000300800 */
[----:B------:R-:W2:Y:S01]  /*30d70*/  LDL.LU R15, [R1+0x2f24] ;  /* 0x002f2400010f7983 */ /* 0x000ea20000300800 */
[----:B----4-:R-:W-:-:S15]  /*30d80*/  HMMA.16816.F32 R16, R20, R12, R16 ;  /* 0x0000000c1410723c */ /* 0x010fde0000001810 */
[----:B------:R-:W-:-:S04]  /*30d90*/  NOP ;  /* 0x0000000000007918 */ /* 0x000fc80000000000 */
[----:B------:R0:W-:Y:S01]  /*30da0*/  STL.64 [R1+0x20], R16 ;  /* 0x0000201001007387 */ /* 0x0001e20000100a00 */
[----:B------:R-:W-:-:S03]  /*30db0*/  MOV R0, R19 ;  /* 0x0000001300007202 */ /* 0x000fc60000000f00 */
[----:B------:R-:W4:Y:S01]  /*30dc0*/  LDL R19, [R1+0x138] ;  /* 0x0001380001137983 */ /* 0x000f220000100800 */
[----:B------:R-:W-:Y:S01]  /*30dd0*/  IMAD.MOV.U32 R2, RZ, RZ, R18 ;  /* 0x000000ffff027224 */ /* 0x000fe200078e0012 */
[----:B------:R-:W-:Y:S02]  /*30de0*/  MOV R18, R29 ;  /* 0x0000001d00127202 */ /* 0x000fe40000000f00 */
[----:B----4-:R1:W-:Y:S04]  /*30df0*/  STL [R1+0x2f20], R19 ;  /* 0x002f201301007387 */ /* 0x0103e80000100800 */
[----:B0-----:R-:W3:Y:S04]  /*30e00*/  LDL.LU R16, [R1+0x70] ;  /* 0x0000700001107983 */ /* 0x001ee80000300800 */
[----:B------:R-:W3:Y:S01]  /*30e10*/  LDL.LU R17, [R1+0x74] ;  /* 0x0000740001117983 */ /* 0x000ee20000300800 */
[----:B------:R-:W-:-:S02]  /*30e20*/  MOV R5, R12 ;  /* 0x0000000c00057202 */ /* 0x000fc40000000f00 */
[----:B------:R-:W-:Y:S02]  /*30e30*/  MOV R4, R13 ;  /* 0x0000000d00047202 */ /* 0x000fe40000000f00 */
[----:B--2---:R-:W0:Y:S01]  /*30e40*/  LDSM.16.MT88.4 R12, [R15+UR6+0x27000] ;  /* 0x027000060f0c783b */ /* 0x004e220008004200 */
[----:B-1----:R-:W-:-:S07]  /*30e50*/  MOV R19, R28 ;  /* 0x0000001c00137202 */ /* 0x002fce0000000f00 */
[----:B---3--:R-:W-:-:S15]  /*30e60*/  HMMA.16816.F32 R16, R20, R24, R16 ;  /* 0x000000181410723c */ /* 0x008fde0000001810 */
[----:B------:R-:W-:-:S04]  /*30e70*/  NOP ;  /* 0x0000000000007918 */ /* 0x000fc80000000000 */
[----:B------:R-:W-:Y:S01]  /*30e80*/  MOV R10, R16 ;  /* 0x00000010000a7202 */ /* 0x000fe20000000f00 */
[----:B------:R-:W-:-:S05]  /*30e90*/  IMAD.MOV.U32 R11, RZ, RZ, R17 ;  /* 0x000000ffff0b7224 */ /* 0x000fca00078e0011 */
[----:B------:R-:W-:Y:S04]  /*30ea0*/  STL.64 [R1+0x2f00], R10 ;  /* 0x002f000a01007387 */ /* 0x000fe80000100a00 */
[----:B------:R-:W-:Y:S04]  /*30eb0*/  STL.64 [R1+0x2ef8], R8 ;  /* 0x002ef80801007387 */ /* 0x000fe80000100a00 */
[----:B------:R1:W-:Y:S02]  /*30ec0*/  STL.64 [R1+0x2ef0], R24 ;  /* 0x002ef01801007387 */ /* 0x0003e40000100a00 */
[----:B-1----:R-:W-:-:S02]  /*30ed0*/  MOV R24, R5 ;  /* 0x0000000500187202 */ /* 0x002fc40000000f00 */
[----:B------:R-:W-:-:S05]  /*30ee0*/  MOV R25, R4 ;  /* 0x0000000400197202 */ /* 0x000fca0000000f00 */
[----:B------:R1:W-:Y:S04]  /*30ef0*/  STL.64 [R1+0x2f18], R24 ;  /* 0x002f181801007387 */ /* 0x0003e80000100a00 */
[----:B-1----:R-:W2:Y:S04]  /*30f00*/  LDL.LU R24, [R1+0x90] ;  /* 0x0000900001187983 */ /* 0x002ea80000300800 */
[----:B------:R-:W2:Y:S04]  /*30f10*/  LDL.LU R25, [R1+0x94] ;  /* 0x0000940001197983 */ /* 0x000ea80000300800 */
[----:B------:R-:W2:Y:S04]  /*30f20*/  LDL.LU R26, [R1+0x98] ;  /* 0x00009800011a7983 */ /* 0x000ea80000300800 */
[----:B------:R-:W2:Y:S04]  /*30f30*/  LDL.LU R27, [R1+0x9c] ;  /* 0x00009c00011b7983 */ /* 0x000ea80000300800 */
[----:B------:R-:W3:Y:S04]  /*30f40*/  LDL.LU R8, [R1+0x80] ;  /* 0x0000800001087983 */ /* 0x000ee80000300800 */
[----:B------:R-:W3:Y:S04]  /*30f50*/  LDL.LU R9, [R1+0x84] ;  /* 0x0000840001097983 */ /* 0x000ee80000300800 */
[----:B------:R-:W3:Y:S04]  /*30f60*/  LDL.LU R10, [R1+0x88] ;  /* 0x00008800010a7983 */ /* 0x000ee80000300800 */
[----:B0-----:R-:W-:Y:S04]  /*30f70*/  STL.64 [R1+0x2df0], R14 ;  /* 0x002df00e01007387 */ /* 0x001fe80000100a00 */
[----:B------:R0:W-:Y:S04]  /*30f80*/  STL.64 [R1+0x2de8], R12 ;  /* 0x002de80c01007387 */ /* 0x0001e80000100a00 */
[----:B0-----:R-:W2:Y:S04]  /*30f90*/  LDL.LU R12, [R1+0xe0] ;  /* 0x0000e000010c7983 */ /* 0x001ea80000300800 */
[----:B------:R-:W2:Y:S04]  /*30fa0*/  LDL.LU R13, [R1+0xe4] ;  /* 0x0000e400010d7983 */ /* 0x000ea80000300800 */
[----:B------:R-:W4:Y:S01]  /*30fb0*/  LDL.LU R14, [R1+0xe8] ;  /* 0x0000e800010e7983 */ /* 0x000f220000300800 */
[----:B------:R-:W-:-:S02]  /*30fc0*/  MOV R28, R18 ;  /* 0x00000012001c7202 */ /* 0x000fc40000000f00 */
[----:B------:R-:W-:Y:S02]  /*30fd0*/  MOV R29, R19 ;  /* 0x00000013001d7202 */ /* 0x000fe40000000f00 */
[----:B------:R-:W0:Y:S04]  /*30fe0*/  LDSM.16.M88.4 R16, [R7+UR6+0x380] ;  /* 0x000380060710783b */ /* 0x000e280008000200 */
[----:B----4-:R-:W-:Y:S04]  /*30ff0*/  STL [R1+0x2e54], R14 ;  /* 0x002e540e01007387 */ /* 0x010fe80000100800 */
[----:B------:R-:W4:Y:S04]  /*31000*/  LDL.LU R15, [R1+0xec] ;  /* 0x0000ec00010f7983 */ /* 0x000f280000300800 */
[----:B----4-:R-:W-:Y:S04]  /*31010*/  STL [R1+0x2e58], R15 ;  /* 0x002e580f01007387 */ /* 0x010fe80000100800 */
[----:B0-----:R-:W-:Y:S04]  /*31020*/  STL [R1+0xd0], R16 ;  /* 0x0000d01001007387 */ /* 0x001fe80000100800 */
[----:B------:R0:W-:Y:S04]  /*31030*/  STL.64 [R1+0xd8], R18 ;  /* 0x0000d81201007387 */ /* 0x0001e80000100a00 */
[----:B0-----:R-:W4:Y:S01]  /*31040*/  LDL.LU R19, [R1+0x2f20] ;  /* 0x002f200001137983 */ /* 0x001f220000300800 */
[----:B------:R-:W-:Y:S01]  /*31050*/  IMAD.MOV.U32 R11, RZ, RZ, R3 ;  /* 0x000000ffff0b7224 */ /* 0x000fe200078e0003 */
[----:B------:R-:W-:Y:S01]  /*31060*/  MOV R3, R17 ;  /* 0x0000001100037202 */ /* 0x000fe20000000f00 */
[----:B--2---:R-:W-:Y:S01]  /*31070*/  HMMA.16816.F32 R20, R20, R12, R24 ;  /* 0x0000000c1414723c */ /* 0x004fe20000001818 */
[----:B------:R-:W-:Y:S04]  /*31080*/  LDSM.16.M88.4 R24, [R7+UR6+0x8380] ;  /* 0x008380060718783b */ /* 0x000fe80008000200 */
[----:B------:R-:W-:Y:S04]  /*31090*/  STL [R1+0x2e50], R3 ;  /* 0x002e500301007387 */ /* 0x000fe80000100800 */
[----:B----4-:R-:W0:Y:S04]  /*310a0*/  LDSM.16.MT88.4 R16, [R19+UR6+0x27000] ;  /* 0x027000061310783b */ /* 0x010e280008004200 */
[----:B0-----:R-:W-:Y:S04]  /*310b0*/  STL.64 [R1+0x2e00], R18 ;  /* 0x002e001201007387 */ /* 0x001fe80000100a00 */
[----:B------:R-:W-:Y:S04]  /*310c0*/  STL.64 [R1+0x2df8], R16 ;  /* 0x002df81001007387 */ /* 0x000fe80000100a00 */
[----:B------:R0:W-:Y:S04]  /*310d0*/  STL [R1+0x2e68], R20 ;  /* 0x002e681401007387 */ /* 0x0001e80000100800 */
[----:B------:R1:W-:Y:S04]  /*310e0*/  STL [R1+0x2e64], R21 ;  /* 0x002e641501007387 */ /* 0x0003e80000100800 */
[----:B------:R2:W-:Y:S04]  /*310f0*/  STL [R1+0x2e60], R22 ;  /* 0x002e601601007387 */ /* 0x0005e80000100800 */
[----:B------:R4:W-:Y:S04]  /*31100*/  STL [R1+0x2e5c], R23 ;  /* 0x002e5c1701007387 */ /* 0x0009e80000100800 */
[----:B0-----:R-:W3:Y:S04]  /*31110*/  LDL.LU R20, [R1+0x60] ;  /* 0x0000600001147983 */ /* 0x001ee80000300800 */
[----:B-1----:R-:W3:Y:S04]  /*31120*/  LDL.LU R21, [R1+0x64] ;  /* 0x0000640001157983 */ /* 0x002ee80000300800 */
[----:B--2---:R-:W2:Y:S04]  /*31130*/  LDL.LU R22, [R1+0x68] ;  /* 0x0000680001167983 */ /* 0x004ea80000300800 */
[----:B----4-:R-:W2:Y:S04]  /*31140*/  LDL.LU R23, [R1+0x6c] ;  /* 0x00006c0001177983 */ /* 0x010ea80000300800 */
[----:B------:R-:W4:Y:S04]  /*31150*/  LDL.LU R16, [R1+0x50] ;  /* 0x0000500001107983 */ /* 0x000f280000300800 */
[----:B------:R-:W-:Y:S04]  /*31160*/  STL.64 [R1+0x100], R24 ;  /* 0x0001001801007387 */ /* 0x000fe80000100a00 */
[----:B------:R-:W-:Y:S04]  /*31170*/  STL.64 [R1+0x108], R26 ;  /* 0x0001081a01007387 */ /* 0x000fe80000100a00 */
[----:B------:R-:W0:Y:S04]  /*31180*/  LDSM.16.M88.4 R24, [R7+UR6+0x10380] ;  /* 0x010380060718783b */ /* 0x000e280008000200 */
[----:B------:R-:W1:Y:S04]  /*31190*/  LDSM.16.M88.4 R4, [R7+UR6+0x18380] ;  /* 0x018380060704783b */ /* 0x000e680008000200 */
[----:B------:R-:W4:Y:S04]  /*311a0*/  LDL.LU R17, [R1+0x54] ;  /* 0x0000540001117983 */ /* 0x000f280000300800 */
[----:B------:R-:W4:Y:S04]  /*311b0*/  LDL.LU R18, [R1+0x58] ;  /* 0x0000580001127983 */ /* 0x000f280000300800 */
[----:B------:R-:W4:Y:S04]  /*311c0*/  LDL.LU R19, [R1+0x5c] ;  /* 0x00005c0001137983 */ /* 0x000f280000300800 */
[----:B0-----:R0:W-:Y:S04]  /*311d0*/  STL.64 [R1+0x110], R24 ;  /* 0x0001101801007387 */ /* 0x0011e80000100a00 */
[----:B------:R-:W-:Y:S04]  /*311e0*/  STL.64 [R1+0x118], R26 ;  /* 0x0001181a01007387 */ /* 0x000fe80000100a00 */
[----:B0-----:R-:W3:Y:S04]  /*311f0*/  LDL.LU.64 R24, [R1+0x2f18] ;  /* 0x002f180001187983 */ /* 0x001ee80000300a00 */
[----:B-1----:R-:W-:Y:S04]  /*31200*/  STL.64 [R1+0x120], R4 ;  /* 0x0001200401007387 */ /* 0x002fe80000100a00 */
[----:B------:R0:W-:Y:S04]  /*31210*/  STL.64 [R1+0x128], R6 ;  /* 0x0001280601007387 */ /* 0x0001e80000100a00 */
[----:B0-----:R-:W3:Y:S04]  /*31220*/  LDL.LU.64 R6, [R1+0x2f10] ;  /* 0x002f100001067983 */ /* 0x001ee80000300a00 */
[----:B------:R-:W3:Y:S02]  /*31230*/  LDL.LU.64 R4, [R1+0x2f08] ;  /* 0x002f080001047983 */ /* 0x000ee40000300a00 */
[----:B---3--:R-:W-:Y:S02]  /*31240*/  HMMA.16816.F32 R24, R4, R24, R8 ;  /* 0x000000180418723c */ /* 0x008fe40000001808 */
[----:B------:R-:W3:Y:S04]  /*31250*/  LDL.LU.64 R10, [R1+0x2f00] ;  /* 0x002f0000010a7983 */ /* 0x000ee80000300a00 */
[----:B------:R-:W2:-:S13]  /*31260*/  LDL.LU.64 R8, [R1+0x2ef8] ;  /* 0x002ef80001087983 */ /* 0x000e9a0000300a00 */
[----:B------:R-:W-:Y:S02]  /*31270*/  MOV R15, R24 ;  /* 0x00000018000f7202 */ /* 0x000fe40000000f00 */
[----:B------:R-:W-:Y:S01]  /*31280*/  MOV R14, R25 ;  /* 0x00000019000e7202 */ /* 0x000fe20000000f00 */
[----:B------:R2:W-:Y:S04]  /*31290*/  STL [R1+0x78], R26 ;  /* 0x0000781a01007387 */ /* 0x0005e80000100800 */
[----:B------:R-:W2:Y:S01]  /*312a0*/  LDL.LU.64 R24, [R1+0x2ef0] ;  /* 0x002ef00001187983 */ /* 0x000ea20000300a00 */
[----:B------:R-:W-:-:S05]  /*312b0*/  MOV R3, R27 ;  /* 0x0000001b00037202 */ /* 0x000fca0000000f00 */
[----:B------:R-:W-:Y:S04]  /*312c0*/  STL [R1+0x2e74], R3 ;  /* 0x002e740301007387 */ /* 0x000fe80000100800 */
[----:B------:R-:W-:Y:S04]  /*312d0*/  STL [R1+0x2e70], R14 ;  /* 0x002e700e01007387 */ /* 0x000fe80000100800 */
[----:B------:R-:W-:Y:S01]  /*312e0*/  STL [R1+0x2e6c], R15 ;  /* 0x002e6c0f01007387 */ /* 0x000fe20000100800 */
[----:B--2---:R-:W-:-:S15]  /*312f0*/  HMMA.16816.F32 R24, R4, R24, R20 ;  /* 0x000000180418723c */ /* 0x004fde0000001814 */
[----:B------:R-:W-:-:S04]  /*31300*/  NOP ;  /* 0x0000000000007918 */ /* 0x000fc80000000000 */
[----:B------:R-:W-:Y:S02]  /*31310*/  MOV R22, R26 ;  /* 0x0000001a00167202 */ /* 0x000fe40000000f00 */
[----:B------:R-:W-:Y:S01]  /*31320*/  MOV R23, R27 ;  /* 0x0000001b00177202 */ /* 0x000fe20000000f00 */
[----:B------:R-:W-:Y:S01]  /*31330*/  IMAD.MOV.U32 R20, RZ, RZ, R24 ;  /* 0x000000ffff147224 */ /* 0x000fe200078e0018 */
[----:B------:R-:W-:Y:S01]  /*31340*/  MOV R21, R25 ;  /* 0x0000001900157202 */ /* 0x000fe20000000f00 */
[----:B------:R-:W2:Y:S04]  /*31350*/  LDL.LU.64 R26, [R1+0x2ee8] ;  /* 0x002ee800011a7983 */ /* 0x000ea80000300a00 */
[----:B------:R-:W2:Y:S04]  /*31360*/  LDL.LU.64 R24, [R1+0x2ee0] ;  /* 0x002ee00001187983 */ /* 0x000ea80000300a00 */
[----:B------:R0:W-:Y:S04]  /*31370*/  STL.64 [R1+0x2e80], R22 ;  /* 0x002e801601007387 */ /* 0x0001e80000100a00 */
[----:B------:R3:W-:Y:S01]  /*31380*/  STL.64 [R1+0x2e78], R20 ;  /* 0x002e781401007387 */ /* 0x0007e20000100a00 */
[----:B0-----:R-:W-:-:S02]  /*31390*/  MOV R22, R28 ;  /* 0x0000001c00167202 */ /* 0x001fc40000000f00 */
[----:B------:R-:W-:Y:S02]  /*313a0*/  MOV R23, R29 ;  /* 0x0000001d00177202 */ /* 0x000fe40000000f00 */
[----:B---3--:R-:W-:Y:S01]  /*313b0*/  MOV R20, R10 ;  /* 0x0000000a00147202 */ /* 0x008fe20000000f00 */
[----:B------:R-:W-:Y:S01]  /*313c0*/  IMAD.MOV.U32 R21, RZ, RZ, R11 ;  /* 0x000000ffff157224 */ /* 0x000fe200078e000b */
[----:B------:R-:W3:Y:S04]  /*313d0*/  LDL.LU R10, [R1+0x2edc] ;  /* 0x002edc00010a7983 */ /* 0x000ee80000300800 */
[----:B------:R-:W3:Y:S04]  /*313e0*/  LDL.LU R11, [R1+0x2ed8] ;  /* 0x002ed800010b7983 */ /* 0x000ee80000300800 */
[----:B------:R-:W2:Y:S04]  /*313f0*/  LDL.LU R28, [R1+0x2ed4] ;  /* 0x002ed400011c7983 */ /* 0x000ea80000300800 */
[----:B------:R-:W2:Y:S04]  /*31400*/  LDL.LU R29, [R1+0x2ed0] ;  /* 0x002ed000011d7983 */ /* 0x000ea80000300800 */
[----:B------:R-:W-:Y:S04]  /*31410*/  STL.64 [R1+0x2e90], R22 ;  /* 0x002e901601007387 */ /* 0x000fe80000100a00 */
[----:B------:R0:W-:Y:S04]  /*31420*/  STL.64 [R1+0x2e88], R20 ;  /* 0x002e881401007387 */ /* 0x0001e80000100a00 */
[----:B0-----:R-:W2:Y:S04]  /*31430*/  LDL.LU R20, [R1+0x20] ;  /* 0x0000200001147983 */ /* 0x001ea80000300800 */
[----:B------:R-:W2:Y:S01]  /*31440*/  LDL.LU R21, [R1+0x24] ;  /* 0x0000240001157983 */ /* 0x000ea20000300800 */
[----:B------:R-:W-:-:S02]  /*31450*/  MOV R22, R2 ;  /* 0x0000000200167202 */ /* 0x000fc40000000f00 */
[----:B------:R-:W-:Y:S01]  /*31460*/  MOV R23, R0 ;  /* 0x0000000000177202 */ /* 0x000fe20000000f00 */
[----:B------:R-:W3:Y:S04]  /*31470*/  LDL.LU R2, [R1+0x2ecc] ;  /* 0x002ecc0001027983 */ /* 0x000ee80000300800 */
[----:B------:R-:W3:Y:S01]  /*31480*/  LDL.LU R0, [R1+0x2ec8] ;  /* 0x002ec80001007983 */ /* 0x000ee20000300800 */
[----:B----4-:R-:W-:Y:S03]  /*31490*/  HMMA.16816.F32 R16, R4, R12, R16 ;  /* 0x0000000c0410723c */ /* 0x010fe60000001810 */
[----:B------:R0:W-:Y:S04]  /*314a0*/  STL.64 [R1+0x2eb0], R22 ;  /* 0x002eb01601007387 */ /* 0x0001e80000100a00 */
[----:B--2---:R-:W-:Y:S04]  /*314b0*/  STL.64 [R1+0x2ea8], R20 ;  /* 0x002ea81401007387 */ /* 0x004fe80000100a00 */
[----:B------:R-:W3:Y:S04]  /*314c0*/  LDL.LU.64 R12, [R1] ;  /* 0x00000000010c7983 */ /* 0x000ee80000300a00 */
[----:B------:R-:W3:Y:S01]  /*314d0*/  LDL.LU.64 R14, [R1+0x8] ;  /* 0x00000800010e7983 */ /* 0x000ee20000300a00 */
[----:B0-----:R-:W-:Y:S01]  /*314e0*/  IMAD.MOV.U32 R22, RZ, RZ, R29 ;  /* 0x000000ffff167224 */ /* 0x001fe200078e001d */
[----:B------:R-:W-:-:S02]  /*314f0*/  MOV R23, R28 ;  /* 0x0000001c00177202 */ /* 0x000fc40000000f00 */
[----:B------:R-:W-:Y:S04]  /*31500*/  STL.64 [R1+0x2e10], R18 ;  /* 0x002e101201007387 */ /* 0x000fe80000100a00 */
[----:B------:R0:W-:Y:S01]  /*31510*/  STL.64 [R1+0x2e08], R16 ;  /* 0x002e081001007387 */ /* 0x0001e20000100a00 */
[----:B---3--:R-:W-:Y:S01]  /*31520*/  HMMA.16816.F32 R8, R12, R22, R8 ;  /* 0x000000160c08723c */ /* 0x008fe20000001808 */
[----:B------:R-:W-:Y:S01]  /*31530*/  MOV R7, R12 ;  /* 0x0000000c00077202 */ /* 0x000fe20000000f00 */
[----:B------:R-:W-:-:S15]  /*31540*/  IMAD.MOV.U32 R3, RZ, RZ, R13 ;  /* 0x000000ffff037224 */ /* 0x000fde00078e000d */
[----:B------:R-:W-:Y:S02]  /*31550*/  NOP ;  /* 0x0000000000007918 */ /* 0x000fe40000000000 */
[----:B------:R-:W-:Y:S01]  /*31560*/  IMAD.MOV.U32 R13, RZ, RZ, R10 ;  /* 0x000000ffff0d7224 */ /* 0x000fe200078e000a */
[----:B------:R-:W-:Y:S02]  /*31570*/  MOV R12, R11 ;  /* 0x0000000b000c7202 */ /* 0x000fe40000000f00 */
[----:B0-----:R-:W-:Y:S02]  /*31580*/  MOV R17, R8 ;  /* 0x0000000800117202 */ /* 0x001fe40000000f00 */
[----:B------:R-:W-:Y:S01]  /*31590*/  MOV R16, R9 ;  /* 0x0000000900107202 */ /* 0x000fe20000000f00 */
[----:B------:R-:W2:Y:S04]  /*315a0*/  LDL.LU.64 R10, [R1+0x2ec0] ;  /* 0x002ec000010a7983 */ /* 0x000ea80000300a00 */
[----:B------:R-:W2:Y:S01]  /*315b0*/  LDL.LU.64 R8, [R1+0x2eb8] ;  /* 0x002eb80001087983 */ /* 0x000ea20000300a00 */
[----:B------:R-:W-:-:S02]  /*315c0*/  MOV R18, R2 ;  /* 0x0000000200127202 */ /* 0x000fc40000000f00 */
[----:B------:R-:W-:-:S05]  /*315d0*/  MOV R19, R0 ;  /* 0x0000000000137202 */ /* 0x000fca0000000f00 */
[----:B------:R0:W-:Y:S04]  /*315e0*/  STL.64 [R1+0x2ea0], R18 ;  /* 0x002ea01201007387 */ /* 0x0001e80000100a00 */
[----:B------:R-:W-:Y:S04]  /*315f0*/  STL.64 [R1+0x2e98], R16 ;  /* 0x002e981001007387 */ /* 0x000fe80000100a00 */
[----:B0-----:R-:W3:Y:S01]  /*31600*/  LDL.LU.64 R18, [R1+0xc8] ;  /* 0x0000c80001127983 */ /* 0x001ee20000300a00 */
[----:B--2---:R-:W-:Y:S03]  /*31610*/  HMMA.16816.F32 R24, R8, R22, R24 ;  /* 0x000000160818723c */ /* 0x004fe60000001818 */
[----:B------:R-:W2:Y:S04]  /*31620*/  LDL.LU.64 R22, [R1+0x2eb0] ;  /* 0x002eb00001167983 */ /* 0x000ea80000300a00 */
[----:B------:R-:W2:Y:S01]  /*31630*/  LDL.LU.64 R20, [R1+0x2ea8] ;  /* 0x002ea80001147983 */ /* 0x000ea20000300a00 */
[----:B------:R-:W-:-:S02]  /*31640*/  MOV R2, R14 ;  /* 0x0000000e00027202 */ /* 0x000fc40000000f00 */
[----:B------:R-:W-:-:S09]  /*31650*/  MOV R0, R15 ;  /* 0x0000000f00007202 */ /* 0x000fd20000000f00 */
[----:B------:R-:W-:Y:S02]  /*31660*/  IMAD.MOV.U32 R4, RZ, RZ, R27 ;  /* 0x000000ffff047224 */ /* 0x000fe400078e001b */
[----:B------:R-:W4:Y:S04]  /*31670*/  LDL R27, [R1+0x134] ;  /* 0x00013400011b7983 */ /* 0x000f280000100800 */
[----:B------:R0:W-:Y:S04]  /*31680*/  STL.64 [R1+0x2e48], R10 ;  /* 0x002e480a01007387 */ /* 0x0001e80000100a00 */
[----:B------:R1:W-:Y:S01]  /*31690*/  STL.64 [R1+0x2e40], R8 ;  /* 0x002e400801007387 */ /* 0x0003e20000100a00 */
[----:B0-----:R-:W-:-:S02]  /*316a0*/  MOV R10, R2 ;  /* 0x00000002000a7202 */ /* 0x001fc40000000f00 */
[----:B-1----:R-:W-:Y:S02]  /*316b0*/  MOV R8, R7 ;  /* 0x0000000700087202 */ /* 0x002fe40000000f00 */
[----:B------:R-:W-:Y:S02]  /*316c0*/  MOV R9, R3 ;  /* 0x0000000300097202 */ /* 0x000fe40000000f00 */
[----:B------:R-:W-:Y:S01]  /*316d0*/  MOV R11, R0 ;  /* 0x00000000000b7202 */ /* 0x000fe20000000f00 */
[----:B------:R-:W4:Y:S01]  /*316e0*/  LDL R7, [R1+0x138] ;  /* 0x0001380001077983 */ /* 0x000f220000100800 */
[----:B---3--:R-:W-:Y:S01]  /*316f0*/  IMAD.MOV.U32 R3, RZ, RZ, R18 ;  /* 0x000000ffff037224 */ /* 0x008fe200078e0012 */
[----:B------:R-:W-:-:S04]  /*31700*/  MOV R14, R19 ;  /* 0x00000013000e7202 */ /* 0x000fc80000000f00 */
[----:B--2---:R-:W-:Y:S01]  /*31710*/  HMMA.16816.F32 R20, R8, R18, R20 ;  /* 0x000000120814723c */ /* 0x004fe20000001814 */
[----:B------:R-:W2:Y:S04]  /*31720*/  LDL.LU.64 R18, [R1+0x2ea0] ;  /* 0x002ea00001127983 */ /* 0x000ea80000300a00 */
[----:B------:R-:W3:-:S14]  /*31730*/  LDL.LU.64 R16, [R1+0x2e98] ;  /* 0x002e980001107983 */ /* 0x000edc0000300a00 */
[----:B------:R-:W-:Y:S01]  /*31740*/  MOV R2, R22 ;  /* 0x0000001600027202 */ /* 0x000fe20000000f00 */
[----:B------:R0:W-:Y:S01]  /*31750*/  STL.64 [R1+0x20], R20 ;  /* 0x0000201401007387 */ /* 0x0001e20000100a00 */
[----:B------:R-:W-:-:S03]  /*31760*/  MOV R0, R23 ;  /* 0x0000001700007202 */ /* 0x000fc60000000f00 */
[----:B------:R-:W2:Y:S04]  /*31770*/  LDL.LU.64 R22, [R1+0x2e90] ;  /* 0x002e900001167983 */ /* 0x000ea80000300a00 */
[----:B0-----:R-:W2:Y:S01]  /*31780*/  LDL.LU.64 R20, [R1+0x2e88] ;  /* 0x002e880001147983 */ /* 0x001ea20000300a00 */
[----:B------:R-:W-:Y:S02]  /*31790*/  MOV R15, R24 ;  /* 0x00000018000f7202 */ /* 0x000fe40000000f00 */
[----:B------:R-:W-:Y:S02]  /*317a0*/  MOV R6, R25 ;  /* 0x0000001900067202 */ /* 0x000fe40000000f00 */
[----:B------:R-:W-:Y:S02]  /*317b0*/  MOV R5, R26 ;  /* 0x0000001a00057202 */ /* 0x000fe40000000f00 */
[----:B----4-:R-:W0:Y:S01]  /*317c0*/  LDSM.16.MT88.4 R24, [R27+UR6+0x27400] ;  /* 0x027400061b18783b */ /* 0x010e220008004200 */
[----:B--2---:R-:W-:-:S15]  /*317d0*/  HMMA.16816.F32 R20, R8, R18, R20 ;  /* 0x000000120814723c */ /* 0x004fde0000001814 */
[----:B------:R-:W-:-:S04]  /*317e0*/  NOP ;  /* 0x0000000000007918 */ /* 0x000fc80000000000 */
[----:B------:R-:W-:Y:S01]  /*317f0*/  MOV R29, R22 ;  /* 0x00000016001d7202 */ /* 0x000fe20000000f00 */
[----:B------:R1:W-:Y:S01]  /*31800*/  STL.64 [R1+0x10], R20 ;  /* 0x0000101401007387 */ /* 0x0003e20000100a00 */
[----:B------:R-:W-:-:S03]  /*31810*/  IMAD.MOV.U32 R28, RZ, RZ, R23 ;  /* 0x000000ffff1c7224 */ /* 0x000fc600078e0017 */
[----:B------:R-:W2:Y:S04]  /*31820*/  LDL.LU.64 R22, [R1+0x2e80] ;  /* 0x002e800001167983 */ /* 0x000ea80000300a00 */
[----:B-1----:R-:W4:Y:S04]  /*31830*/  LDL.LU.64 R20, [R1+0x2e78] ;  /* 0x002e780001147983 */ /* 0x002f280000300a00 */
[----:B------:R1:W-:Y:S02]  /*31840*/  STL.64 [R1+0x2e28], R18 ;  /* 0x002e281201007387 */ /* 0x0003e40000100a00 */
[----:B-1----:R-:W-:-:S02]  /*31850*/  MOV R18, R3 ;  /* 0x0000000300127202 */ /* 0x002fc40000000f00 */
[----:B------:R-:W-:Y:S01]  /*31860*/  MOV R19, R14 ;  /* 0x0000000e00137202 */ /* 0x000fe20000000f00 */
[----:B------:R-:W2:Y:S04]  /*31870*/  LDL.LU R3, [R1+0x2e74] ;  /* 0x002e740001037983 */ /* 0x000ea80000300800 */
[----:B------:R-:W2:Y:S04]  /*31880*/  LDL.LU R14, [R1+0x2e70] ;  /* 0x002e7000010e7983 */ /* 0x000ea80000300800 */
[----:B0-----:R-:W-:Y:S04]  /*31890*/  STL.64 [R1+0x2d80], R26 ;  /* 0x002d801a01007387 */ /* 0x001fe80000100a00 */
[----:B------:R0:W-:Y:S04]  /*318a0*/  STL.64 [R1+0x2d78], R24 ;  /* 0x002d781801007387 */ /* 0x0001e80000100a00 */
[----:B0-----:R-:W2:Y:S04]  /*318b0*/  LDL.LU R24, [R1+0x110] ;  /* 0x0001100001187983 */ /* 0x001ea80000300800 */
[----:B------:R-:W2:Y:S01]  /*318c0*/  LDL.LU R25, [R1+0x114] ;  /* 0x0001140001197983 */ /* 0x000ea20000300800 */
[----:B------:R-:W-:Y:S01]  /*318d0*/  IMAD.MOV.U32 R26, RZ, RZ, R5 ;  /* 0x000000ffff1a7224 */ /* 0x000fe200078e0005 */
[----:B------:R-:W-:-:S02]  /*318e0*/  MOV R27, R4 ;  /* 0x00000004001b7202 */ /* 0x000fc40000000f00 */
[----:B--2---:R0:W-:Y:S02]  /*318f0*/  STL.64 [R1+0x2de0], R24 ;  /* 0x002de01801007387 */ /* 0x0041e40000100a00 */
[----:B0-----:R-:W-:Y:S02]  /*31900*/  MOV R24, R15 ;  /* 0x0000000f00187202 */ /* 0x001fe40000000f00 */
[----:B------:R-:W2:Y:S01]  /*31910*/  LDL.LU R15, [R1+0x2e6c] ;  /* 0x002e6c00010f7983 */ /* 0x000ea20000300800 */
[----:B------:R-:W-:-:S03]  /*31920*/  MOV R25, R6 ;  /* 0x0000000600197202 */ /* 0x000fc60000000f00 */
[----:B------:R0:W-:Y:S04]  /*31930*/  STL.64 [R1+0x2e20], R26 ;  /* 0x002e201a01007387 */ /* 0x0001e80000100a00 */
[----:B------:R-:W1:Y:S04]  /*31940*/  LDSM.16.MT88.4 R4, [R7+UR6+0x27400] ;  /* 0x027400060704783b */ /* 0x000e680008004200 */
[----:B------:R4:W-:Y:S01]  /*31950*/  STL.64 [R1+0x2e18], R24 ;  /* 0x002e181801007387 */ /* 0x0009e20000100a00 */
[----:B0-----:R-:W-:Y:S01]  /*31960*/  MOV R26, R22 ;  /* 0x00000016001a7202 */ /* 0x001fe20000000f00 */
[----:B------:R-:W-:Y:S01]  /*31970*/  IMAD.MOV.U32 R27, RZ, RZ, R23 ;  /* 0x000000ffff1b7224 */ /* 0x000fe200078e0017 */
[----:B----4-:R-:W-:-:S02]  /*31980*/  MOV R24, R20 ;  /* 0x0000001400187202 */ /* 0x010fc40000000f00 */
[----:B------:R-:W-:Y:S01]  /*31990*/  MOV R25, R21 ;  /* 0x0000001500197202 */ /* 0x000fe20000000f00 */
[----:B------:R-:W4:Y:S04]  /*319a0*/  LDL.LU R20, [R1+0x2e68] ;  /* 0x002e680001147983 */ /* 0x000f280000300800 */
[----:B------:R-:W4:Y:S04]  /*319b0*/  LDL.LU R21, [R1+0x2e64] ;  /* 0x002e640001157983 */ /* 0x000f280000300800 */
[----:B------:R-:W4:Y:S04]  /*319c0*/  LDL.LU R22, [R1+0x2e60] ;  /* 0x002e600001167983 */ /* 0x000f280000300800 */
[----:B------:R-:W4:Y:S04]  /*319d0*/  LDL.LU R23, [R1+0x2e5c] ;  /* 0x002e5c0001177983 */ /* 0x000f280000300800 */
[----:B------:R-:W-:Y:S04]  /*319e0*/  STL.64 [R1+0x2e38], R26 ;  /* 0x002e381a01007387 */ /* 0x000fe80000100a00 */
[----:B------:R0:W-:Y:S02]  /*319f0*/  STL.64 [R1+0x2e30], R24 ;  /* 0x002e301801007387 */ /* 0x0001e40000100a00 */
[----:B0-----:R-:W-:-:S02]  /*31a00*/  MOV R25, R14 ;  /* 0x0000000e00197202 */ /* 0x001fc40000000f00 */
[----:B--2---:R-:W-:Y:S02]  /*31a10*/  MOV R24, R15 ;  /* 0x0000000f00187202 */ /* 0x004fe40000000f00 */
[----:B------:R-:W4:Y:S04]  /*31a20*/  LDL.LU R15, [R1+0x2e58] ;  /* 0x002e5800010f7983 */ /* 0x000f280000300800 */
[----:B------:R-:W4:Y:S04]  /*31a30*/  LDL.LU R14, [R1+0x2e54] ;  /* 0x002e5400010e7983 */ /* 0x000f280000300800 */
[----:B------:R-:W2:Y:S01]  /*31a40*/  LDL.LU R26, [R1+0x78] ;  /* 0x00007800011a7983 */ /* 0x000ea20000300800 */
[----:B------:R-:W-:-:S03]  /*31a50*/  MOV R27, R3 ;  /* 0x00000003001b7202 */ /* 0x000fc60000000f00 */
[----:B------:R-:W2:Y:S04]  /*31a60*/  LDL.LU R3, [R1+0x2e50] ;  /* 0x002e500001037983 */ /* 0x000ea80000300800 */
[----:B-1----:R-:W-:Y:S04]  /*31a70*/  STL.64 [R1+0x2d70], R6 ;  /* 0x002d700601007387 */ /* 0x002fe80000100a00 */
[----:B------:R-:W-:Y:S01]  /*31a80*/  STL.64 [R1+0x2d68], R4 ;  /* 0x002d680401007387 */ /* 0x000fe20000100a00 */
[----:B----4-:R-:W-:Y:S03]  /*31a90*/  HMMA.16816.F32 R20, R8, R14, R20 ;  /* 0x0000000e0814723c */ /* 0x010fe60000001814 */
[----:B------:R-:W2:Y:S04]  /*31aa0*/  LDL.LU.64 R10, [R1+0x2e48] ;  /* 0x002e4800010a7983 */ /* 0x000ea80000300a00 */
[----:B------:R-:W2:-:S12]  /*31ab0*/  LDL.LU.64 R8, [R1+0x2e40] ;  /* 0x002e400001087983 */ /* 0x000e980000300a00 */
[----:B------:R-:W-:Y:S04]  /*31ac0*/  STL.64 [R1+0x2dc8], R22 ;  /* 0x002dc81601007387 */ /* 0x000fe80000100a00 */
[----:B------:R0:W-:Y:S04]  /*31ad0*/  STL.64 [R1+0x2dc0], R20 ;  /* 0x002dc01401007387 */ /* 0x0001e80000100a00 */
[----:B0-----:R-:W4:Y:S04]  /*31ae0*/  LDL R20, [R1+0x100] ;  /* 0x0001000001147983 */ /* 0x001f280000100800 */
[----:B------:R-:W4:Y:S01]  /*31af0*/  LDL R21, [R1+0x104] ;  /* 0x0001040001157983 */ /* 0x000f220000100800 */
[----:B---3--:R-:W-:Y:S01]  /*31b00*/  MOV R4, R17 ;  /* 0x0000001100047202 */ /* 0x008fe20000000f00 */
[----:B------:R-:W-:-:S02]  /*31b10*/  IMAD.MOV.U32 R5, RZ, RZ, R16 ;  /* 0x000000ffff057224 */ /* 0x000fc400078e0010 */
[C---:B--2---:R-:W-:Y:S01]  /*31b20*/  HMMA.16816.F32 R16, R8.reuse, R18, R24 ;  /* 0x000000120810723c */ /* 0x044fe20000001818 */
[----:B----4-:R0:W-:Y:S04]  /*31b30*/  STL.64 [R1+0x2dd8], R20 ;  /* 0x002dd81401007387 */ /* 0x0101e80000100a00 */
[----:B0-----:R-:W2:Y:S04]  /*31b40*/  LDL.LU R20, [R1+0xd0] ;  /* 0x0000d00001147983 */ /* 0x001ea80000300800 */
[----:B------:R-:W3:Y:S04]  /*31b50*/  LDL.LU.64 R26, [R1+0x2e38] ;  /* 0x002e3800011a7983 */ /* 0x000ee80000300a00 */
[----:B------:R-:W3:Y:S06]  /*31b60*/  LDL.LU.64 R24, [R1+0x2e30] ;  /* 0x002e300001187983 */ /* 0x000eec0000300a00 */
[----:B------:R-:W-:Y:S04]  /*31b70*/  STL.64 [R1+0x70], R16 ;  /* 0x0000701001007387 */ /* 0x000fe80000100a00 */
[----:B------:R0:W-:Y:S04]  /*31b80*/  STL.64 [R1+0x78], R18 ;  /* 0x0000781201007387 */ /* 0x0001e80000100a00 */
[----:B0-----:R-:W3:Y:S01]  /*31b90*/  LDL.LU.64 R18, [R1+0x2e28] ;  /* 0x002e280001127983 */ /* 0x001ee20000300a00 */
[----:B------:R-:W-:Y:S01]  /*31ba0*/  MOV R21, R3 ;  /* 0x0000000300157202 */ /* 0x000fe20000000f00 */
[----:B---3--:R-:W-:Y:S02]  /*31bb0*/  HMMA.16816.F32 R16, R8, R18, R24 ;  /* 0x000000120810723c */ /* 0x008fe40000001818 */
[----:B------:R-:W3:Y:S04]  /*31bc0*/  LDL.LU.64 R26, [R1+0x2e20] ;  /* 0x002e2000011a7983 */ /* 0x000ee80000300a00 */
[----:B------:R-:W3:-:S13]  /*31bd0*/  LDL.LU.64 R24, [R1+0x2e18] ;  /* 0x002e180001187983 */ /* 0x000eda0000300a00 */
[----:B------:R-:W-:Y:S04]  /*31be0*/  STL.64 [R1+0x80], R16 ;  /* 0x0000801001007387 */ /* 0x000fe80000100a00 */
[----:B------:R0:W-:Y:S01]  /*31bf0*/  STL [R1+0x8c], R19 ;  /* 0x00008c1301007387 */ /* 0x0001e20000100800 */
[----:B------:R-:W-:-:S03]  /*31c00*/  MOV R3, R18 ;  /* 0x0000001200037202 */ /* 0x000fc60000000f00 */
[----:B0-----:R-:W4:Y:S04]  /*31c10*/  LDL.LU.64 R18, [R1+0x2e10] ;  /* 0x002e100001127983 */ /* 0x001f280000300a00 */
[----:B------:R-:W4:Y:S01]  /*31c20*/  LDL.LU.64 R16, [R1+0x2e08] ;  /* 0x002e080001107983 */ /* 0x000f220000300a00 */
[----:B------:R-:W-:Y:S02]  /*31c30*/  MOV R6, R13 ;  /* 0x0000000d00067202 */ /* 0x000fe40000000f00 */
[----:B------:R-:W-:Y:S01]  /*31c40*/  MOV R7, R12 ;  /* 0x0000000c00077202 */ /* 0x000fe20000000f00 */
[----:B----4-:R-:W-:Y:S01]  /*31c50*/  HMMA.16816.F32 R8, R8, R14, R16 ;  /* 0x0000000e0808723c */ /* 0x010fe20000001810 */
[----:B------:R-:W3:Y:S04]  /*31c60*/  LDL.LU.64 R18, [R1+0x2e00] ;  /* 0x002e000001127983 */ /* 0x000ee80000300a00 */
[----:B------:R-:W3:Y:S04]  /*31c70*/  LDL.LU.64 R16, [R1+0x2df8] ;  /* 0x002df80001107983 */ /* 0x000ee80000300a00 */
[----:B------:R-:W2:Y:S04]  /*31c80*/  LDL.LU.64 R14, [R1+0x2df0] ;  /* 0x002df000010e7983 */ /* 0x000ea80000300a00 */
[----:B------:R-:W2:Y:S06]  /*31c90*/  LDL.LU.64 R12, [R1+0x2de8] ;  /* 0x002de800010c7983 */ /* 0x000eac0000300a00 */
[----:B------:R-:W-:Y:S04]  /*31ca0*/  STL.64 [R1], R8 ;  /* 0x0000000801007387 */ /* 0x000fe80000100a00 */
[----:B------:R0:W-:Y:S04]  /*31cb0*/  STL.64 [R1+0x8], R10 ;  /* 0x0000080a01007387 */ /* 0x0001e80000100a00 */
[----:B0-----:R-:W4:Y:S01]  /*31cc0*/  LDL R11, [R1+0x134] ;  /* 0x00013400010b7983 */ /* 0x001f220000100800 */
[-C--:B--2---:R-:W-:Y:S08]  /*31cd0*/  HMMA.16816.F32 R4, R12, R20.reuse, R4 ;  /* 0x000000140c04723c */ /* 0x084ff00000001804 */
[----:B---3--:R-:W-:-:S15]  /*31ce0*/  HMMA.16816.F32 R20, R16, R20, R24 ;  /* 0x000000141014723c */ /* 0x008fde0000001818 */
[----:B------:R-:W-:-:S04]  /*31cf0*/  NOP ;  /* 0x0000000000007918 */ /* 0x000fc80000000000 */
[----:B------:R-:W-:Y:S02]  /*31d00*/  MOV R27, R20 ;  /* 0x00000014001b7202 */ /* 0x000fe40000000f00 */
[----:B------:R-:W-:Y:S01]  /*31d10*/  MOV R26, R21 ;  /* 0x00000015001a7202 */ /* 0x000fe20000000f00 */
[----:B----4-:R-:W-:Y:S04]  /*31d20*/  STL [R1+0x2dd0], R11 ;  /* 0x002dd00b01007387 */ /* 0x010fe80000100800 */
[----:B------:R-:W2:Y:S04]  /*31d30*/  LDL.LU R8, [R1+0x20] ;  /* 0x0000200001087983 */ /* 0x000ea80000300800 */
[----:B------:R-:W2:Y:S04]  /*31d40*/  LDL.LU R9, [R1+0x24] ;  /* 0x0000240001097983 */ /* 0x000ea80000300800 */
[----:B------:R-:W-:Y:S04]  /*31d50*/  STL.64 [R1+0x2d90], R6 ;  /* 0x002d900601007387 */ /* 0x000fe80000100a00 */
[----:B------:R0:W-:Y:S04]  /*31d60*/  STL.64 [R1+0x2d88], R4 ;  /* 0x002d880401007387 */ /* 0x0001e80000100a00 */
[----:B0-----:R-:W3:Y:S04]  /*31d70*/  LDL.LU.64 R4, [R1+0x120] ;  /* 0x0001200001047983 */ /* 0x001ee80000300a00 */
[----:B------:R-:W4:Y:S04]  /*31d80*/  LDL.LU.64 R24, [R1+0x2de0] ;  /* 0x002de00001187983 */ /* 0x000f280000300a00 */
[----:B------:R-:W2:Y:S01]  /*31d90*/  LDL.LU.64 R20, [R1+0x2dd8] ;  /* 0x002dd80001147983 */ /* 0x000ea20000300a00 */
[----:B------:R-:W-:Y:S01]  /*31da0*/  IMAD.MOV.U32 R10, RZ, RZ, R2 ;  /* 0x000000ffff0a7224 */ /* 0x000fe200078e0002 */
[----:B------:R-:W-:-:S02]  /*31db0*/  MOV R11, R0 ;  /* 0x00000000000b7202 */ /* 0x000fc40000000f00 */
[----:B------:R-:W-:Y:S01]  /*31dc0*/  MOV R2, R22 ;  /* 0x0000001600027202 */ /* 0x000fe20000000f00 */
[----:B------:R-:W-:Y:S01]  /*31dd0*/  IMAD.MOV.U32 R0, RZ, RZ, R23 ;  /* 0x000000ffff007224 */ /* 0x000fe200078e0017 */
[----:B------:R-:W-:Y:S04]  /*31de0*/  STL.64 [R1+0x2db0], R18 ;  /* 0x002db01201007387 */ /* 0x000fe80000100a00 */
[----:B------:R0:W-:Y:S04]  /*31df0*/  STL.64 [R1+0x2da8], R16 ;  /* 0x002da81001007387 */ /* 0x0001e80000100a00 */
[----:B0-----:R-:W4:Y:S04]  /*31e00*/  LDL.LU R16, [R1+0x10] ;  /* 0x0000100001107983 */ /* 0x001f280000300800 */
[----:B------:R-:W4:Y:S01]  /*31e10*/  LDL.LU R17, [R1+0x14] ;  /* 0x0000140001117983 */ /* 0x000f220000300800 */
[----:B------:R-:W-:-:S02]  /*31e20*/  MOV R18, R29 ;  /* 0x0000001d00127202 */ /* 0x000fc40000000f00 */
[----:B------:R-:W-:Y:S01]  /*31e30*/  MOV R19, R28 ;  /* 0x0000001c00137202 */ /* 0x000fe20000000f00 */
[----:B--2---:R-:W-:Y:S01]  /*31e40*/  HMMA.16816.F32 R20, R12, R20, R8 ;  /* 0x000000140c14723c */ /* 0x004fe20000001808 */
[----:B------:R-:W2:-:S15]  /*31e50*/  LDL.LU R11, [R1+0x2dd0] ;  /* 0x002dd000010b7983 */ /* 0x000e9e0000300800 */
[----:B------:R-:W-:-:S03]  /*31e60*/  NOP ;  /* 0x0000000000007918 */ /* 0x000fc60000000000 */
[----:B------:R-:W-:Y:S01]  /*31e70*/  MOV R29, R22 ;  /* 0x00000016001d7202 */ /* 0x000fe20000000f00 */
[----:B------:R0:W-:Y:S01]  /*31e80*/  STL.64 [R1+0x60], R20 ;  /* 0x0000601401007387 */ /* 0x0001e20000100a00 */
[----:B------:R-:W-:-:S03]  /*31e90*/  MOV R28, R23 ;  /* 0x00000017001c7202 */ /* 0x000fc60000000f00 */
[----:B------:R-:W2:Y:S04]  /*31ea0*/  LDL.LU.64 R22, [R1+0x2dc8] ;  /* 0x002dc80001167983 */ /* 0x000ea80000300a00 */
[----:B0-----:R-:W2:Y:S01]  /*31eb0*/  LDL.LU.64 R20, [R1+0x2dc0] ;  /* 0x002dc00001147983 */ /* 0x001ea20000300a00 */
[----:B----4-:R-:W-:Y:S03]  /*31ec0*/  HMMA.16816.F32 R16, R12, R24, R16 ;  /* 0x000000180c10723c */ /* 0x010fe60000001810 */
[----:B------:R-:W-:Y:S04]  /*31ed0*/  STL.64 [R1+0x2da0], R26 ;  /* 0x002da01a01007387 */ /* 0x000fe80000100a00 */
[----:B------:R0:W-:Y:S01]  /*31ee0*/  STL.64 [R1+0x2d98], R24 ;  /* 0x002d981801007387 */ /* 0x0001e20000100a00 */
[----:B------:R-:W-:-:S11]  /*31ef0*/  MOV R6, R3 ;  /* 0x0000000300067202 */ /* 0x000fd60000000f00 */
[----:B------:R3:W-:Y:S04]  /*31f00*/  STL.64 [R1+0xe0], R16 ;  /* 0x0000e01001007387 */ /* 0x0007e80000100a00 */
[----:B------:R-:W-:Y:S04]  /*31f10*/  STL.64 [R1+0xe8], R18 ;  /* 0x0000e81201007387 */ /* 0x000fe80000100a00 */
[----:B0-----:R-:W4:Y:S04]  /*31f20*/  LDL.LU R24, [R1+0x70] ;  /* 0x0000700001187983 */ /* 0x001f280000300800 */
[----:B------:R-:W4:Y:S04]  /*31f30*/  LDL.LU R25, [R1+0x74] ;  /* 0x0000740001197983 */ /* 0x000f280000300800 */
[----:B------:R-:W4:Y:S04]  /*31f40*/  LDL.LU R26, [R1+0x78] ;  /* 0x00007800011a7983 */ /* 0x000f280000300800 */
[----:B------:R-:W4:Y:S01]  /*31f50*/  LDL.LU R27, [R1+0x7c] ;  /* 0x00007c00011b7983 */ /* 0x000f220000300800 */
[----:B---3--:R-:W-:Y:S01]  /*31f60*/  IMAD.MOV.U32 R17, RZ, RZ, R4 ;  /* 0x000000ffff117224 */ /* 0x008fe200078e0004 */
[----:B------:R-:W-:-:S02]  /*31f70*/  MOV R16, R5 ;  /* 0x0000000500107202 */ /* 0x000fc40000000f00 */
[----:B--2---:R-:W0:Y:S01]  /*31f80*/  LDSM.16.MT88.4 R8, [R11+UR6+0x27800] ;  /* 0x027800060b08783b */ /* 0x004e220008004200 */
[----:B------:R-:W-:-:S15]  /*31f90*/  HMMA.16816.F32 R12, R12, R4, R20 ;  /* 0x000000040c0c723c */ /* 0x000fde0000001814 */
[----:B------:R-:W-:-:S04]  /*31fa0*/  NOP ;  /* 0x0000000000007918 */ /* 0x000fc80000000000 */
[----:B------:R-:W-:Y:S04]  /*31fb0*/  STL.64 [R1+0xb0], R12 ;  /* 0x0000b00c01007387 */ /* 0x000fe80000100a00 */
[----:B------:R-:W-:Y:S04]  /*31fc0*/  STL.64 [R1+0xb8], R14 ;  /* 0x0000b80e01007387 */ /* 0x000fe80000100a00 */
[----:B------:R-:W2:Y:S04]  /*31fd0*/  LDL.LU R4, [R1+0x80] ;  /* 0x0000800001047983 */ /* 0x000ea80000300800 */
[----:B------:R-:W2:Y:S04]  /*31fe0*/  LDL.LU R5, [R1+0x84] ;  /* 0x0000840001057983 */ /* 0x000ea80000300800 */
[----:B------:R-:W3:Y:S04]  /*31ff0*/  LDL.LU R3, [R1+0x2db8] ;  /* 0x002db80001037983 */ /* 0x000ee80000300800 */
[----:B------:R-:W2:Y:S04]  /*32000*/  LDL.LU R7, [R1+0x8c] ;  /* 0x00008c0001077983 */ /* 0x000ea80000300800 */
[----:B------:R-:W2:Y:S04]  /*32010*/  LDL.LU R23, [R1+0x138] ;  /* 0x0001380001177983 */ /* 0x000ea80000300800 */
[----:B0-----:R0:W-:Y:S04]  /*32020*/  STL [R1+0x2cec], R8 ;  /* 0x002cec0801007387 */ /* 0x0011e80000100800 */
[----:B------:R1:W-:Y:S01]  /*32030*/  STL [R1+0x2ce8], R9 ;  /* 0x002ce80901007387 */ /* 0x0003e20000100800 */
[----:B0-----:R-:W-:-:S02]  /*32040*/  MOV R8, R17 ;  /* 0x0000001100087202 */ /* 0x001fc40000000f00 */
[----:B-1----:R-:W-:Y:S01]  /*32050*/  MOV R9, R16 ;  /* 0x0000001000097202 */ /* 0x002fe20000000f00 */
[----:B------:R-:W-:Y:S04]  /*32060*/  STL [R1+0x2ce4], R10 ;  /* 0x002ce40a01007387 */ /* 0x000fe80000100800 */
[----:B------:R-:W-:Y:S04]  /*32070*/  STL [R1+0x2ce0], R11 ;  /* 0x002ce00b01007387 */ /* 0x000fe80000100800 */
[----:B---3--:R-:W0:Y:S04]  /*32080*/  LDSM.16.M88.4 R16, [R3+UR6+0x380] ;  /* 0x000380060310783b */ /* 0x008e280008000200 */
[----:B--2---:R-:W1:Y:S04]  /*32090*/  LDSM.16.MT88.4 R12, [R23+UR6+0x27800] ;  /* 0x02780006170c783b */ /* 0x004e680008004200 */
[----:B------:R2:W-:Y:S04]  /*320a0*/  STL [R1+0x2d50], R23 ;  /* 0x002d501701007387 */ /* 0x0005e80000100800 */
[----:B0-----:R-:W-:Y:S04]  /*320b0*/  STL.64 [R1+0xa0], R16 ;  /* 0x0000a01001007387 */ /* 0x001fe80000100a00 */
[----:B------:R-:W-:Y:S04]  /*320c0*/  STL.64 [R1+0xa8], R18 ;  /* 0x0000a81201007387 */ /* 0x000fe80000100a00 */
[----:B------:R-:W3:Y:S04]  /*320d0*/  LDL.LU R20, [R1] ;  /* 0x0000000001147983 */ /* 0x000ee80000300800 */
[----:B------:R-:W3:Y:S04]  /*320e0*/  LDL.LU R21, [R1+0x4] ;  /* 0x0000040001157983 */ /* 0x000ee80000300800 */
[----:B------:R-:W3:Y:S04]  /*320f0*/  LDL.LU R22, [R1+0x8] ;  /* 0x0000080001167983 */ /* 0x000ee80000300800 */
[----:B--2---:R-:W3:Y:S04]  /*32100*/  LDL.LU R23, [R1+0xc] ;  /* 0x00000c0001177983 */ /* 0x004ee80000300800 */
[----:B-1----:R-:W-:Y:S04]  /*32110*/  STL.64 [R1+0x2cd8], R14 ;  /* 0x002cd80e01007387 */ /* 0x002fe80000100a00 */
[----:B------:R0:W-:Y:S04]  /*32120*/  STL.64 [R1+0x2cd0], R12 ;  /* 0x002cd00c01007387 */ /* 0x0001e80000100a00 */
[----:B------:R-:W1:Y:S04]  /*32130*/  LDSM.16.M88.4 R16, [R3+UR6+0x8380] ;  /* 0x008380060310783b */ /* 0x000e680008000200 */
[----:B0-----:R-:W4:Y:S04]  /*32140*/  LDL.LU.64 R12, [R1+0x100] ;  /* 0x00010000010c7983 */ /* 0x001f280000300a00 */
[----:B------:R-:W2:Y:S04]  /*32150*/  LDL.LU.64 R14, [R1+0x108] ;  /* 0x00010800010e7983 */ /* 0x000ea80000300a00 */
[----:B--2---:R-:W-:Y:S04]  /*32160*/  STL [R1+0x2d54], R15 ;  /* 0x002d540f01007387 */ /* 0x004fe80000100800 */
[----:B-1----:R-:W-:Y:S04]  /*32170*/  STL.64 [R1+0xc0], R16 ;  /* 0x0000c01001007387 */ /* 0x002fe80000100a00 */
[----:B------:R0:W-:Y:S04]  /*32180*/  STL.64 [R1+0xc8], R18 ;  /* 0x0000c81201007387 */ /* 0x0001e80000100a00 */
[----:B0-----:R-:W4:Y:S04]  /*32190*/  LDL.LU.64 R18, [R1+0x2db0] ;  /* 0x002db00001127983 */ /* 0x001f280000300a00 */
[----:B------:R-:W4:Y:S02]  /*321a0*/  LDL.LU.64 R16, [R1+0x2da8] ;  /* 0x002da80001107983 */ /* 0x000f240000300a00 */
[----:B----4-:R-:W-:-:S15]  /*321b0*/  HMMA.16816.F32 R24, R16, R12, R24 ;  /* 0x0000000c1018723c */ /* 0x010fde0000001818 */
[----:B------:R-:W-:-:S04]  /*321c0*/  NOP ;  /* 0x0000000000007918 */ /* 0x000fc80000000000 */
[----:B------:R-:W-:Y:S04]  /*321d0*/  STL [R1+0x34], R25 ;  /* 0x0000341901007387 */ /* 0x000fe80000100800 */
[----:B------:R0:W-:Y:S01]  /*321e0*/  STL [R1+0x38], R26 ;  /* 0x0000381a01007387 */ /* 0x0001e20000100800 */
[----:B------:R-:W-:Y:S01]  /*321f0*/  MOV R13, R27 ;  /* 0x0000001b000d7202 */ /* 0x000fe20000000f00 */
[----:B------:R-:W-:Y:S02]  /*32200*/  IMAD.MOV.U32 R15, RZ, RZ, R24 ;  /* 0x000000ffff0f7224 */ /* 0x000fe400078e0018 */
[----:B0-----:R-:W2:Y:S04]  /*32210*/  LDL.LU.64 R26, [R1+0x2da0] ;  /* 0x002da000011a7983 */ /* 0x001ea80000300a00 */
[----:B------:R-:W4:Y:S04]  /*32220*/  LDL.LU.64 R24, [R1+0x2d98] ;  /* 0x002d980001187983 */ /* 0x000f280000300a00 */
[----:B------:R-:W-:Y:S04]  /*32230*/  STL.64 [R1+0x2d60], R14 ;  /* 0x002d600e01007387 */ /* 0x000fe80000100a00 */
[----:B------:R0:W-:Y:S01]  /*32240*/  STL [R1+0x2d5c], R13 ;  /* 0x002d5c0d01007387 */ /* 0x0001e20000100800 */
[----:B---3--:R-:W-:Y:S01]  /*32250*/  HMMA.16816.F32 R8, R16, R8, R20 ;  /* 0x000000081008723c */ /* 0x008fe20000001814 */
[----:B--2---:R-:W-:-:S02]  /*32260*/  MOV R12, R27 ;  /* 0x0000001b000c7202 */ /* 0x004fc40000000f00 */
[----:B0-----:R-:W-:-:S05]  /*32270*/  MOV R13, R26 ;  /* 0x0000001a000d7202 */ /* 0x001fca0000000f00 */
[----:B----4-:R-:W-:Y:S01]  /*32280*/  HMMA.16816.F32 R24, R16, R24, R4 ;  /* 0x000000181018723c */ /* 0x010fe20000001804 */
[----:B------:R-:W2:Y:S04]  /*32290*/  LDL.LU.64 R6, [R1+0x2d90] ;  /* 0x002d900001067983 */ /* 0x000ea80000300a00 */
[----:B------:R-:W2:-:S14]  /*322a0*/  LDL.LU.64 R4, [R1+0x2d88] ;  /* 0x002d880001047983 */ /* 0x000e9c0000300a00 */
[----:B------:R-:W-:Y:S04]  /*322b0*/  STL.64 [R1+0x70], R24 ;  /* 0x0000701801007387 */ /* 0x000fe80000100a00 */
[----:B------:R0:W-:Y:S04]  /*322c0*/  STL.64 [R1+0x78], R26 ;  /* 0x0000781a01007387 */ /* 0x0001e80000100a00 */
[----:B0-----:R-:W2:Y:S04]  /*322d0*/  LDL.LU.64 R26, [R1+0x2d80] ;  /* 0x002d8000011a7983 */ /* 0x001ea80000300a00 */
[----:B------:R-:W2:Y:S04]  /*322e0*/  LDL.LU.64 R24, [R1+0x2d78] ;  /* 0x002d780001187983 */ /* 0x000ea80000300a00 */
[----:B------:R-:W3:Y:S04]  /*322f0*/  LDL.LU R19, [R1+0x134] ;  /* 0x0001340001137983 */ /* 0x000ee80000300800 */
[----:B---3--:R0:W-:Y:S04]  /*32300*/  STL [R1+0x2d58], R19 ;  /* 0x002d581301007387 */ /* 0x0081e80000100800 */
[----:B------:R-:W2:Y:S04]  /*32310*/  LDL.LU R18, [R1+0xd8] ;  /* 0x0000d80001127983 */ /* 0x000ea80000300800 */
[----:B0-----:R-:W2:Y:S01]  /*32320*/  LDL.LU R19, [R1+0xdc] ;  /* 0x0000dc0001137983 */ /* 0x001ea20000300800 */
[----:B------:R-:W-:Y:S01]  /*32330*/  MOV R14, R2 ;  /* 0x00000002000e7202 */ /* 0x000fe20000000f00 */
[----:B------:R-:W-:Y:S01]  /*32340*/  IMAD.MOV.U32 R15, RZ, RZ, R0 ;  /* 0x000000ffff0f7224 */ /* 0x000fe200078e0000 */
[----:B------:R-:W-:-:S02]  /*32350*/  MOV R17, R10 ;  /* 0x0000000a00117202 */ /* 0x000fc40000000f00 */
[----:B------:R-:W-:Y:S01]  /*32360*/  MOV R16, R11 ;  /* 0x0000000b00107202 */ /* 0x000fe20000000f00 */
[----:B------:R-:W3:Y:S01]  /*32370*/  LDL.LU R20, [R1+0x60] ;  /* 0x0000600001147983 */ /* 0x000ee20000300800 */
[----:B------:R-:W-:Y:S02]  /*32380*/  MOV R2, R8 ;  /* 0x0000000800027202 */ /* 0x000fe40000000f00 */
[----:B------:R-:W-:Y:S01]  /*32390*/  MOV R0, R9 ;  /* 0x0000000900007202 */ /* 0x000fe20000000f00 */
[----:B------:R-:W3:Y:S01]  /*323a0*/  LDL.LU R21, [R1+0x64] ;  /* 0x0000640001157983 */ /* 0x000ee20000300800 */
        /* <DEDUP_REMOVED lines=8> */
[----:B------:R0:W-:Y:S02]  /*32430*/  STL.64 [R1+0x2cf8], R10 ;  /* 0x002cf80a01007387 */ /* 0x0001e40000100a00 */
[----:B0-----:R-:W-:-:S02]  /*32440*/  MOV R10, R17 ;  /* 0x00000011000a7202 */ /* 0x001fc40000000f00 */
[----:B------:R-:W-:Y:S01]  /*32450*/  MOV R11, R16 ;  /* 0x00000010000b7202 */ /* 0x000fe20000000f00 */
[----:B------:R0:W-:Y:S01]  /*32460*/  STL.64 [R1+0x2cf0], R8 ;  /* 0x002cf00801007387 */ /* 0x0001e20000100a00 */
[----:B------:R-:W-:Y:S01]  /*32470*/  IMAD.MOV.U32 R22, RZ, RZ, R29 ;  /* 0x000000ffff167224 */ /* 0x000fe200078e001d */
[----:B------:R-:W-:Y:S02]  /*32480*/  MOV R23, R28 ;  /* 0x0000001c00177202 */ /* 0x000fe40000000f00 */
[----:B0-----:R-:W-:Y:S02]  /*32490*/  MOV R8, R2 ;  /* 0x0000000200087202 */ /* 0x001fe40000000f00 */
[----:B------:R-:W-:Y:S01]  /*324a0*/  MOV R9, R0 ;  /* 0x0000000000097202 */ /* 0x000fe20000000f00 */
[----:B--2---:R-:W-:Y:S01]  /*324b0*/  HMMA.16816.F32 R16, R4, R18, R12 ;  /* 0x000000120410723c */ /* 0x004fe2000000180c */
[----:B------:R-:W2:Y:S04]  /*324c0*/  LDL.LU.64 R14, [R1+0x2d60] ;  /* 0x002d6000010e7983 */ /* 0x000ea80000300a00 */
[----:B------:R-:W4:-:S14]  /*324d0*/  LDL.LU R13, [R1+0x2d5c] ;  /* 0x002d5c00010d7983 */ /* 0x000f1c0000300800 */
[----:B------:R-:W-:Y:S01]  /*324e0*/  IMAD.MOV.U32 R29, RZ, RZ, R16 ;  /* 0x000000ffff1d7224 */ /* 0x000fe200078e0010 */
[----:B------:R-:W-:Y:S02]  /*324f0*/  MOV R28, R17 ;  /* 0x00000011001c7202 */ /* 0x000fe40000000f00 */
[----:B------:R-:W-:Y:S02]  /*32500*/  MOV R2, R18 ;  /* 0x0000001200027202 */ /* 0x000fe40000000f00 */
[----:B------:R-:W-:Y:S02]  /*32510*/  MOV R0, R19 ;  /* 0x0000001300007202 */ /* 0x000fe40000000f00 */
[----:B------:R-:W0:Y:S04]  /*32520*/  LDSM.16.M88.4 R16, [R3+UR6+0x10380] ;  /* 0x010380060310783b */ /* 0x000e280008000200 */
[----:B0-----:R-:W-:Y:S04]  /*32530*/  STL.64 [R1+0x80], R16 ;  /* 0x0000801001007387 */ /* 0x001fe80000100a00 */
[----:B------:R-:W-:Y:S04]  /*32540*/  STL.64 [R1+0x88], R18 ;  /* 0x0000881201007387 */ /* 0x000fe80000100a00 */
[----:B------:R-:W0:Y:S04]  /*32550*/  LDSM.16.M88.4 R16, [R3+UR6+0x18380] ;  /* 0x018380060310783b */ /* 0x000e280008000200 */
[----:B0-----:R0:W-:Y:S04]  /*32560*/  STL.64 [R1+0x98], R18 ;  /* 0x0000981201007387 */ /* 0x0011e80000100a00 */
[----:B0-----:R-:W3:Y:S04]  /*32570*/  LDL.LU R19, [R1+0x2d58] ;  /* 0x002d580001137983 */ /* 0x001ee80000300800 */
[----:B------:R0:W-:Y:S04]  /*32580*/  STL.64 [R1+0x2d08], R10 ;  /* 0x002d080a01007387 */ /* 0x0001e80000100a00 */
[----:B------:R2:W-:Y:S04]  /*32590*/  STL.64 [R1+0x2d00], R8 ;  /* 0x002d000801007387 */ /* 0x0005e80000100a00 */
[----:B0-----:R-:W3:Y:S04]  /*325a0*/  LDL.LU R10, [R1+0x118] ;  /* 0x00011800010a7983 */ /* 0x001ee80000300800 */
[----:B------:R-:W3:Y:S01]  /*325b0*/  LDL.LU R11, [R1+0x11c] ;  /* 0x00011c00010b7983 */ /* 0x000ee20000300800 */
[----:B--2---:R-:W-:-:S03]  /*325c0*/  MOV R8, R15 ;  /* 0x0000000f00087202 */ /* 0x004fc60000000f00 */
[----:B---3--:R0:W-:Y:S04]  /*325d0*/  STL.64 [R1+0x2d48], R10 ;  /* 0x002d480a01007387 */ /* 0x0081e80000100a00 */
[----:B------:R-:W2:Y:S01]  /*325e0*/  LDL.LU R15, [R1+0x2d54] ;  /* 0x002d5400010f7983 */ /* 0x000ea20000300800 */
[----:B------:R-:W-:Y:S01]  /*325f0*/  MOV R12, R16 ;  /* 0x00000010000c7202 */ /* 0x000fe20000000f00 */
[----:B------:R-:W-:Y:S02]  /*32600*/  IMAD.MOV.U32 R3, RZ, RZ, R17 ;  /* 0x000000ffff037224 */ /* 0x000fe400078e0011 */
[----:B------:R-:W3:Y:S04]  /*32610*/  LDL.LU R9, [R1+0x34] ;  /* 0x0000340001097983 */ /* 0x000ee80000300800 */
[----:B------:R-:W1:Y:S04]  /*32620*/  LDSM.16.MT88.4 R16, [R19+UR6+0x27c00] ;  /* 0x027c00061310783b */ /* 0x000e680008004200 */
[----:B0-----:R-:W3:Y:S01]  /*32630*/  LDL.LU R10, [R1+0x38] ;  /* 0x00003800010a7983 */ /* 0x001ee20000300800 */
[----:B----4-:R-:W-:-:S03]  /*32640*/  MOV R11, R13 ;  /* 0x0000000d000b7202 */ /* 0x010fc60000000f00 */
[----:B-1----:R-:W-:Y:S04]  /*32650*/  STL.64 [R1+0x2c40], R18 ;  /* 0x002c401201007387 */ /* 0x002fe80000100a00 */
[----:B------:R0:W-:Y:S02]  /*32660*/  STL.64 [R1+0x2c38], R16 ;  /* 0x002c381001007387 */ /* 0x0001e40000100a00 */
[----:B0-----:R-:W-:-:S05]  /*32670*/  MOV R16, R12 ;  /* 0x0000000c00107202 */ /* 0x001fca0000000f00 */
[----:B------:R0:W-:Y:S02]  /*32680*/  STL [R1+0x2cc0], R16 ;  /* 0x002cc01001007387 */ /* 0x0001e40000100800 */
[----:B0-----:R-:W-:Y:S01]  /*32690*/  IMAD.MOV.U32 R16, RZ, RZ, R14 ;  /* 0x000000ffff107224 */ /* 0x001fe200078e000e */
[----:B--2---:R-:W-:-:S15]  /*326a0*/  HMMA.16816.F32 R20, R24, R14, R20 ;  /* 0x0000000e1814723c */ /* 0x004fde0000001814 */
[----:B------:R-:W-:-:S04]  /*326b0*/  NOP ;  /* 0x0000000000007918 */ /* 0x000fc80000000000 */
[----:B------:R-:W-:Y:S01]  /*326c0*/  STL.64 [R1+0x50], R20 ;  /* 0x0000501401007387 */ /* 0x000fe20000100a00 */
[----:B------:R-:W-:-:S03]  /*326d0*/  MOV R14, R23 ;  /* 0x00000017000e7202 */ /* 0x000fc60000000f00 */
[----:B------:R-:W2:Y:S04]  /*326e0*/  LDL.LU R23, [R1+0x2d50] ;  /* 0x002d500001177983 */ /* 0x000ea80000300800 */
[----:B------:R-:W4:Y:S01]  /*326f0*/  LDL.LU.64 R12, [R1+0xa0] ;  /* 0x0000a000010c7983 */ /* 0x000f220000300a00 */
[----:B------:R-:W-:Y:S02]  /*32700*/  MOV R17, R3 ;  /* 0x0000000300117202 */ /* 0x000fe40000000f00 */
[----:B------:R-:W-:Y:S02]  /*32710*/  MOV R3, R15 ;  /* 0x0000000f00037202 */ /* 0x000fe40000000f00 */
[----:B------:R-:W-:-:S05]  /*32720*/  MOV R15, R22 ;  /* 0x00000016000f7202 */ /* 0x000fca0000000f00 */
[----:B------:R-:W-:Y:S04]  /*32730*/  STL.64 [R1+0x2d18], R14 ;  /* 0x002d180e01007387 */ /* 0x000fe80000100a00 */
[----:B--2---:R-:W0:Y:S04]  /*32740*/  LDSM.16.MT88.4 R20, [R23+UR6+0x27c00] ;  /* 0x027c00061714783b */ /* 0x004e280008004200 */
[----:B----4-:R1:W-:Y:S01]  /*32750*/  STL.64 [R1+0x2d10], R12 ;  /* 0x002d100c01007387 */ /* 0x0103e20000100a00 */
[----:B------:R-:W-:Y:S02]  /*32760*/  MOV R18, R2 ;  /* 0x0000000200127202 */ /* 0x000fe40000000f00 */
[----:B------:R-:W-:Y:S01]  /*32770*/  MOV R19, R0 ;  /* 0x0000000000137202 */ /* 0x000fe20000000f00 */
[----:B------:R-:W-:Y:S06]  /*32780*/  BAR.SYNC.DEFER_BLOCKING 0x0 ;  /* 0x0000000000007b1d */ /* 0x000fec0000010000 */
[----:B-1----:R-:W2:Y:S04]  /*32790*/  LDL.LU R12, [R1+0x70] ;  /* 0x00007000010c7983 */ /* 0x002ea80000300800 */
[----:B------:R-:W2:Y:S04]  /*327a0*/  LDL.LU R13, [R1+0x74] ;  /* 0x00007400010d7983 */ /* 0x000ea80000300800 */
[----:B------:R-:W4:Y:S04]  /*327b0*/  LDL.LU R14, [R1+0x78] ;  /* 0x00007800010e7983 */ /* 0x000f280000300800 */
[----:B------:R-:W4:Y:S04]  /*327c0*/  LDL.LU R15, [R1+0x7c] ;  /* 0x00007c00010f7983 */ /* 0x000f280000300800 */
[----:B----4-:R1:W-:Y:S04]  /*327d0*/  STL.64 [R1+0x2d28], R14 ;  /* 0x002d280e01007387 */ /* 0x0103e80000100a00 */
[----:B--2---:R2:W-:Y:S04]  /*327e0*/  STL.64 [R1+0x2d20], R12 ;  /* 0x002d200c01007387 */ /* 0x0045e80000100a00 */
[----:B-1----:R-:W4:Y:S04]  /*327f0*/  LDL.LU.64 R14, [R1+0x128] ;  /* 0x00012800010e7983 */ /* 0x002f280000300a00 */
[----:B----4-:R1:W-:Y:S04]  /*32800*/  STL.64 [R1+0x2d40], R14 ;  /* 0x002d400e01007387 */ /* 0x0103e80000100a00 */
[----:B--2---:R-:W2:Y:S04]  /*32810*/  LDL.LU R12, [R1+0xe0] ;  /* 0x0000e000010c7983 */ /* 0x004ea80000300800 */
[----:B------:R-:W2:Y:S04]  /*32820*/  LDL.LU R13, [R1+0xe4] ;  /* 0x0000e400010d7983 */ /* 0x000ea80000300800 */
[----:B-1----:R-:W2:Y:S04]  /*32830*/  LDL.LU R14, [R1+0xe8] ;  /* 0x0000e800010e7983 */ /* 0x002ea80000300800 */
[----:B------:R-:W2:Y:S04]  /*32840*/  LDL.LU R15, [R1+0xec] ;  /* 0x0000ec00010f7983 */ /* 0x000ea80000300800 */
[----:B0-----:R-:W-:Y:S04]  /*32850*/  STL [R1+0x2c4c], R20 ;  /* 0x002c4c1401007387 */ /* 0x001fe80000100800 */
[----:B------:R-:W-:Y:S04]  /*32860*/  STL [R1+0x2c48], R21 ;  /* 0x002c481501007387 */ /* 0x000fe80000100800 */
[----:B------:R0:W-:Y:S04]  /*32870*/  STL [R1+0x2c34], R22 ;  /* 0x002c341601007387 */ /* 0x0001e80000100800 */
[----:B------:R1:W-:Y:S01]  /*32880*/  STL [R1+0x2c30], R23 ;  /* 0x002c301701007387 */ /* 0x0003e20000100800 */
[----:B0-----:R-:W-:Y:S01]  /*32890*/  MOV R22, R16 ;  /* 0x0000001000167202 */ /* 0x001fe20000000f00 */
[----:B-1----:R-:W-:-:S07]  /*328a0*/  IMAD.MOV.U32 R23, RZ, RZ, R3 ;  /* 0x000000ffff177224 */ /* 0x002fce00078e0003 */
[----:B---3--:R-:W-:Y:S01]  /*328b0*/  HMMA.16816.F32 R20, R4, R22, R8 ;  /* 0x000000160414723c */ /* 0x008fe20000001808 */
[----:B------:R-:W2:Y:S04]  /*328c0*/  LDL.LU.64 R10, [R1+0x2d48] ;  /* 0x002d4800010a7983 */ /* 0x000ea80000300a00 */
[----:B------:R-:W-:Y:S04]  /*328d0*/  STL.64 [R1+0x2d38], R6 ;  /* 0x002d380601007387 */ /* 0x000fe80000100a00 */
[----:B------:R0:W-:Y:S10]  /*328e0*/  STL.64 [R1+0x2d30], R4 ;  /* 0x002d300401007387 */ /* 0x0001f40000100a00 */
[----:B------:R-:W-:Y:S04]  /*328f0*/  STL.64 [R1+0x30], R20 ;  /* 0x0000301401007387 */ /* 0x000fe80000100a00 */
[----:B------:R1:W-:Y:S04]  /*32900*/  STL.64 [R1+0x38], R22 ;  /* 0x0000381601007387 */ /* 0x0003e80000100a00 */
[----:B0-----:R-:W3:Y:S04]  /*32910*/  LDL.LU R4, [R1+0xb0] ;  /* 0x0000b00001047983 */ /* 0x001ee80000300800 */
[----:B------:R-:W3:Y:S04]  /*32920*/  LDL.LU R5, [R1+0xb4] ;  /* 0x0000b40001057983 */ /* 0x000ee80000300800 */
[----:B------:R-:W3:Y:S04]  /*32930*/  LDL.LU R6, [R1+0xb8] ;  /* 0x0000b80001067983 */ /* 0x000ee80000300800 */
[----:B------:R-:W3:Y:S01]  /*32940*/  LDL.LU R7, [R1+0xbc] ;  /* 0x0000bc0001077983 */ /* 0x000ee20000300800 */
[----:B--2---:R-:W-:-:S15]  /*32950*/  HMMA.16816.F32 R12, R24, R10, R12 ;  /* 0x0000000a180c723c */ /* 0x004fde000000180c */
[----:B------:R-:W-:-:S04]  /*32960*/  NOP ;  /* 0x0000000000007918 */ /* 0x000fc80000000000 */
[----:B-1----:R-:W-:Y:S01]  /*32970*/  MOV R22, R14 ;  /* 0x0000000e00167202 */ /* 0x002fe20000000f00 */
[----:B------:R0:W-:Y:S01]  /*32980*/  STL [R1+0x64], R13 ;  /* 0x0000640d01007387 */ /* 0x0001e20000100800 */
[----:B------:R-:W-:-:S03]  /*32990*/  MOV R23, R15 ;  /* 0x0000000f00177202 */ /* 0x000fc60000000f00 */
[----:B------:R-:W3:Y:S01]  /*329a0*/  LDL.LU.64 R14, [R1+0x2d40] ;  /* 0x002d4000010e7983 */ /* 0x000ee20000300a00 */
[----:B------:R-:W-:-:S05]  /*329b0*/  MOV R16, R12 ;  /* 0x0000000c00107202 */ /* 0x000fca0000000f00 */
[----:B------:R1:W-:Y:S01]  /*329c0*/  STL.64 [R1+0x2cc8], R16 ;  /* 0x002cc81001007387 */ /* 0x0003e20000100a00 */
[----:B---3--:R-:W-:Y:S03]  /*329d0*/  HMMA.16816.F32 R24, R24, R14, R4 ;  /* 0x0000000e1818723c */ /* 0x008fe60000001804 */
[----:B------:R-:W2:Y:S04]  /*329e0*/  LDL.LU.64 R6, [R1+0x2d38] ;  /* 0x002d380001067983 */ /* 0x000ea80000300a00 */
[----:B------:R-:W2:Y:S01]  /*329f0*/  LDL.LU.64 R4, [R1+0x2d30] ;  /* 0x002d300001047983 */ /* 0x000ea20000300a00 */
[----:B------:R-:W-:Y:S02]  /*32a00*/  MOV R2, R14 ;  /* 0x0000000e00027202 */ /* 0x000fe40000000f00 */
[----:B------:R-:W-:-:S02]  /*32a10*/  MOV R0, R15 ;  /* 0x0000000f00007202 */ /* 0x000fc40000000f00 */
[----:B------:R-:W2:Y:S04]  /*32a20*/  LDL.LU.64 R14, [R1+0x2d28] ;  /* 0x002d2800010e7983 */ /* 0x000ea80000300a00 */
[----:B0-----:R-:W2:Y:S01]  /*32a30*/  LDL.LU.64 R12, [R1+0x2d20] ;  /* 0x002d2000010c7983 */ /* 0x001ea20000300a00 */
[----:B-1----:R-:W-:Y:S01]  /*32a40*/  MOV R16, R29 ;  /* 0x0000001d00107202 */ /* 0x002fe20000000f00 */
[----:B------:R-:W-:Y:S02]  /*32a50*/  IMAD.MOV.U32 R17, RZ, RZ, R28 ;  /* 0x000000ffff117224 */ /* 0x000fe400078e001c */
[----:B------:R-:W-:Y:S04]  /*32a60*/  STL.64 [R1+0x40], R24 ;  /* 0x0000401801007387 */ /* 0x000fe80000100a00 */
[----:B------:R0:W-:Y:S01]  /*32a70*/  STL [R1+0x48], R26 ;  /* 0x0000481a01007387 */ /* 0x0001e20000100800 */
[----:B------:R-:W-:Y:S01]  /*32a80*/  IMAD.MOV.U32 R29, RZ, RZ, R27 ;  /* 0x000000ffff1d7224 */ /* 0x000fe200078e001b */
[----:B------:R-:W-:-:S02]  /*32a90*/  MOV R27, R0 ;  /* 0x00000000001b7202 */ /* 0x000fc40000000f00 */
[----:B0-----:R-:W-:Y:S01]  /*32aa0*/  MOV R26, R2 ;  /* 0x00000002001a7202 */ /* 0x001fe20000000f00 */
[----:B--2---:R-:W-:Y:S01]  /*32ab0*/  HMMA.16816.F32 R8, R4, R10, R12 ;  /* 0x0000000a0408723c */ /* 0x004fe2000000180c */
[----:B------:R-:W2:Y:S04]  /*32ac0*/  LDL.LU.64 R14, [R1+0x2d18] ;  /* 0x002d1800010e7983 */ /* 0x000ea80000300a00 */
[----:B------:R-:W3:-:S14]  /*32ad0*/  LDL.LU.64 R12, [R1+0x2d10] ;  /* 0x002d1000010c7983 */ /* 0x000edc0000300a00 */
[----:B------:R-:W-:Y:S01]  /*32ae0*/  IMAD.MOV.U32 R2, RZ, RZ, R10 ;  /* 0x000000ffff027224 */ /* 0x000fe200078e000a */
[----:B------:R-:W-:Y:S02]  /*32af0*/  MOV R0, R11 ;  /* 0x0000000b00007202 */ /* 0x000fe40000000f00 */
[----:B------:R-:W-:Y:S02]  /*32b00*/  MOV R28, R8 ;  /* 0x00000008001c7202 */ /* 0x000fe40000000f00 */
[----:B------:R-:W-:Y:S01]  /*32b10*/  MOV R3, R9 ;  /* 0x0000000900037202 */ /* 0x000fe20000000f00 */
[----:B------:R-:W4:Y:S04]  /*32b20*/  LDL.LU.64 R10, [R1+0x2d08] ;  /* 0x002d0800010a7983 */ /* 0x000f280000300a00 */
[----:B------:R-:W4:Y:S02]  /*32b30*/  LDL.LU.64 R8, [R1+0x2d00] ;  /* 0x002d000001087983 */ /* 0x000f240000300a00 */
[----:B----4-:R-:W-:Y:S02]  /*32b40*/  HMMA.16816.F32 R24, R4, R26, R8 ;  /* 0x0000001a0418723c */ /* 0x010fe40000001808 */
[----:B------:R-:W4:Y:S04]  /*32b50*/  LDL.LU.64 R10, [R1+0x2cf8] ;  /* 0x002cf800010a7983 */ /* 0x000f280000300a00 */
[----:B------:R-:W2:Y:S02]  /*32b60*/  LDL.LU.64 R8, [R1+0x2cf0] ;  /* 0x002cf00001087983 */ /* 0x000ea40000300a00 */
[----:B--2---:R-:W-:-:S02]  /*32b70*/  MOV R4, R8 ;  /* 0x0000000800047202 */ /* 0x004fc40000000f00 */
[----:B------:R-:W-:Y:S01]  /*32b80*/  MOV R5, R9 ;  /* 0x0000000900057202 */ /* 0x000fe20000000f00 */
[----:B------:R-:W2:Y:S04]  /*32b90*/  LDL.LU R8, [R1+0x2cec] ;  /* 0x002cec0001087983 */ /* 0x000ea80000300800 */
[----:B------:R-:W2:Y:S01]  /*32ba0*/  LDL.LU R9, [R1+0x2ce8] ;  /* 0x002ce80001097983 */ /* 0x000ea20000300800 */
[----:B----4-:R-:W-:Y:S01]  /*32bb0*/  MOV R6, R10 ;  /* 0x0000000a00067202 */ /* 0x010fe20000000f00 */
[----:B------:R-:W-:Y:S02]  /*32bc0*/  IMAD.MOV.U32 R7, RZ, RZ, R11 ;  /* 0x000000ffff077224 */ /* 0x000fe400078e000b */
[----:B------:R-:W2:Y:S04]  /*32bd0*/  LDL.LU R10, [R1+0x2ce4] ;  /* 0x002ce400010a7983 */ /* 0x000ea80000300800 */
[----:B------:R-:W2:Y:S04]  /*32be0*/  LDL.LU R11, [R1+0x2ce0] ;  /* 0x002ce000010b7983 */ /* 0x000ea80000300800 */
[----:B------:R0:W-:Y:S04]  /*32bf0*/  STL [R1+0x2c60], R24 ;  /* 0x002c601801007387 */ /* 0x0001e80000100800 */
[----:B------:R1:W-:Y:S04]  /*32c00*/  STL [R1+0x2c5c], R25 ;  /* 0x002c5c1901007387 */ /* 0x0003e80000100800 */
[----:B------:R4:W-:Y:S04]  /*32c10*/  STL [R1+0x2c58], R26 ;  /* 0x002c581a01007387 */ /* 0x0009e80000100800 */
[----:B------:R4:W-:Y:S01]  /*32c20*/  STL [R1+0x2c54], R27 ;  /* 0x002c541b01007387 */ /* 0x0009e20000100800 */
[----:B---3--:R-:W-:-:S02]  /*32c30*/  MOV R21, R12 ;  /* 0x0000000c00157202 */ /* 0x008fc40000000f00 */
[----:B------:R-:W-:Y:S01]  /*32c40*/  MOV R20, R13 ;  /* 0x0000000d00147202 */ /* 0x000fe20000000f00 */
[----:B0-----:R-:W3:Y:S04]  /*32c50*/  LDL.LU R24, [R1+0x50] ;  /* 0x0000500001187983 */ /* 0x001ee80000300800 */
[----:B-1----:R-:W3:Y:S01]  /*32c60*/  LDL.LU R25, [R1+0x54] ;  /* 0x0000540001197983 */ /* 0x002ee20000300800 */
[----:B----4-:R-:W-:Y:S02]  /*32c70*/  MOV R26, R15 ;  /* 0x0000000f001a7202 */ /* 0x010fe40000000f00 */
[----:B------:R-:W-:Y:S02]  /*32c80*/  MOV R27, R14 ;  /* 0x0000000e001b7202 */ /* 0x000fe40000000f00 */
[----:B------:R-:W4:Y:S01]  /*32c90*/  LDL.LU.64 R14, [R1+0x2cd8] ;  /* 0x002cd800010e7983 */ /* 0x000f220000300a00 */
[----:B--2---:R-:W-:Y:S03]  /*32ca0*/  HMMA.16816.F32 R4, R8, R12, R4 ;  /* 0x0000000c0804723c */ /* 0x004fe60000001804 */
[----:B------:R-:W4:-:S15]  /*32cb0*/  LDL.LU.64 R12, [R1+0x2cd0] ;  /* 0x002cd000010c7983 */ /* 0x000f1e0000300a00 */
[----:B------:R-:W-:Y:S01]  /*32cc0*/  NOP ;  /* 0x0000000000007918 */ /* 0x000fe20000000000 */
[----:B------:R0:W-:Y:S04]  /*32cd0*/  STL [R1+0x2c6c], R4 ;  /* 0x002c6c0401007387 */ /* 0x0001e80000100800 */
[----:B------:R1:W-:Y:S04]  /*32ce0*/  STL [R1+0x2c68], R5 ;  /* 0x002c680501007387 */ /* 0x0003e80000100800 */
[----:B------:R-:W-:Y:S04]  /*32cf0*/  STL [R1+0x2c64], R6 ;  /* 0x002c640601007387 */ /* 0x000fe80000100800 */
[----:B------:R4:W-:Y:S01]  /*32d00*/  STL [R1+0x2c50], R7 ;  /* 0x002c500701007387 */ /* 0x0009e20000100800 */
[----:B0-----:R-:W-:Y:S01]  /*32d10*/  IMAD.MOV.U32 R4, RZ, RZ, R21 ;  /* 0x000000ffff047224 */ /* 0x001fe200078e0015 */
[----:B-1----:R-:W-:-:S07]  /*32d20*/  MOV R5, R20 ;  /* 0x0000001400057202 */ /* 0x002fce0000000f00 */
[----:B----4-:R-:W-:Y:S01]  /*32d30*/  HMMA.16816.F32 R4, R12, R4, R16 ;  /* 0x000000040c04723c */ /* 0x010fe20000001810 */
[----:B------:R-:W2:-:S15]  /*32d40*/  LDL.LU.64 R16, [R1+0x2cc8] ;  /* 0x002cc80001107983 */ /* 0x000e9e0000300a00 */
[----:B------:R-:W-:-:S03]  /*32d50*/  NOP ;  /* 0x0000000000007918 */ /* 0x000fc60000000000 */
[----:B------:R-:W-:Y:S02]  /*32d60*/  MOV R20, R4 ;  /* 0x0000000400147202 */ /* 0x000fe40000000f00 */
[----:B------:R-:W-:-:S05]  /*32d70*/  MOV R21, R5 ;  /* 0x0000000500157202 */ /* 0x000fca0000000f00 */
[----:B------:R2:W-:Y:S02]  /*32d80*/  STL.64 [R1+0x2ca0], R20 ;  /* 0x002ca01401007387 */ /* 0x0005e40000100a00 */
[----:B--2---:R-:W-:Y:S02]  /*32d90*/  MOV R20, R16 ;  /* 0x0000001000147202 */ /* 0x004fe40000000f00 */
[----:B------:R-:W2:Y:S04]  /*32da0*/  LDL.LU R16, [R1+0x2cc0] ;  /* 0x002cc00001107983 */ /* 0x000ea80000300800 */
[----:B------:R-:W4:Y:S01]  /*32db0*/  LDL.LU R21, [R1+0x64] ;  /* 0x0000640001157983 */ /* 0x000f220000300800 */
[----:B------:R-:W-:Y:S01]  /*32dc0*/  MOV R19, R6 ;  /* 0x0000000600137202 */ /* 0x000fe20000000f00 */
[----:B------:R-:W-:-:S02]  /*32dd0*/  IMAD.MOV.U32 R18, RZ, RZ, R7 ;  /* 0x000000ffff127224 */ /* 0x000fc400078e0007 */
[----:B------:R-:W-:Y:S04]  /*32de0*/  STL.64 [R1+0x2cb0], R22 ;  /* 0x002cb01601007387 */ /* 0x000fe80000100a00 */
[----:B----4-:R0:W-:Y:S04]  /*32df0*/  STL.64 [R1+0x2ca8], R20 ;  /* 0x002ca81401007387 */ /* 0x0101e80000100a00 */
[----:B0-----:R-:W3:Y:S04]  /*32e00*/  LDL.LU R20, [R1+0xc0] ;  /* 0x0000c00001147983 */ /* 0x001ee80000300800 */
[----:B------:R-:W3:Y:S04]  /*32e10*/  LDL.LU R21, [R1+0xc4] ;  /* 0x0000c40001157983 */ /* 0x000ee80000300800 */
[----:B------:R-:W-:Y:S04]  /*32e20*/  STL.64 [R1+0x2c98], R18 ;  /* 0x002c981201007387 */ /* 0x000fe80000100a00 */
[----:B--2---:R0:W-:Y:S04]  /*32e30*/  STL.64 [R1+0x2c90], R16 ;  /* 0x002c901001007387 */ /* 0x0041e80000100a00 */
[----:B0-----:R-:W2:Y:S04]  /*32e40*/  LDL R16, [R1+0x80] ;  /* 0x0000800001107983 */ /* 0x001ea80000100800 */
[----:B------:R-:W2:Y:S04]  /*32e50*/  LDL R17, [R1+0x84] ;  /* 0x0000840001117983 */ /* 0x000ea80000100800 */
[----:B--2---:R0:W-:Y:S04]  /*32e60*/  STL.64 [R1+0x2cb8], R16 ;  /* 0x002cb81001007387 */ /* 0x0041e80000100a00 */
[----:B0-----:R-:W2:Y:S04]  /*32e70*/  LDL.LU R16, [R1+0x30] ;  /* 0x0000300001107983 */ /* 0x001ea80000300800 */
[----:B------:R-:W2:Y:S04]  /*32e80*/  LDL.LU R17, [R1+0x34] ;  /* 0x0000340001117983 */ /* 0x000ea80000300800 */
[----:B------:R-:W2:Y:S04]  /*32e90*/  LDL.LU R18, [R1+0x38] ;  /* 0x0000380001127983 */ /* 0x000ea80000300800 */
[----:B------:R-:W2:Y:S01]  /*32ea0*/  LDL.LU R19, [R1+0x3c] ;  /* 0x00003c0001137983 */ /* 0x000ea20000300800 */
[----:B---3--:R-:W-:-:S15]  /*32eb0*/  HMMA.16816.F32 R4, R8, R20, R24 ;  /* 0x000000140804723c */ /* 0x008fde0000001818 */
[----:B------:R-:W-:-:S04]  /*32ec0*/  NOP ;  /* 0x0000000000007918 */ /* 0x000fc80000000000 */
[----:B------:R-:W-:Y:S02]  /*32ed0*/  MOV R27, R6 ;  /* 0x00000006001b7202 */ /* 0x000fe40000000f00 */
[----:B------:R-:W-:Y:S02]  /*32ee0*/  MOV R25, R4 ;  /* 0x0000000400197202 */ /* 0x000fe40000000f00 */
[----:B------:R-:W-:Y:S01]  /*32ef0*/  MOV R26, R5 ;  /* 0x00000005001a7202 */ /* 0x000fe20000000f00 */
[----:B--2---:R-:W-:Y:S01]  /*32f00*/  HMMA.16816.F32 R20, R12, R20, R16 ;  /* 0x000000140c14723c */ /* 0x004fe20000001810 */
[----:B------:R-:W2:-:S15]  /*32f10*/  LDL.LU.64 R16, [R1+0x2cb8] ;  /* 0x002cb80001107983 */ /* 0x000e9e0000300a00 */
[----:B------:R-:W-:-:S03]  /*32f20*/  NOP ;  /* 0x0000000000007918 */ /* 0x000fc60000000000 */
[----:B------:R-:W-:Y:S02]  /*32f30*/  MOV R6, R22 ;  /* 0x0000001600067202 */ /* 0x000fe40000000f00 */
[----:B------:R-:W-:Y:S01]  /*32f40*/  MOV R24, R23 ;  /* 0x0000001700187202 */ /* 0x000fe20000000f00 */
[----:B------:R-:W-:Y:S01]  /*32f50*/  IMAD.MOV.U32 R4, RZ, RZ, R20 ;  /* 0x000000ffff047224 */ /* 0x000fe200078e0014 */
[----:B------:R-:W-:Y:S01]  /*32f60*/  MOV R5, R21 ;  /* 0x0000001500057202 */ /* 0x000fe20000000f00 */
[----:B------:R-:W2:Y:S04]  /*32f70*/  LDL.LU.64 R22, [R1+0x2cb0] ;  /* 0x002cb00001167983 */ /* 0x000ea80000300a00 */
[----:B------:R-:W2:Y:S04]  /*32f80*/  LDL.LU.64 R20, [R1+0x2ca8] ;  /* 0x002ca80001147983 */ /* 0x000ea80000300a00 */
[----:B------:R-:W-:Y:S04]  /*32f90*/  STL.64 [R1+0x2c88], R14 ;  /* 0x002c880e01007387 */ /* 0x000fe80000100a00 */
[----:B------:R0:W-:Y:S04]  /*32fa0*/  STL.64 [R1+0x2c80], R12 ;  /* 0x002c800c01007387 */ /* 0x0001e80000100a00 */
[----:B0-----:R-:W3:Y:S04]  /*32fb0*/  LDL.LU R12, [R1+0x40] ;  /* 0x00004000010c7983 */ /* 0x001ee80000300800 */
[----:B------:R-:W3:Y:S04]  /*32fc0*/  LDL.LU R13, [R1+0x44] ;  /* 0x00004400010d7983 */ /* 0x000ee80000300800 */
[----:B------:R-:W3:Y:S04]  /*32fd0*/  LDL.LU R14, [R1+0x48] ;  /* 0x00004800010e7983 */ /* 0x000ee80000300800 */
[----:B------:R-:W-:Y:S04]  /*32fe0*/  STL.64 [R1+0x2c78], R6 ;  /* 0x002c780601007387 */ /* 0x000fe80000100a00 */
[----:B------:R0:W-:Y:S01]  /*32ff0*/  STL.64 [R1+0x2c70], R4 ;  /* 0x002c700401007387 */ /* 0x0001e20000100a00 */
[----:B------:R-:W-:-:S02]  /*33000*/  MOV R15, R29 ;  /* 0x0000001d000f7202 */ /* 0x000fc40000000f00 */
[----:B0-----:R-:W-:Y:S01]  /*33010*/  MOV R5, R3 ;  /* 0x0000000300057202 */ /* 0x001fe20000000f00 */
[----:B--2---:R-:W-:Y:S01]  /*33020*/  HMMA.16816.F32 R16, R8, R16, R20 ;  /* 0x000000100810723c */ /* 0x004fe20000001814 */
[----:B------:R-:W2:-:S15]  /*33030*/  LDL.LU.64 R20, [R1+0x2ca0] ;  /* 0x002ca00001147983 */ /* 0x000e9e0000300a00 */
[----:B------:R-:W-:-:S03]  /*33040*/  NOP ;  /* 0x0000000000007918 */ /* 0x000fc60000000000 */
[----:B------:R-:W-:Y:S02]  /*33050*/  MOV R29, R18 ;  /* 0x00000012001d7202 */ /* 0x000fe40000000f00 */
[----:B------:R-:W-:Y:S02]  /*33060*/  MOV R3, R19 ;  /* 0x0000001300037202 */ /* 0x000fe40000000f00 */
[----:B------:R-:W-:Y:S01]  /*33070*/  MOV R22, R16 ;  /* 0x0000001000167202 */ /* 0x000fe20000000f00 */
[----:B------:R-:W-:Y:S01]  /*33080*/  IMAD.MOV.U32 R23, RZ, RZ, R17 ;  /* 0x000000ffff177224 */ /* 0x000fe200078e0011 */
[----:B------:R-:W4:Y:S04]  /*33090*/  LDL.LU.64 R18, [R1+0x2c98] ;  /* 0x002c980001127983 */ /* 0x000f280000300a00 */
[----:B------:R-:W3:Y:S02]  /*330a0*/  LDL.LU.64 R16, [R1+0x2c90] ;  /* 0x002c900001107983 */ /* 0x000ee40000300a00 */
[----:B---3--:R-:W-:Y:S02]  /*330b0*/  HMMA.16816.F32 R8, R8, R16, R12 ;  /* 0x000000100808723c */ /* 0x008fe4000000180c */
[----:B------:R-:W3:Y:S04]  /*330c0*/  LDL.LU.64 R14, [R1+0x2c88] ;  /* 0x002c8800010e7983 */ /* 0x000ee80000300a00 */
[----:B------:R-:W3:-:S13]  /*330d0*/  LDL.LU.64 R12, [R1+0x2c80] ;  /* 0x002c8000010c7983 */ /* 0x000eda0000300a00 */
[----:B------:R-:W-:Y:S04]  /*330e0*/  STL.64 [R1+0x2c00], R10 ;  /* 0x002c000a01007387 */ /* 0x000fe80000100a00 */
[----:B------:R0:W-:Y:S04]  /*330f0*/  STL.64 [R1+0x2bf8], R8 ;  /* 0x002bf80801007387 */ /* 0x0001e80000100a00 */
[----:B0-----:R-:W3:Y:S01]  /*33100*/  LDL.LU.64 R8, [R1+0x80] ;  /* 0x0000800001087983 */ /* 0x001ee20000300a00 */
[----:B------:R-:W-:Y:S01]  /*33110*/  IMAD.MOV.U32 R4, RZ, RZ, R28 ;  /* 0x000000ffff047224 */ /* 0x000fe200078e001c */
[----:B------:R-:W-:-:S02]  /*33120*/  MOV R6, R2 ;  /* 0x0000000200067202 */ /* 0x000fc40000000f00 */
[----:B------:R-:W-:Y:S01]  /*33130*/  MOV R7, R0 ;  /* 0x0000000000077202 */ /* 0x000fe20000000f00 */
[----:B------:R-:W2:Y:S06]  /*33140*/  LDL.64 R10, [R1+0x88] ;  /* 0x00008800010a7983 */ /* 0x000eac0000100a00 */
[----:B---3--:R-:W-:-:S15]  /*33150*/  HMMA.16816.F32 R4, R12, R8, R4 ;  /* 0x000000080c04723c */ /* 0x008fde0000001804 */
[----:B------:R-:W-:-:S04]  /*33160*/  NOP ;  /* 0x0000000000007918 */ /* 0x000fc80000000000 */
[----:B------:R-:W-:Y:S01]  /*33170*/  MOV R2, R6 ;  /* 0x0000000600027202 */ /* 0x000fe20000000f00 */
[----:B------:R0:W-:Y:S01]  /*33180*/  STL [R1+0x50], R4 ;  /* 0x0000500401007387 */ /* 0x0001e20000100800 */
[----:B------:R-:W-:Y:S01]  /*33190*/  IMAD.MOV.U32 R0, RZ, RZ, R7 ;  /* 0x000000ffff007224 */ /* 0x000fe200078e0007 */
[----:B------:R-:W-:Y:S02]  /*331a0*/  MOV R28, R5 ;  /* 0x00000005001c7202 */ /* 0x000fe40000000f00 */
[----:B------:R-:W3:Y:S04]  /*331b0*/  LDL.LU.64 R6, [R1+0x2c78] ;  /* 0x002c780001067983 */ /* 0x000ee80000300a00 */
[----:B0-----:R-:W4:Y:S04]  /*331c0*/  LDL.LU.64 R4, [R1+0x2c70] ;  /* 0x002c700001047983 */ /* 0x001f280000300a00 */
[----:B--2---:R0:W-:Y:S02]  /*331d0*/  STL.64 [R1+0x2c08], R10 ;  /* 0x002c080a01007387 */ /* 0x0041e40000100a00 */
[----:B0-----:R-:W-:-:S02]  /*331e0*/  MOV R11, R24 ;  /* 0x00000018000b7202 */ /* 0x001fc40000000f00 */
[----:B---3--:R-:W-:Y:S02]  /*331f0*/  MOV R10, R6 ;  /* 0x00000006000a7202 */ /* 0x008fe40000000f00 */
[----:B----4-:R-:W-:Y:S02]  /*33200*/  MOV R8, R4 ;  /* 0x0000000400087202 */ /* 0x010fe40000000f00 */
[----:B------:R-:W-:Y:S01]  /*33210*/  MOV R9, R5 ;  /* 0x0000000500097202 */ /* 0x000fe20000000f00 */
[----:B------:R-:W2:Y:S04]  /*33220*/  LDL.LU R4, [R1+0x2c6c] ;  /* 0x002c6c0001047983 */ /* 0x000ea80000300800 */
[----:B------:R-:W2:Y:S04]  /*33230*/  LDL.LU R5, [R1+0x2c68] ;  /* 0x002c680001057983 */ /* 0x000ea80000300800 */
[----:B------:R-:W2:Y:S04]  /*33240*/  LDL.LU R6, [R1+0x2c64] ;  /* 0x002c640001067983 */ /* 0x000ea80000300800 */
[----:B------:R-:W3:Y:S04]  /*33250*/  LDL.LU R24, [R1+0x2c60] ;  /* 0x002c600001187983 */ /* 0x000ee80000300800 */
[----:B------:R-:W-:Y:S04]  /*33260*/  STL.64 [R1+0x2c18], R10 ;  /* 0x002c180a01007387 */ /* 0x000fe80000100a00 */
[----:B------:R0:W-:Y:S02]  /*33270*/  STL.64 [R1+0x2c10], R8 ;  /* 0x002c100801007387 */ /* 0x0001e40000100a00 */
[----:B0-----:R-:W-:Y:S01]  /*33280*/  IMAD.MOV.U32 R8, RZ, RZ, R25 ;  /* 0x000000ffff087224 */ /* 0x001fe200078e0019 */
[----:B------:R-:W-:Y:S01]  /*33290*/  MOV R9, R26 ;  /* 0x0000001a00097202 */ /* 0x000fe20000000f00 */
[----:B------:R-:W3:Y:S04]  /*332a0*/  LDL.LU R25, [R1+0x2c5c] ;  /* 0x002c5c0001197983 */ /* 0x000ee80000300800 */
[----:B------:R-:W3:Y:S01]  /*332b0*/  LDL.LU R26, [R1+0x2c58] ;  /* 0x002c5800011a7983 */ /* 0x000ee20000300800 */
[----:B------:R-:W-:-:S03]  /*332c0*/  MOV R10, R27 ;  /* 0x0000001b000a7202 */ /* 0x000fc60000000f00 */
[----:B------:R-:W3:Y:S01]  /*332d0*/  LDL.LU R27, [R1+0x2c54] ;  /* 0x002c5400011b7983 */ /* 0x000ee20000300800 */
[----:B------:R-:W-:-:S03]  /*332e0*/  MOV R11, R7 ;  /* 0x00000007000b7202 */ /* 0x000fc60000000f00 */
[----:B------:R-:W2:Y:S04]  /*332f0*/  LDL.LU R7, [R1+0x2c50] ;  /* 0x002c500001077983 */ /* 0x000ea80000300800 */
[----:B------:R-:W-:Y:S04]  /*33300*/  STL.64 [R1+0x2c28], R10 ;  /* 0x002c280a01007387 */ /* 0x000fe80000100a00 */
[----:B------:R0:W-:Y:S02]  /*33310*/  STL.64 [R1+0x2c20], R8 ;  /* 0x002c200801007387 */ /* 0x0001e40000100a00 */
[----:B0-----:R-:W-:Y:S01]  /*33320*/  MOV R8, R20 ;  /* 0x0000001400087202 */ /* 0x001fe20000000f00 */
[----:B------:R-:W-:Y:S01]  /*33330*/  IMAD.MOV.U32 R9, RZ, RZ, R21 ;  /* 0x000000ffff097224 */ /* 0x000fe200078e0015 */
[----:B------:R-:W4:Y:S04]  /*33340*/  LDL.LU R20, [R1+0x2c4c] ;  /* 0x002c4c0001147983 */ /* 0x000f280000300800 */
[----:B------:R-:W4:Y:S01]  /*33350*/  LDL.LU R21, [R1+0x2c48] ;  /* 0x002c480001157983 */ /* 0x000f220000300800 */
[----:B------:R-:W-:-:S02]  /*33360*/  MOV R10, R19 ;  /* 0x00000013000a7202 */ /* 0x000fc40000000f00 */
[----:B------:R-:W-:Y:S02]  /*33370*/  MOV R11, R18 ;  /* 0x00000012000b7202 */ /* 0x000fe40000000f00 */
[----:B------:R-:W2:Y:S01]  /*33380*/  LDL.LU.64 R18, [R1+0x2c40] ;  /* 0x002c400001127983 */ /* 0x000ea20000300a00 */
[----:B---3--:R-:W-:Y:S03]  /*33390*/  HMMA.16816.F32 R24, R12, R16, R24 ;  /* 0x000000100c18723c */ /* 0x008fe60000001818 */
[----:B------:R-:W2:Y:S04]  /*333a0*/  LDL.LU.64 R16, [R1+0x2c38] ;  /* 0x002c380001107983 */ /* 0x000ea80000300a00 */
[----:B------:R-:W2:-:S12]  /*333b0*/  LDL.LU R14, [R1+0xa8] ;  /* 0x0000a800010e7983 */ /* 0x000e980000300800 */
[----:B------:R0:W-:Y:S04]  /*333c0*/  STL.64 [R1+0x40], R24 ;  /* 0x0000401801007387 */ /* 0x0001e80000100a00 */
[----:B------:R1:W-:Y:S04]  /*333d0*/  STL.64 [R1+0x48], R26 ;  /* 0x0000481a01007387 */ /* 0x0003e80000100a00 */
[----:B------:R-:W2:Y:S01]  /*333e0*/  LDL.LU R15, [R1+0xac] ;  /* 0x0000ac00010f7983 */ /* 0x000ea20000300800 */
[----:B0-----:R-:W-:Y:S02]  /*333f0*/  MOV R24, R22 ;  /* 0x0000001600187202 */ /* 0x001fe40000000f00 */
[----:B------:R-:W-:Y:S01]  /*33400*/  MOV R25, R23 ;  /* 0x0000001700197202 */ /* 0x000fe20000000f00 */
[----:B------:R-:W4:Y:S04]  /*33410*/  LDL.LU R22, [R1+0x2c34] ;  /* 0x002c340001167983 */ /* 0x000f280000300800 */
[----:B------:R-:W4:Y:S01]  /*33420*/  LDL.LU R23, [R1+0x2c30] ;  /* 0x002c300001177983 */ /* 0x000f220000300800 */
[----:B-1----:R-:W-:Y:S01]  /*33430*/  IMAD.MOV.U32 R26, RZ, RZ, R29 ;  /* 0x000000ffff1a7224 */ /* 0x002fe200078e001d */
[-C--:B--2---:R-:W-:Y:S08]  /*33440*/  HMMA.16816.F32 R4, R16, R14.reuse, R4 ;  /* 0x0000000e1004723c */ /* 0x084ff00000001804 */
[----:B----4-:R-:W-:Y:S11]  /*33450*/  HMMA.16816.F32 R12, R20, R14, R8 ;  /* 0x0000000e140c723c */ /* 0x010ff60000001808 */
[----:B------:R-:W-:Y:S01]  /*33460*/  MOV R29, R4 ;  /* 0x00000004001d7202 */ /* 0x000fe20000000f00 */
[----:B------:R-:W-:Y:S04]  /*33470*/  STL.64 [R1+0x10], R4 ;  /* 0x0000100401007387 */ /* 0x000fe80000100a00 */
[----:B------:R0:W-:Y:S04]  /*33480*/  STL.64 [R1+0x18], R6 ;  /* 0x0000180601007387 */ /* 0x0001e80000100a00 */
[----:B0-----:R-:W2:Y:S04]  /*33490*/  LDL.LU R6, [R1+0xc8] ;  /* 0x0000c80001067983 */ /* 0x001ea80000300800 */
[----:B------:R-:W2:Y:S04]  /*334a0*/  LDL.LU R7, [R1+0xcc] ;  /* 0x0000cc0001077983 */ /* 0x000ea80000300800 */
[----:B------:R-:W-:Y:S04]  /*334b0*/  STL [R1+0x2bf4], R29 ;  /* 0x002bf41d01007387 */ /* 0x000fe80000100800 */
[----:B------:R-:W2:Y:S04]  /*334c0*/  LDL.LU.64 R10, [R1+0x2c28] ;  /* 0x002c2800010a7983 */ /* 0x000ea80000300a00 */
[----:B------:R-:W2:Y:S04]  /*334d0*/  LDL.LU.64 R8, [R1+0x2c20] ;  /* 0x002c200001087983 */ /* 0x000ea80000300a00 */
[----:B------:R0:W-:Y:S04]  /*334e0*/  STL [R1+0x2bc0], R15 ;  /* 0x002bc00f01007387 */ /* 0x0001e80000100800 */
[----:B------:R1:W-:Y:S04]  /*334f0*/  STL [R1+0x2bf0], R14 ;  /* 0x002bf00e01007387 */ /* 0x0003e80000100800 */
[----:B------:R3:W-:Y:S01]  /*33500*/  STL.64 [R1+0x2be8], R12 ;  /* 0x002be80c01007387 */ /* 0x0007e20000100a00 */
[----:B0-----:R-:W-:Y:S01]  /*33510*/  MOV R15, R0 ;  /* 0x00000000000f7202 */ /* 0x001fe20000000f00 */
[----:B-1----:R-:W-:-:S02]  /*33520*/  IMAD.MOV.U32 R14, RZ, RZ, R2 ;  /* 0x000000ffff0e7224 */ /* 0x002fc400078e0002 */
[----:B---3--:R-:W3:Y:S01]  /*33530*/  LDL.LU R12, [R1+0x50] ;  /* 0x00005000010c7983 */ /* 0x008ee20000300800 */
[----:B------:R-:W-:Y:S01]  /*33540*/  MOV R13, R28 ;  /* 0x0000001c000d7202 */ /* 0x000fe20000000f00 */
[----:B--2---:R-:W-:-:S15]  /*33550*/  HMMA.16816.F32 R8, R16, R6, R8 ;  /* 0x000000061008723c */ /* 0x004fde0000001808 */
[----:B------:R-:W-:-:S04]  /*33560*/  NOP ;  /* 0x0000000000007918 */ /* 0x000fc80000000000 */
[----:B------:R0:W-:Y:S01]  /*33570*/  STL [R1+0xc], R11 ;  /* 0x00000c0b01007387 */ /* 0x0001e20000100800 */
[----:B------:R-:W-:Y:S02]  /*33580*/  MOV R0, R10 ;  /* 0x0000000a00007202 */ /* 0x000fe40000000f00 */
[----:B------:R-:W-:Y:S02]  /*33590*/  MOV R28, R8 ;  /* 0x00000008001c7202 */ /* 0x000fe40000000f00 */
[----:B------:R-:W-:Y:S01]  /*335a0*/  MOV R2, R9 ;  /* 0x0000000900027202 */ /* 0x000fe20000000f00 */
[----:B0-----:R-:W2:Y:S04]  /*335b0*/  LDL.LU.64 R10, [R1+0x2c18] ;  /* 0x002c1800010a7983 */ /* 0x001ea80000300a00 */
[----:B------:R-:W2:Y:S01]  /*335c0*/  LDL.LU.64 R8, [R1+0x2c10] ;  /* 0x002c100001087983 */ /* 0x000ea20000300a00 */
[----:B------:R-:W-:-:S02]  /*335d0*/  MOV R27, R3 ;  /* 0x00000003001b7202 */ /* 0x000fc40000000f00 */
[----:B------:R-:W-:Y:S02]  /*335e0*/  MOV R3, R5 ;  /* 0x0000000500037202 */ /* 0x000fe40000000f00 */
[----:B--2---:R-:W-:Y:S01]  /*335f0*/  HMMA.16816.F32 R4, R20, R6, R8 ;  /* 0x000000061404723c */ /* 0x004fe20000001808 */
[----:B------:R-:W2:Y:S07]  /*33600*/  LDL.LU.64 R10, [R1+0x2c08] ;  /* 0x002c0800010a7983 */ /* 0x000eae0000300a00 */
[----:B--2---:R-:W-:Y:S01]  /*33610*/  HMMA.16816.F32 R24, R16, R10, R24 ;  /* 0x0000000a1018723c */ /* 0x004fe20000001818 */
[----:B------:R-:W-:-:S02]  /*33620*/  IMAD.MOV.U32 R29, RZ, RZ, R10 ;  /* 0x000000ffff1d7224 */ /* 0x000fc400078e000a */
[----:B------:R-:W2:Y:S04]  /*33630*/  LDL.LU.64 R10, [R1+0x2c00] ;  /* 0x002c0000010a7983 */ /* 0x000ea80000300a00 */
[----:B------:R-:W2:-:S12]  /*33640*/  LDL.LU.64 R8, [R1+0x2bf8] ;  /* 0x002bf80001087983 */ /* 0x000e980000300a00 */
[----:B------:R-:W-:Y:S04]  /*33650*/  STL.64 [R1+0x2bd0], R26 ;  /* 0x002bd01a01007387 */ /* 0x000fe80000100a00 */
[----:B------:R0:W-:Y:S04]  /*33660*/  STL.64 [R1+0x2bc8], R24 ;  /* 0x002bc81801007387 */ /* 0x0001e80000100a00 */
[----:B0-----:R-:W4:Y:S04]  /*33670*/  LDL R24, [R1+0x18] ;  /* 0x0000180001187983 */ /* 0x001f280000100800 */
[----:B------:R-:W2:Y:S04]  /*33680*/  LDL R25, [R1+0x1c] ;  /* 0x00001c0001197983 */ /* 0x000ea80000100800 */
[----:B------:R-:W2:Y:S04]  /*33690*/  LDL.LU R26, [R1+0x98] ;  /* 0x00009800011a7983 */ /* 0x000ea80000300800 */
[----:B------:R-:W2:Y:S02]  /*336a0*/  LDL.LU R27, [R1+0x9c] ;  /* 0x00009c00011b7983 */ /* 0x000ea40000300800 */
[----:B--2---:R-:W-:Y:S01]  /*336b0*/  HMMA.16816.F32 R16, R16, R26, R8 ;  /* 0x0000001a1010723c */ /* 0x004fe20000001808 */
[----:B------:R-:W-:-:S02]  /*336c0*/  MOV R10, R29 ;  /* 0x0000001d000a7202 */ /* 0x000fc40000000f00 */
[----:B------:R-:W2:Y:S04]  /*336d0*/  LDL.LU R29, [R1+0x2bf4] ;  /* 0x002bf400011d7983 */ /* 0x000ea80000300800 */
[----:B------:R-:W3:-:S12]  /*336e0*/  LDL.LU R11, [R1+0x8c] ;  /* 0x00008c00010b7983 */ /* 0x000ed80000300800 */
[----:B------:R-:W-:Y:S04]  /*336f0*/  STL [R1+0x2bbc], R18 ;  /* 0x002bbc1201007387 */ /* 0x000fe80000100800 */
[----:B------:R-:W-:Y:S04]  /*33700*/  STL [R1+0x2ba8], R17 ;  /* 0x002ba81101007387 */ /* 0x000fe80000100800 */
[----:B------:R-:W-:Y:S01]  /*33710*/  STL [R1+0x2ba4], R19 ;  /* 0x002ba41301007387 */ /* 0x000fe20000100800 */
[----:B---3--:R-:W-:Y:S03]  /*33720*/  HMMA.16816.F32 R8, R20, R10, R12 ;  /* 0x0000000a1408723c */ /* 0x008fe6000000180c */
[----:B------:R-:W3:Y:S04]  /*33730*/  LDL.LU R14, [R1+0x2bf0] ;  /* 0x002bf000010e7983 */ /* 0x000ee80000300800 */
[----:B------:R-:W2:-:S12]  /*33740*/  LDL.LU.64 R12, [R1+0x2be8] ;  /* 0x002be800010c7983 */ /* 0x000e980000300a00 */
[----:B------:R-:W-:Y:S04]  /*33750*/  STL [R1+0x2bb8], R9 ;  /* 0x002bb80901007387 */ /* 0x000fe80000100800 */
[----:B------:R2:W-:Y:S04]  /*33760*/  STL [R1+0x2bb4], R11 ;  /* 0x002bb40b01007387 */ /* 0x0005e80000100800 */
[----:B------:R-:W-:Y:S01]  /*33770*/  STL [R1+0x2bac], R28 ;  /* 0x002bac1c01007387 */ /* 0x000fe20000100800 */
[----:B--2---:R-:W-:Y:S01]  /*33780*/  FMUL R11, R13, UR9 ;  /* 0x000000090d0b7c20 */ /* 0x004fe20008400000 */
[----:B------:R-:W-:-:S02]  /*33790*/  FMUL R9, R12, UR9 ;  /* 0x000000090c097c20 */ /* 0x000fc40008400000 */
[----:B------:R0:W-:Y:S04]  /*337a0*/  STL [R1+0x2b68], R12 ;  /* 0x002b680c01007387 */ /* 0x0001e80000100800 */
[----:B0-----:R-:W2:Y:S04]  /*337b0*/  LDL.LU R12, [R1+0xc] ;  /* 0x00000c00010c7983 */ /* 0x001ea80000300800 */
[----:B------:R-:W-:Y:S04]  /*337c0*/  STL.64 [R1+0x2be0], R10 ;  /* 0x002be00a01007387 */ /* 0x000fe80000100a00 */
[----:B------:R0:W-:Y:S04]  /*337d0*/  STL.64 [R1+0x2bd8], R8 ;  /* 0x002bd80801007387 */ /* 0x0001e80000100a00 */
[----:B0-----:R-:W2:Y:S04]  /*337e0*/  LDL.LU R8, [R1+0x40] ;  /* 0x0000400001087983 */ /* 0x001ea80000300800 */
[----:B------:R-:W2:Y:S04]  /*337f0*/  LDL.LU R9, [R1+0x44] ;  /* 0x0000440001097983 */ /* 0x000ea80000300800 */
[----:B------:R-:W2:Y:S04]  /*33800*/  LDL.LU R10, [R1+0x48] ;  /* 0x00004800010a7983 */ /* 0x000ea80000300800 */
[----:B------:R-:W2:Y:S04]  /*33810*/  LDL.LU R11, [R1+0x4c] ;  /* 0x00004c00010b7983 */ /* 0x000ea80000300800 */
[----:B------:R-:W-:Y:S01]  /*33820*/  STL [R1+0x2b84], R13 ;  /* 0x002b840d01007387 */ /* 0x000fe20000100800 */
[----:B------:R-:W-:-:S03]  /*33830*/  FMUL R15, R3, UR9 ;  /* 0x00000009030f7c20 */ /* 0x000fc60008400000 */
[----:B------:R3:W-:Y:S01]  /*33840*/  STL [R1+0x2b88], R4 ;  /* 0x002b880401007387 */ /* 0x0007e20000100800 */
[----:B------:R-:W-:Y:S01]  /*33850*/  FMUL R29, R29, UR9 ;  /* 0x000000091d1d7c20 */ /* 0x000fe20008400000 */
[----:B------:R-:W-:Y:S01]  /*33860*/  FMUL R3, R28, UR9 ;  /* 0x000000091c037c20 */ /* 0x000fe20008400000 */
[----:B----4-:R-:W-:Y:S01]  /*33870*/  FMUL R18, R24, UR9 ;  /* 0x0000000918127c20 */ /* 0x010fe20008400000 */
[----:B------:R-:W-:-:S03]  /*33880*/  FMUL R19, R25, UR9 ;  /* 0x0000000919137c20 */ /* 0x000fc60008400000 */
[----:B------:R-:W-:Y:S01]  /*33890*/  FMNMX3 R3, R29, R15, R3, !PT ;  /* 0x0000000f1d037276 */ /* 0x000fe20007800003 */
[----:B--2---:R-:W-:Y:S01]  /*338a0*/  HMMA.16816.F32 R20, R20, R26, R8 ;  /* 0x0000001a1414723c */ /* 0x004fe20000001808 */
[----:B------:R-:W2:Y:S04]  /*338b0*/  LDL.LU.64 R10, [R1+0x2be0] ;  /* 0x002be000010a7983 */ /* 0x000ea80000300a00 */
[----:B------:R-:W2:Y:S04]  /*338c0*/  LDL.LU.64 R8, [R1+0x2bd8] ;  /* 0x002bd80001087983 */ /* 0x000ea80000300a00 */
[----:B------:R-:W4:Y:S04]  /*338d0*/  LDL.LU.64 R26, [R1+0x2bd0] ;  /* 0x002bd000011a7983 */ /* 0x000f280000300a00 */
[----:B------:R-:W2:Y:S06]  /*338e0*/  LDL.LU.64 R24, [R1+0x2bc8] ;  /* 0x002bc80001187983 */ /* 0x000eac0000300a00 */
[----:B------:R0:W-:Y:S04]  /*338f0*/  STL [R1+0x2bb0], R23 ;  /* 0x002bb01701007387 */ /* 0x0001e80000100800 */
[----:B------:R-:W4:Y:S01]  /*33900*/  LDL.LU R15, [R1+0x2bc0] ;  /* 0x002bc000010f7983 */ /* 0x000f220000300800 */
[----:B------:R-:W-:Y:S01]  /*33910*/  FMUL R28, R0, UR9 ;  /* 0x00000009001c7c20 */ /* 0x000fe20008400000 */
[----:B------:R-:W-:Y:S01]  /*33920*/  FMUL R17, R4, UR9 ;  /* 0x0000000904117c20 */ /* 0x000fe20008400000 */
[----:B---3--:R-:W-:-:S03]  /*33930*/  FMUL R4, R14, UR9 ;  /* 0x000000090e047c20 */ /* 0x008fc60008400000 */
[----:B------:R-:W-:Y:S01]  /*33940*/  FMNMX3 R28, R18, R19, R28, !PT ;  /* 0x00000013121c7276 */ /* 0x000fe2000780001c */
[----:B------:R-:W-:Y:S01]  /*33950*/  FMUL R29, R5, UR9 ;  /* 0x00000009051d7c20 */ /* 0x000fe20008400000 */
[----:B------:R-:W-:Y:S01]  /*33960*/  FMUL R13, R7, UR9 ;  /* 0x00000009070d7c20 */ /* 0x000fe20008400000 */
[----:B0-----:R-:W-:Y:S01]  /*33970*/  FMUL R23, R12, UR9 ;  /* 0x000000090c177c20 */ /* 0x001fe20008400000 */
[----:B--2---:R-:W-:Y:S04]  /*33980*/  STL [R1+0x2b8c], R24 ;  /* 0x002b8c1801007387 */ /* 0x004fe80000100800 */
[----:B----4-:R-:W-:Y:S01]  /*33990*/  STL [R1+0x2b90], R26 ;  /* 0x002b901a01007387 */ /* 0x010fe20000100800 */
[----:B------:R-:W-:-:S03]  /*339a0*/  FMUL R18, R24, UR9 ;  /* 0x0000000918127c20 */ /* 0x000fc60008400000 */
[----:B------:R0:W-:Y:S01]  /*339b0*/  STL [R1+0x2b94], R14 ;  /* 0x002b940e01007387 */ /* 0x0001e20000100800 */
[----:B------:R-:W-:Y:S01]  /*339c0*/  FMNMX3 R19, R9, R11, R17, !PT ;  /* 0x0000000b09137276 */ /* 0x000fe20007800011 */
[----:B------:R-:W-:Y:S01]  /*339d0*/  FMUL R9, R2, UR9 ;  /* 0x0000000902097c20 */ /* 0x000fe20008400000 */
[----:B------:R-:W-:Y:S01]  /*339e0*/  FMUL R11, R26, UR9 ;  /* 0x000000091a0b7c20 */ /* 0x000fe20008400000 */
[----:B------:R-:W-:Y:S01]  /*339f0*/  FMUL R17, R10, UR9 ;  /* 0x000000090a117c20 */ /* 0x000fe20008400000 */
[----:B0-----:R-:W-:Y:S01]  /*33a00*/  FMUL R14, R6, UR9 ;  /* 0x00000009060e7c20 */ /* 0x001fe20008400000 */
[----:B------:R-:W-:Y:S01]  /*33a10*/  FMUL R24, R15, UR9 ;  /* 0x000000090f187c20 */ /* 0x000fe20008400000 */
[----:B------:R-:W-:Y:S01]  /*33a20*/  FMUL R26, R8, UR9 ;  /* 0x00000009081a7c20 */ /* 0x000fe20008400000 */
[----:B------:R0:W-:Y:S03]  /*33a30*/  STL [R1+0x2b98], R15 ;  /* 0x002b980f01007387 */ /* 0x0001e60000100800 */
[----:B------:R-:W-:Y:S01]  /*33a40*/  FMNMX3 R4, R4, R24, R14, !PT ;  /* 0x0000001804047276 */ /* 0x000fe2000780000e */
[----:B------:R1:W-:Y:S01]  /*33a50*/  STL [R1+0x2b9c], R6 ;  /* 0x002b9c0601007387 */ /* 0x0003e20000100800 */
[----:B------:R-:W-:-:S03]  /*33a60*/  FMNMX3 R24, R3, R9, R18, !PT ;  /* 0x0000000903187276 */ /* 0x000fc60007800012 */
[----:B------:R2:W-:Y:S01]  /*33a70*/  STL [R1+0x2ba0], R5 ;  /* 0x002ba00501007387 */ /* 0x0005e20000100800 */
[----:B------:R-:W-:Y:S02]  /*33a80*/  FMNMX3 R3, R19, R29, R26, !PT ;  /* 0x0000001d13037276 */ /* 0x000fe4000780001a */
[----:B------:R-:W-:Y:S01]  /*33a90*/  FMNMX3 R4, R4, R13, R17, !PT ;  /* 0x0000000d04047276 */ /* 0x000fe20007800011 */
[----:B------:R-:W3:Y:S01]  /*33aa0*/  LDL.LU R18, [R1+0x2bbc] ;  /* 0x002bbc0001127983 */ /* 0x000ee20000300800 */
[----:B------:R-:W-:Y:S01]  /*33ab0*/  FMUL R19, R25, UR9 ;  /* 0x0000000919137c20 */ /* 0x000fe20008400000 */
[----:B------:R-:W-:Y:S02]  /*33ac0*/  FMUL R17, R16, UR9 ;  /* 0x0000000910117c20 */ /* 0x000fe40008400000 */
[----:B------:R-:W4:Y:S01]  /*33ad0*/  LDL.LU R9, [R1+0x2bb8] ;  /* 0x002bb80001097983 */ /* 0x000f220000300800 */
[----:B0-----:R-:W-:-:S03]  /*33ae0*/  FMNMX3 R15, R28, R23, R11, !PT ;  /* 0x000000171c0f7276 */ /* 0x001fc6000780000b */
[----:B------:R-:W2:Y:S04]  /*33af0*/  LDL.LU R11, [R1+0x2bb4] ;  /* 0x002bb400010b7983 */ /* 0x000ea80000300800 */
[----:B------:R-:W2:Y:S04]  /*33b00*/  LDL.LU R23, [R1+0x2bb0] ;  /* 0x002bb00001177983 */ /* 0x000ea80000300800 */
[----:B------:R-:W2:Y:S01]  /*33b10*/  LDL.LU R28, [R1+0x2bac] ;  /* 0x002bac00011c7983 */ /* 0x000ea20000300800 */
[----:B------:R-:W-:-:S03]  /*33b20*/  FMNMX3 R24, R24, R19, R17, !PT ;  /* 0x0000001318187276 */ /* 0x000fc60007800011 */
[----:B------:R-:W2:Y:S04]  /*33b30*/  LDL.LU R17, [R1+0x2ba8] ;  /* 0x002ba80001117983 */ /* 0x000ea80000300800 */
[----:B------:R-:W2:Y:S01]  /*33b40*/  LDL.LU R19, [R1+0x2ba4] ;  /* 0x002ba40001137983 */ /* 0x000ea20000300800 */
[----:B------:R-:W-:Y:S01]  /*33b50*/  FMUL R14, R20, UR9 ;  /* 0x00000009140e7c20 */ /* 0x000fe20008400000 */
[----:B------:R-:W-:Y:S01]  /*33b60*/  FMUL R26, R27, UR9 ;  /* 0x000000091b1a7c20 */ /* 0x000fe20008400000 */
[----:B-1----:R-:W-:Y:S01]  /*33b70*/  FMUL R6, R22, UR9 ;  /* 0x0000000916067c20 */ /* 0x002fe20008400000 */
[----:B---3--:R-:W-:Y:S01]  /*33b80*/  FMUL R29, R18, UR9 ;  /* 0x00000009121d7c20 */ /* 0x008fe20008400000 */
[----:B----4-:R-:W-:-:S04]  /*33b90*/  FMUL R13, R9, UR9 ;  /* 0x00000009090d7c20 */ /* 0x010fc80008400000 */
[----:B------:R-:W-:Y:S02]  /*33ba0*/  FMNMX3 R15, R15, R26, R29, !PT ;  /* 0x0000001a0f0f7276 */ /* 0x000fe4000780001d */
[----:B------:R-:W-:Y:S01]  /*33bb0*/  FMNMX3 R3, R3, R13, R14, !PT ;  /* 0x0000000d03037276 */ /* 0x000fe2000780000e */
[----:B--2---:R-:W-:Y:S01]  /*33bc0*/  FMUL R14, R19, UR9 ;  /* 0x00000009130e7c20 */ /* 0x004fe20008400000 */
[----:B------:R-:W-:-:S04]  /*33bd0*/  FMUL R13, R17, UR9 ;  /* 0x00000009110d7c20 */ /* 0x000fc80008400000 */
[----:B------:R-:W-:Y:S02]  /*33be0*/  FMNMX R15, R14, R15, !PT ;  /* 0x0000000f0e0f7209 */ /* 0x000fe40007800000 */
[----:B------:R-:W-:Y:S01]  /*33bf0*/  FMNMX R13, R13, R24, !PT ;  /* 0x000000180d0d7209 */ /* 0x000fe20007800000 */
[----:B------:R-:W-:Y:S02]  /*33c00*/  FMUL R5, R11, UR9 ;  /* 0x000000090b057c20 */ /* 0x000fe40008400000 */
[----:B------:R-:W0:Y:S03]  /*33c10*/  SHFL.BFLY PT, R24, R15, 0x2, 0x1f ;  /* 0x0c401f000f187f89 */ /* 0x000e2600000e0000 */
[----:B------:R-:W-:Y:S01]  /*33c20*/  FMNMX3 R5, R4, R5, R6, !PT ;  /* 0x0000000504057276 */ /* 0x000fe20007800006 */
[----:B------:R-:W-:Y:S01]  /*33c30*/  FMUL R4, R23, UR9 ;  /* 0x0000000917047c20 */ /* 0x000fe20008400000 */
[----:B------:R-:W1:Y:S04]  /*33c40*/  SHFL.BFLY PT, R26, R13, 0x2, 0x1f ;  /* 0x0c401f000d1a7f89 */ /* 0x000e6800000e0000 */
[----:B------:R-:W-:Y:S01]  /*33c50*/  FMNMX R4, R4, R5, !PT ;  /* 0x0000000504047209 */ /* 0x000fe20007800000 */
[----:B------:R-:W-:-:S04]  /*33c60*/  FMUL R6, R21, UR9 ;  /* 0x0000000915067c20 */ /* 0x000fc80008400000 */
[----:B------:R-:W2:Y:S01]  /*33c70*/  SHFL.BFLY PT, R5, R4, 0x2, 0x1f ;  /* 0x0c401f0004057f89 */ /* 0x000ea200000e0000 */
[----:B------:R-:W-:Y:S02]  /*33c80*/  FMNMX R3, R6, R3, !PT ;  /* 0x0000000306037209 */ /* 0x000fe40007800000 */
[----:B------:R-:W3:Y:S01]  /*33c90*/  S2R R6, SR_TID.X ;  /* 0x0000000000067919 */ /* 0x000ee20000002100 */
[----:B0-----:R-:W-:Y:S02]  /*33ca0*/  FMNMX R29, R15, R24, !PT ;  /* 0x000000180f1d7209 */ /* 0x001fe40007800000 */
[----:B------:R-:W0:Y:S01]  /*33cb0*/  S2R R24, SR_TID.X ;  /* 0x0000000000187919 */ /* 0x000e220000002100 */
[----:B------:R-:W4:Y:S01]  /*33cc0*/  SHFL.BFLY PT, R14, R3, 0x2, 0x1f ;  /* 0x0c401f00030e7f89 */ /* 0x000f2200000e0000 */
[----:B-1----:R-:W-:Y:S02]  /*33cd0*/  FMNMX R13, R13, R26, !PT ;  /* 0x0000001a0d0d7209 */ /* 0x002fe40007800000 */
[----:B--2---:R-:W-:-:S03]  /*33ce0*/  FMNMX R4, R4, R5, !PT ;  /* 0x0000000504047209 */ /* 0x004fc60007800000 */
[----:B------:R-:W1:Y:S01]  /*33cf0*/  SHFL.BFLY PT, R5, R13, 0x1, 0x1f ;  /* 0x0c201f000d057f89 */ /* 0x000e6200000e0000 */
[----:B---3--:R-:W-:Y:S02]  /*33d00*/  LOP3.LUT R6, R6, 0x1c, RZ, 0xc0, !PT ;  /* 0x0000001c06067812 */ /* 0x008fe400078ec0ff */
[----:B----4-:R-:W-:Y:S02]  /*33d10*/  FMNMX R26, R3, R14, !PT ;  /* 0x0000000e031a7209 */ /* 0x010fe40007800000 */
[----:B0-----:R-:W-:Y:S02]  /*33d20*/  LOP3.LUT R3, R24, 0x7f, RZ, 0xc0, !PT ;  /* 0x0000007f18037812 */ /* 0x001fe400078ec0ff */
[----:B------:R-:W-:Y:S02]  /*33d30*/  LEA R6, R6, UR6, 0x2 ;  /* 0x0000000606067c11 */ /* 0x000fe4000f8e10ff */
[----:B------:R-:W-:Y:S02]  /*33d40*/  SHF.R.U32.HI R3, RZ, 0x3, R3 ;  /* 0x00000003ff037819 */ /* 0x000fe40000011603 */
[----:B-1----:R-:W-:-:S02]  /*33d50*/  FMNMX R13, R13, R5, !PT ;  /* 0x000000050d0d7209 */ /* 0x002fc40007800000 */
[----:B------:R-:W2:Y:S01]  /*33d60*/  LDL.LU R5, [R1+0x2ba0] ;  /* 0x002ba00001057983 */ /* 0x000ea20000300800 */
[----:B------:R-:W-:-:S04]  /*33d70*/  LOP3.LUT R3, R3, 0xc, RZ, 0xc0, !PT ;  /* 0x0000000c03037812 */ /* 0x000fc800078ec0ff */
[----:B------:R-:W-:Y:S02]  /*33d80*/  IADD3 R3, PT, PT, R6, R3, RZ ;  /* 0x0000000306037210 */ /* 0x000fe40007ffe0ff */
[----:B------:R-:W3:Y:S04]  /*33d90*/  LDL.LU R6, [R1+0x2b9c] ;  /* 0x002b9c0001067983 */ /* 0x000ee80000300800 */
[----:B------:R-:W0:Y:S04]  /*33da0*/  SHFL.BFLY PT, R14, R26, 0x1, 0x1f ;  /* 0x0c201f001a0e7f89 */ /* 0x000e2800000e0000 */
[----:B------:R-:W1:Y:S04]  /*33db0*/  SHFL.BFLY PT, R15, R29, 0x1, 0x1f ;  /* 0x0c201f001d0f7f89 */ /* 0x000e6800000e0000 */
[----:B------:R-:W4:Y:S04]  /*33dc0*/  SHFL.BFLY PT, R24, R4, 0x1, 0x1f ;  /* 0x0c201f0004187f89 */ /* 0x000f2800000e0000 */
[----:B------:R-:W-:Y:S01]  /*33dd0*/  @!P0 STS [R3], R13 ;  /* 0x0000000d03008388 */ /* 0x000fe20000000800 */
[----:B0-----:R-:W-:-:S02]  /*33de0*/  FMNMX R26, R26, R14, !PT ;  /* 0x0000000e1a1a7209 */ /* 0x001fc40007800000 */
[----:B-1----:R-:W-:Y:S02]  /*33df0*/  FMNMX R29, R29, R15, !PT ;  /* 0x0000000f1d1d7209 */ /* 0x002fe40007800000 */
[----:B----4-:R-:W-:Y:S01]  /*33e00*/  FMNMX R4, R4, R24, !PT ;  /* 0x0000001804047209 */ /* 0x010fe20007800000 */
[----:B------:R-:W4:Y:S04]  /*33e10*/  LDL.LU R15, [R1+0x2b98] ;  /* 0x002b9800010f7983 */ /* 0x000f280000300800 */
[----:B------:R-:W2:Y:S04]  /*33e20*/  LDL.LU R14, [R1+0x2b94] ;  /* 0x002b9400010e7983 */ /* 0x000ea80000300800 */
[----:B------:R0:W-:Y:S04]  /*33e30*/  STL [R1+0x24], R26 ;  /* 0x0000241a01007387 */ /* 0x0001e80000100800 */
[----:B0-----:R-:W2:Y:S04]  /*33e40*/  LDL.LU R26, [R1+0x2b90] ;  /* 0x002b9000011a7983 */ /* 0x001ea80000300800 */
[----:B------:R-:W2:Y:S04]  /*33e50*/  LDL.LU R24, [R1+0x2b8c] ;  /* 0x002b8c0001187983 */ /* 0x000ea80000300800 */
[----:B------:R0:W-:Y:S04]  /*33e60*/  STL [R1+0x20], R4 ;  /* 0x0000200401007387 */ /* 0x0001e80000100800 */
[----:B0-----:R-:W2:Y:S04]  /*33e70*/  LDL.LU R4, [R1+0x2b88] ;  /* 0x002b880001047983 */ /* 0x001ea80000300800 */
[----:B------:R-:W2:Y:S04]  /*33e80*/  LDL.LU R13, [R1+0x2b84] ;  /* 0x002b8400010d7983 */ /* 0x000ea80000300800 */
[----:B------:R-:W-:Y:S04]  /*33e90*/  @!P0 STS [R3+0x80], R29 ;  /* 0x0000801d03008388 */ /* 0x000fe80000000800 */
[----:B---3--:R0:W-:Y:S02]  /*33ea0*/  STL [R1+0x2b80], R6 ;  /* 0x002b800601007387 */ /* 0x0081e40000100800 */
[----:B0-----:R-:W0:Y:S02]  /*33eb0*/  S2R R6, SR_TID.X ;  /* 0x0000000000067919 */ /* 0x001e240000002100 */
[----:B0-----:R-:W-:-:S04]  /*33ec0*/  LOP3.LUT R6, R6, 0x7f, RZ, 0xc0, !PT ;  /* 0x0000007f06067812 */ /* 0x001fc800078ec0ff */
[----:B------:R-:W-:-:S06]  /*33ed0*/  LEA R6, R6, UR6, 0x2 ;  /* 0x0000000606067c11 */ /* 0x000fcc000f8e10ff */
[----:B------:R-:W3:Y:S04]  /*33ee0*/  LDL.LU R6, [R1+0x2b80] ;  /* 0x002b800001067983 */ /* 0x000ee80000300800 */
[----:B------:R0:W-:Y:S04]  /*33ef0*/  STL [R1+0x2b7c], R7 ;  /* 0x002b7c0701007387 */ /* 0x0001e80000100800 */
[----:B0-----:R-:W2:Y:S04]  /*33f00*/  LDL.LU R7, [R1+0x20] ;  /* 0x0000200001077983 */ /* 0x001ea80000300800 */
[----:B------:R-:W-:Y:S04]  /*33f10*/  STL [R1+0x2b78], R10 ;  /* 0x002b780a01007387 */ /* 0x000fe80000100800 */
[----:B------:R-:W3:Y:S04]  /*33f20*/  LDL R29, [R1+0xa68] ;  /* 0x000a6800011d7983 */ /* 0x000ee80000100800 */
[----:B------:R0:W-:Y:S04]  /*33f30*/  STL [R1+0x2b74], R11 ;  /* 0x002b740b01007387 */ /* 0x0001e80000100800 */
[----:B0-----:R-:W3:Y:S04]  /*33f40*/  LDL.LU R11, [R1+0x10] ;  /* 0x00001000010b7983 */ /* 0x001ee80000300800 */
[----:B------:R0:W-:Y:S04]  /*33f50*/  STL [R1+0x2b70], R22 ;  /* 0x002b701601007387 */ /* 0x0001e80000100800 */
[----:B0-----:R-:W3:Y:S04]  /*33f60*/  LDL.LU R22, [R1+0x14] ;  /* 0x0000140001167983 */ /* 0x001ee80000300800 */
[----:B------:R0:W-:Y:S04]  /*33f70*/  STL [R1+0x2b6c], R23 ;  /* 0x002b6c1701007387 */ /* 0x0001e80000100800 */
[----:B0-----:R-:W3:Y:S01]  /*33f80*/  LDL.LU R23, [R1+0x24] ;  /* 0x0000240001177983 */ /* 0x001ee20000300800 */
[----:B------:R-:W0:Y:S02]  /*33f90*/  S2R R10, SR_TID.X ;  /* 0x00000000000a7919 */ /* 0x000e240000002100 */
[----:B0-----:R-:W-:-:S04]  /*33fa0*/  LOP3.LUT R10, R10, 0x7f, RZ, 0xc0, !PT ;  /* 0x0000007f0a0a7812 */ /* 0x001fc800078ec0ff */
[----:B------:R-:W-:Y:S01]  /*33fb0*/  LEA R10, R10, UR6, 0x2 ;  /* 0x000000060a0a7c11 */ /* 0x000fe2000f8e10ff */
[----:B------:R-:W-:Y:S04]  /*33fc0*/  STL [R1+0x2b4c], R3 ;  /* 0x002b4c0301007387 */ /* 0x000fe80000100800 */
[----:B--2---:R-:W-:Y:S04]  /*33fd0*/  @!P0 STS [R3+0x180], R7 ;  /* 0x0001800703008388 */ /* 0x004fe80000000800 */
[----:B---3--:R0:W-:Y:S01]  /*33fe0*/  @!P0 STS [R3+0x100], R23 ;  /* 0x0001001703008388 */ /* 0x0081e20000000800 */
[----:B------:R-:W-:Y:S06]  /*33ff0*/  BAR.SYNC.DEFER_BLOCKING 0x0 ;  /* 0x0000000000007b1d */ /* 0x000fec0000010000 */
[----:B0-----:R-:W0:Y:S01]  /*34000*/  S2R R23, SR_TID.X ;  /* 0x0000000000177919 */ /* 0x001e220000002100 */
[----:B------:R-:W1:Y:S01]  /*34010*/  LDS R7, [R10] ;  /* 0x000000000a077984 */ /* 0x000e620000000800 */
[----:B0-----:R-:W-:-:S03]  /*34020*/  LOP3.LUT R3, R23, 0x1c, RZ, 0xc0, !PT ;  /* 0x0000001c17037812 */ /* 0x001fc600078ec0ff */
[----:B-1----:R-:W0:Y:S02]  /*34030*/  SHFL.BFLY PT, R23, R7, 0x2, 0x1f ;  /* 0x0c401f0007177f89 */ /* 0x002e2400000e0000 */
[----:B0-----:R-:W-:-:S05]  /*34040*/  FMNMX R23, R7, R23, !PT ;  /* 0x0000001707177209 */ /* 0x001fca0007800000 */
[----:B------:R-:W0:Y:S02]  /*34050*/  SHFL.BFLY PT, R7, R23, 0x1, 0x1f ;  /* 0x0c201f0017077f89 */ /* 0x000e2400000e0000 */
[----:B0-----:R-:W-:Y:S02]  /*34060*/  FMNMX R23, R23, R7, !PT ;  /* 0x0000000717177209 */ /* 0x001fe40007800000 */
[----:B------:R-:W-:Y:S01]  /*34070*/  LEA R3, R3, UR6, 0x2 ;  /* 0x0000000603037c11 */ /* 0x000fe2000f8e10ff */
[----:B------:R-:W2:Y:S04]  /*34080*/  LDL.LU R7, [R1+0x2b7c] ;  /* 0x002b7c0001077983 */ /* 0x000ea80000300800 */
[----:B------:R0:W-:Y:S01]  /*34090*/  @!P0 STS [R10], R23 ;  /* 0x000000170a008388 */ /* 0x0001e20000000800 */
[----:B------:R-:W-:Y:S06]  /*340a0*/  BAR.SYNC.DEFER_BLOCKING 0x0 ;  /* 0x0000000000007b1d */ /* 0x000fec0000010000 */
[----:B0-----:R-:W3:Y:S04]  /*340b0*/  LDL.LU R10, [R1+0x2b78] ;  /* 0x002b7800010a7983 */ /* 0x001ee80000300800 */
[----:B------:R-:W0:Y:S02]  /*340c0*/  LDS R23, [R3] ;  /* 0x0000000003177984 */ /* 0x000e240000000800 */
[----:B0-----:R-:W-:-:S02]  /*340d0*/  FMNMX R29, R23, R29, !PT ;  /* 0x0000001d171d7209 */ /* 0x001fc40007800000 */
[----:B------:R-:W0:Y:S03]  /*340e0*/  LDS R23, [R3+0x80] ;  /* 0x0000800003177984 */ /* 0x000e260000000800 */
[--C-:B------:R-:W-:Y:S01]  /*340f0*/  FFMA R11, R11, UR9, -R29.reuse ;  /* 0x000000090b0b7c23 */ /* 0x100fe2000800081d */
[--C-:B------:R-:W-:Y:S01]  /*34100*/  FFMA R22, R22, UR9, -R29.reuse ;  /* 0x0000000916167c23 */ /* 0x100fe2000800081d */
[--C-:B------:R-:W-:Y:S01]  /*34110*/  FFMA R28, R28, UR9, -R29.reuse ;  /* 0x000000091c1c7c23 */ /* 0x100fe2000800081d */
[----:B------:R-:W-:Y:S01]  /*34120*/  FFMA R2, R2, UR9, -R29 ;  /* 0x0000000902027c23 */ /* 0x000fe2000800081d */
[----:B------:R-:W-:Y:S01]  /*34130*/  FMUL R11, R11, 1.4426950216293334961 ;  /* 0x3fb8aa3b0b0b7820 */ /* 0x000fe20000400000 */
[----:B------:R-:W-:Y:S01]  /*34140*/  FMUL R22, R22, 1.4426950216293334961 ;  /* 0x3fb8aa3b16167820 */ /* 0x000fe20000400000 */
[----:B------:R-:W-:Y:S01]  /*34150*/  FMUL R28, R28, 1.4426950216293334961 ;  /* 0x3fb8aa3b1c1c7820 */ /* 0x000fe20000400000 */
[----:B------:R-:W-:-:S03]  /*34160*/  FMUL R2, R2, 1.4426950216293334961 ;  /* 0x3fb8aa3b02027820 */ /* 0x000fc60000400000 */
[----:B------:R-:W1:Y:S08]  /*34170*/  MUFU.EX2 R11, R11 ;  /* 0x0000000b000b7308 */ /* 0x000e700000000800 */
[----:B------:R-:W0:Y:S08]  /*34180*/  MUFU.EX2 R22, R22 ;  /* 0x0000001600167308 */ /* 0x000e300000000800 */
[----:B------:R-:W0:Y:S08]  /*34190*/  MUFU.EX2 R28, R28 ;  /* 0x0000001c001c7308 */ /* 0x000e300000000800 */
[----:B------:R-:W0:Y:S01]  /*341a0*/  MUFU.EX2 R2, R2 ;  /* 0x0000000200027308 */ /* 0x000e220000000800 */
[--C-:B------:R-:W-:Y:S01]  /*341b0*/  FFMA R24, R24, UR9, -R29.reuse ;  /* 0x0000000918187c23 */ /* 0x100fe2000800081d */
[----:B------:R-:W-:Y:S03]  /*341c0*/  STL [R1+0x460], R29 ;  /* 0x0004601d01007387 */ /* 0x000fe60000100800 */
[----:B------:R-:W-:Y:S01]  /*341d0*/  FMUL R24, R24, 1.4426950216293334961 ;  /* 0x3fb8aa3b18187820 */ /* 0x000fe20000400000 */
[----:B-1----:R1:W-:Y:S04]  /*341e0*/  STL [R1+0xa64], R11 ;  /* 0x000a640b01007387 */ /* 0x0023e80000100800 */
[----:B-1----:R-:W2:Y:S04]  /*341f0*/  LDL.LU R11, [R1+0x2b74] ;  /* 0x002b7400010b7983 */ /* 0x002ea80000300800 */
[----:B0-----:R0:W-:Y:S04]  /*34200*/  STL [R1+0xa60], R22 ;  /* 0x000a601601007387 */ /* 0x0011e80000100800 */
[----:B0-----:R-:W2:Y:S04]  /*34210*/  LDL.LU R22, [R1+0x2b70] ;  /* 0x002b700001167983 */ /* 0x001ea80000300800 */
[----:B------:R-:W-:Y:S04]  /*34220*/  STL [R1+0xa5c], R28 ;  /* 0x000a5c1c01007387 */ /* 0x000fe80000100800 */
[----:B------:R0:W-:Y:S02]  /*34230*/  STL [R1+0xa58], R2 ;  /* 0x000a580201007387 */ /* 0x0001e40000100800 */
[----:B0-----:R0:W1:Y:S02]  /*34240*/  MUFU.EX2 R2, R24 ;  /* 0x0000001800027308 */ /* 0x0010640000000800 */
[----:B0-----:R-:W2:Y:S01]  /*34250*/  LDL R24, [R1+0xa6c] ;  /* 0x000a6c0001187983 */ /* 0x001ea20000100800 */
[----:B------:R-:W-:-:S04]  /*34260*/  FFMA R25, R25, UR9, -R29 ;  /* 0x0000000919197c23 */ /* 0x000fc8000800081d */
[----:B------:R-:W-:-:S04]  /*34270*/  FMUL R25, R25, 1.4426950216293334961 ;  /* 0x3fb8aa3b19197820 */ /* 0x000fc80000400000 */
[----:B------:R0:W2:Y:S02]  /*34280*/  MUFU.EX2 R28, R25 ;  /* 0x00000019001c7308 */ /* 0x0000a40000000800 */
[----:B0-----:R-:W3:Y:S04]  /*34290*/  LDL.LU R25, [R1+0x18] ;  /* 0x0000180001197983 */ /* 0x001ee80000300800 */
[----:B-1----:R-:W-:Y:S04]  /*342a0*/  STL [R1+0xa54], R2 ;  /* 0x000a540201007387 */ /* 0x002fe80000100800 */
[----:B------:R2:W-:Y:S01]  /*342b0*/  STL [R1+0x2b5c], R2 ;  /* 0x002b5c0201007387 */ /* 0x0005e20000100800 */
[--C-:B------:R-:W-:Y:S01]  /*342c0*/  FFMA R16, R16, UR9, -R29.reuse ;  /* 0x0000000910107c23 */ /* 0x100fe2000800081d */
[----:B------:R-:W-:-:S03]  /*342d0*/  FFMA R17, R17, UR9, -R29 ;  /* 0x0000000911117c23 */ /* 0x000fc6000800081d */
[----:B------:R-:W-:Y:S01]  /*342e0*/  FMUL R16, R16, 1.4426950216293334961 ;  /* 0x3fb8aa3b10107820 */ /* 0x000fe20000400000 */
[----:B------:R-:W-:-:S03]  /*342f0*/  FMUL R17, R17, 1.4426950216293334961 ;  /* 0x3fb8aa3b11117820 */ /* 0x000fc60000400000 */
[----:B------:R3:W0:Y:S01]  /*34300*/  MUFU.EX2 R29, R16 ;  /* 0x00000010001d7308 */ /* 0x0006220000000800 */
[----:B--2---:R-:W-:Y:S02]  /*34310*/  FMNMX R2, R23, R24, !PT ;  /* 0x0000001817027209 */ /* 0x004fe40007800000 */
[----:B------:R-:W2:Y:S04]  /*34320*/  LDL.LU R23, [R1+0x2b6c] ;  /* 0x002b6c0001177983 */ /* 0x000ea80000300800 */
[----:B------:R-:W-:Y:S04]  /*34330*/  STL [R1+0xa50], R28 ;  /* 0x000a501c01007387 */ /* 0x000fe80000100800 */
[----:B------:R1:W-:Y:S04]  /*34340*/  STL [R1+0x2b54], R28 ;  /* 0x002b541c01007387 */ /* 0x0003e80000100800 */
[----:B------:R-:W2:Y:S04]  /*34350*/  LDS R24, [R3+0x100] ;  /* 0x0001000003187984 */ /* 0x000ea80000000800 */
[----:B-1----:R-:W2:Y:S01]  /*34360*/  LDL.LU R28, [R1+0x1c] ;  /* 0x00001c00011c7983 */ /* 0x002ea20000300800 */
[----:B---3--:R-:W-:-:S02]  /*34370*/  FFMA R16, R25, UR9, -R2 ;  /* 0x0000000919107c23 */ /* 0x008fc40008000802 */
[----:B------:R1:W3:Y:S02]  /*34380*/  MUFU.EX2 R25, R17 ;  /* 0x0000001100197308 */ /* 0x0002e40000000800 */
[----:B-1----:R-:W-:-:S06]  /*34390*/  FMUL R17, R16, 1.4426950216293334961 ;  /* 0x3fb8aa3b10117820 */ /* 0x002fcc0000400000 */
[----:B------:R-:W1:Y:S01]  /*343a0*/  MUFU.EX2 R17, R17 ;  /* 0x0000001100117308 */ /* 0x000e620000000800 */
[----:B------:R-:W-:Y:S04]  /*343b0*/  STL [R1+0x43c], R2 ;  /* 0x00043c0201007387 */ /* 0x000fe80000100800 */
[----:B0-----:R-:W-:Y:S04]  /*343c0*/  STL [R1+0xa4c], R29 ;  /* 0x000a4c1d01007387 */ /* 0x001fe80000100800 */
[----:B------:R-:W-:Y:S04]  /*343d0*/  STL [R1+0x2b50], R29 ;  /* 0x002b501d01007387 */ /* 0x000fe80000100800 */
[----:B---3--:R-:W-:Y:S04]  /*343e0*/  STL [R1+0xa48], R25 ;  /* 0x000a481901007387 */ /* 0x008fe80000100800 */
[----:B------:R-:W-:Y:S04]  /*343f0*/  STL [R1+0x2b58], R25 ;  /* 0x002b581901007387 */ /* 0x000fe80000100800 */
[----:B-1----:R0:W-:Y:S02]  /*34400*/  STL [R1+0xa44], R17 ;  /* 0x000a441101007387 */ /* 0x0021e40000100800 */
[----:B0-----:R-:W-:-:S02]  /*34410*/  FFMA R17, R0, UR9, -R2 ;  /* 0x0000000900117c23 */ /* 0x001fc40008000802 */
[----:B------:R-:W3:Y:S02]  /*34420*/  LDL R0, [R1+0xa70] ;  /* 0x000a700001007983 */ /* 0x000ee40000100800 */
[----:B------:R-:W-:-:S04]  /*34430*/  FMUL R17, R17, 1.4426950216293334961 ;  /* 0x3fb8aa3b11117820 */ /* 0x000fc80000400000 */
[----:B------:R0:W-:Y:S02]  /*34440*/  MUFU.EX2 R25, R17 ;  /* 0x0000001100197308 */ /* 0x0001e40000000800 */
[----:B0-----:R-:W-:-:S04]  /*34450*/  FFMA R17, R26, UR9, -R2 ;  /* 0x000000091a117c23 */ /* 0x001fc80008000802 */
[----:B------:R-:W-:Y:S01]  /*34460*/  FMUL R17, R17, 1.4426950216293334961 ;  /* 0x3fb8aa3b11117820 */ /* 0x000fe20000400000 */
[--C-:B------:R-:W-:Y:S01]  /*34470*/  FFMA R18, R18, UR9, -R2.reuse ;  /* 0x0000000912127c23 */ /* 0x100fe20008000802 */
[--C-:B------:R-:W-:Y:S01]  /*34480*/  FFMA R19, R19, UR9, -R2.reuse ;  /* 0x0000000913137c23 */ /* 0x100fe20008000802 */
[----:B--2---:R-:W-:-:S04]  /*34490*/  FFMA R16, R28, UR9, -R2 ;  /* 0x000000091c107c23 */ /* 0x004fc80008000802 */
[----:B------:R-:W-:-:S06]  /*344a0*/  FMUL R16, R16, 1.4426950216293334961 ;  /* 0x3fb8aa3b10107820 */ /* 0x000fcc0000400000 */
[----:B------:R-:W0:Y:S02]  /*344b0*/  MUFU.EX2 R16, R16 ;  /* 0x0000001000107308 */ /* 0x000e240000000800 */
[----:B0-----:R0:W-:Y:S02]  /*344c0*/  STL [R1+0xa40], R16 ;  /* 0x000a401001007387 */ /* 0x0011e40000100800 */
[----:B0-----:R-:W-:Y:S02]  /*344d0*/  FFMA R16, R12, UR9, -R2 ;  /* 0x000000090c107c23 */ /* 0x001fe40008000802 */
[----:B------:R-:W2:Y:S02]  /*344e0*/  LDL.LU R12, [R1+0x2b68] ;  /* 0x002b6800010c7983 */ /* 0x000ea40000300800 */
[----:B------:R-:W-:-:S04]  /*344f0*/  FMUL R16, R16, 1.4426950216293334961 ;  /* 0x3fb8aa3b10107820 */ /* 0x000fc80000400000 */
[----:B------:R0:W1:Y:S02]  /*34500*/  MUFU.EX2 R29, R16 ;  /* 0x00000010001d7308 */ /* 0x0000640000000800 */
[----:B0-----:R-:W-:-:S06]  /*34510*/  FFMA R16, R27, UR9, -R2 ;  /* 0x000000091b107c23 */ /* 0x001fcc0008000802 */
[----:B------:R-:W0:Y:S01]  /*34520*/  MUFU.EX2 R27, R17 ;  /* 0x00000011001b7308 */ /* 0x000e220000000800 */
[----:B------:R-:W-:-:S07]  /*34530*/  FMUL R16, R16, 1.4426950216293334961 ;  /* 0x3fb8aa3b10107820 */ /* 0x000fce0000400000 */
[----:B------:R0:W4:Y:S01]  /*34540*/  MUFU.EX2 R26, R16 ;  /* 0x00000010001a7308 */ /* 0x0001220000000800 */
[----:B------:R-:W-:Y:S04]  /*34550*/  STL [R1+0xa3c], R25 ;  /* 0x000a3c1901007387 */ /* 0x000fe80000100800 */
[----:B-1----:R-:W-:Y:S01]  /*34560*/  STL [R1+0xa38], R29 ;  /* 0x000a381d01007387 */ /* 0x002fe20000100800 */
[----:B---3--:R-:W-:-:S03]  /*34570*/  FMNMX R2, R24, R0, !PT ;  /* 0x0000000018027209 */ /* 0x008fc60007800000 */
[----:B------:R-:W-:Y:S04]  /*34580*/  STL [R1+0x2b60], R29 ;  /* 0x002b601d01007387 */ /* 0x000fe80000100800 */
[----:B0-----:R0:W1:Y:S01]  /*34590*/  LDS R16, [R3+0x180] ;  /* 0x0001800003107984 */ /* 0x0010620000000800 */
[----:B------:R-:W-:Y:S01]  /*345a0*/  FMUL R18, R18, 1.4426950216293334961 ;  /* 0x3fb8aa3b12127820 */ /* 0x000fe20000400000 */
[----:B------:R-:W-:Y:S01]  /*345b0*/  FMUL R19, R19, 1.4426950216293334961 ;  /* 0x3fb8aa3b13137820 */ /* 0x000fe20000400000 */
[--C-:B------:R-:W-:Y:S01]  /*345c0*/  FFMA R4, R4, UR9, -R2.reuse ;  /* 0x0000000904047c23 */ /* 0x100fe20008000802 */
[----:B------:R-:W-:Y:S04]  /*345d0*/  STL [R1+0xa34], R27 ;  /* 0x000a341b01007387 */ /* 0x000fe80000100800 */
[----:B------:R-:W-:Y:S04]  /*345e0*/  STL [R1+0x2b64], R27 ;  /* 0x002b641b01007387 */ /* 0x000fe80000100800 */
[----:B----4-:R-:W-:Y:S04]  /*345f0*/  STL [R1+0xa30], R26 ;  /* 0x000a301a01007387 */ /* 0x010fe80000100800 */
[----:B------:R-:W-:Y:S04]  /*34600*/  STL [R1+0x438], R2 ;  /* 0x0004380201007387 */ /* 0x000fe80000100800 */
[----:B------:R-:W1:Y:S01]  /*34610*/  LDL R0, [R1+0xa74] ;  /* 0x000a740001007983 */ /* 0x000e620000100800 */
[----:B------:R-:W3:Y:S08]  /*34620*/  MUFU.EX2 R17, R18 ;  /* 0x0000001200117308 */ /* 0x000ef00000000800 */
[----:B0-----:R-:W0:Y:S01]  /*34630*/  MUFU.EX2 R3, R19 ;  /* 0x0000001300037308 */ /* 0x001e220000000800 */
[----:B------:R-:W-:Y:S01]  /*34640*/  FFMA R5, R5, UR9, -R2 ;  /* 0x0000000905057c23 */ /* 0x000fe20008000802 */
[----:B------:R-:W-:-:S06]  /*34650*/  FMUL R4, R4, 1.4426950216293334961 ;  /* 0x3fb8aa3b04047820 */ /* 0x000fcc0000400000 */
[----:B------:R4:W-:Y:S01]  /*34660*/  MUFU.EX2 R28, R4 ;  /* 0x00000004001c7308 */ /* 0x0009e20000000800 */
[----:B------:R-:W-:Y:S01]  /*34670*/  FMUL R5, R5, 1.4426950216293334961 ;  /* 0x3fb8aa3b05057820 */ /* 0x000fe20000400000 */
[--C-:B----4-:R-:W-:Y:S01]  /*34680*/  FFMA R4, R8, UR9, -R2.reuse ;  /* 0x0000000908047c23 */ /* 0x110fe20008000802 */
[----:B---3--:R-:W-:Y:S04]  /*34690*/  STL [R1+0xa2c], R17 ;  /* 0x000a2c1101007387 */ /* 0x008fe80000100800 */
[----:B0-----:R0:W-:Y:S01]  /*346a0*/  STL [R1+0xa28], R3 ;  /* 0x000a280301007387 */ /* 0x0011e20000100800 */
[----:B------:R-:W-:Y:S01]  /*346b0*/  FMUL R4, R4, 1.4426950216293334961 ;  /* 0x3fb8aa3b04047820 */ /* 0x000fe20000400000 */
[--C-:B------:R-:W-:Y:S01]  /*346c0*/  FFMA R13, R13, UR9, -R2.reuse ;  /* 0x000000090d0d7c23 */ /* 0x100fe20008000802 */
[----:B0-----:R0:W-:Y:S08]  /*346d0*/  MUFU.EX2 R3, R5 ;  /* 0x0000000500037308 */ /* 0x0011f00000000800 */
[----:B------:R3:W-:Y:S01]  /*346e0*/  MUFU.EX2 R24, R4 ;  /* 0x0000000400187308 */ /* 0x0007e20000000800 */
[--C-:B0-----:R-:W-:Y:S01]  /*346f0*/  FFMA R5, R9, UR9, -R2.reuse ;  /* 0x0000000909057c23 */ /* 0x101fe20008000802 */
[----:B---3--:R-:W-:-:S03]  /*34700*/  FFMA R4, R20, UR9, -R2 ;  /* 0x0000000914047c23 */ /* 0x008fc60008000802 */
[----:B------:R-:W-:Y:S01]  /*34710*/  FMUL R5, R5, 1.4426950216293334961 ;  /* 0x3fb8aa3b05057820 */ /* 0x000fe20000400000 */
[----:B------:R-:W-:-:S03]  /*34720*/  FMUL R13, R13, 1.4426950216293334961 ;  /* 0x3fb8aa3b0d0d7820 */ /* 0x000fc60000400000 */
[----:B------:R0:W-:Y:S01]  /*34730*/  MUFU.EX2 R18, R5 ;  /* 0x0000000500127308 */ /* 0x0001e20000000800 */
[----:B------:R-:W-:-:S07]  /*34740*/  FMUL R4, R4, 1.4426950216293334961 ;  /* 0x3fb8aa3b04047820 */ /* 0x000fce0000400000 */
[----:B------:R-:W-:Y:S08]  /*34750*/  MUFU.EX2 R27, R13 ;  /* 0x0000000d001b7308 */ /* 0x000ff00000000800 */
[----:B------:R3:W-:Y:S01]  /*34760*/  MUFU.EX2 R8, R4 ;  /* 0x0000000400087308 */ /* 0x0007e20000000800 */
[----:B0-----:R-:W-:-:S04]  /*34770*/  FFMA R5, R21, UR9, -R2 ;  /* 0x0000000915057c23 */ /* 0x001fc80008000802 */
[----:B------:R-:W-:Y:S01]  /*34780*/  FMUL R5, R5, 1.4426950216293334961 ;  /* 0x3fb8aa3b05057820 */ /* 0x000fe20000400000 */
[----:B------:R-:W-:Y:S01]  /*34790*/  BAR.SYNC.DEFER_BLOCKING 0x0 ;  /* 0x0000000000007b1d */ /* 0x000fe20000010000 */
[----:B--2---:R-:W-:-:S04]  /*347a0*/  FFMA R12, R12, UR9, -R2 ;  /* 0x000000090c0c7c23 */ /* 0x004fc80008000802 */
[----:B------:R-:W-:-:S04]  /*347b0*/  FMUL R12, R12, 1.4426950216293334961 ;  /* 0x3fb8aa3b0c0c7820 */ /* 0x000fc80000400000 */
[----:B------:R-:W0:Y:S08]  /*347c0*/  MUFU.EX2 R29, R12 ;  /* 0x0000000c001d7308 */ /* 0x000e300000000800 */
[----:B------:R2:W4:Y:S01]  /*347d0*/  MUFU.EX2 R12, R5 ;  /* 0x00000005000c7308 */ /* 0x0005220000000800 */
[----:B-1----:R-:W-:-:S05]  /*347e0*/  FMNMX R0, R16, R0, !PT ;  /* 0x0000000010007209 */ /* 0x002fca0007800000 */
[--C-:B---3--:R-:W-:Y:S01]  /*347f0*/  FFMA R4, R14, UR9, -R0.reuse ;  /* 0x000000090e047c23 */ /* 0x108fe20008000800 */
[----:B--2---:R-:W-:-:S03]  /*34800*/  FFMA R5, R15, UR9, -R0 ;  /* 0x000000090f057c23 */ /* 0x004fc60008000800 */
[----:B------:R-:W-:Y:S01]  /*34810*/  FMUL R4, R4, 1.4426950216293334961 ;  /* 0x3fb8aa3b04047820 */ /* 0x000fe20000400000 */
[----:B------:R-:W-:-:S03]  /*34820*/  FMUL R5, R5, 1.4426950216293334961 ;  /* 0x3fb8aa3b05057820 */ /* 0x000fc60000400000 */
[----:B------:R-:W1:Y:S08]  /*34830*/  MUFU.EX2 R15, R4 ;  /* 0x00000004000f7308 */ /* 0x000e700000000800 */
[----:B------:R-:W2:Y:S01]  /*34840*/  MUFU.EX2 R2, R5 ;  /* 0x0000000500027308 */ /* 0x000ea20000000800 */
[----:B0-----:R-:W-:Y:S04]  /*34850*/  STL [R1+0xa24], R29 ;  /* 0x000a241d01007387 */ /* 0x001fe80000100800 */
[----:B------:R0:W-:Y:S04]  /*34860*/  STL [R1+0xa20], R27 ;  /* 0x000a201b01007387 */ /* 0x0001e80000100800 */
[----:B------:R-:W-:Y:S01]  /*34870*/  STL [R1+0xa1c], R28 ;  /* 0x000a1c1c01007387 */ /* 0x000fe20000100800 */
[----:B------:R-:W-:-:S03]  /*34880*/  FFMA R6, R6, UR9, -R0 ;  /* 0x0000000906067c23 */ /* 0x000fc60008000800 */
[----:B------:R-:W-:Y:S04]  /*34890*/  STL [R1+0xa18], R3 ;  /* 0x000a180301007387 */ /* 0x000fe80000100800 */
[----:B------:R-:W-:Y:S04]  /*348a0*/  STL [R1+0xa14], R24 ;  /* 0x000a141801007387 */ /* 0x000fe80000100800 */
[----:B------:R-:W3:Y:S04]  /*348b0*/  LDL R20, [R1+0xa58] ;  /* 0x000a580001147983 */ /* 0x000ee80000100800 */
[----:B------:R0:W-:Y:S01]  /*348c0*/  STL [R1+0x434], R0 ;  /* 0x0004340001007387 */ /* 0x0001e20000100800 */
[----:B------:R-:W-:-:S03]  /*348d0*/  FMUL R6, R6, 1.4426950216293334961 ;  /* 0x3fb8aa3b06067820 */ /* 0x000fc60000400000 */
[----:B------:R-:W-:Y:S04]  /*348e0*/  STL [R1+0xa10], R18 ;  /* 0x000a101201007387 */ /* 0x000fe80000100800 */
[----:B------:R-:W3:Y:S04]  /*348f0*/  LDL R14, [R1+0xa5c] ;  /* 0x000a5c00010e7983 */ /* 0x000ee80000100800 */
[----:B------:R-:W-:Y:S04]  /*34900*/  STL [R1+0xa0c], R8 ;  /* 0x000a0c0801007387 */ /* 0x000fe80000100800 */
[----:B----4-:R-:W-:Y:S01]  /*34910*/  STL [R1+0xa08], R12 ;  /* 0x000a080c01007387 */ /* 0x010fe20000100800 */
[----:B------:R4:W0:Y:S03]  /*34920*/  MUFU.EX2 R21, R6 ;  /* 0x0000000600157308 */ /* 0x0008260000000800 */
[----:B-1----:R-:W-:Y:S01]  /*34930*/  STL [R1+0xa04], R15 ;  /* 0x000a040f01007387 */ /* 0x002fe20000100800 */
[----:B------:R-:W-:-:S03]  /*34940*/  FFMA R4, R10, UR9, -R0 ;  /* 0x000000090a047c23 */ /* 0x000fc60008000800 */
[----:B----4-:R-:W4:Y:S04]  /*34950*/  LDL R6, [R1+0xa44] ;  /* 0x000a440001067983 */ /* 0x010f280000100800 */
[----:B--2---:R1:W-:Y:S04]  /*34960*/  STL [R1+0xa00], R2 ;  /* 0x000a000201007387 */ /* 0x0043e80000100800 */
[----:B------:R-:W4:Y:S01]  /*34970*/  LDL R10, [R1+0xa40] ;  /* 0x000a4000010a7983 */ /* 0x000f220000100800 */
[--C-:B------:R-:W-:Y:S01]  /*34980*/  FFMA R7, R7, UR9, -R0.reuse ;  /* 0x0000000907077c23 */ /* 0x100fe20008000800 */
[----:B------:R-:W-:Y:S01]  /*34990*/  FFMA R5, R11, UR9, -R0 ;  /* 0x000000090b057c23 */ /* 0x000fe20008000800 */
[----:B------:R-:W-:-:S02]  /*349a0*/  FMUL R4, R4, 1.4426950216293334961 ;  /* 0x3fb8aa3b04047820 */ /* 0x000fc40000400000 */
[----:B------:R-:W-:Y:S01]  /*349b0*/  FMUL R7, R7, 1.4426950216293334961 ;  /* 0x3fb8aa3b07077820 */ /* 0x000fe20000400000 */
[----:B------:R-:W-:Y:S01]  /*349c0*/  FMUL R5, R5, 1.4426950216293334961 ;  /* 0x3fb8aa3b05057820 */ /* 0x000fe20000400000 */
[----:B------:R-:W-:Y:S08]  /*349d0*/  MUFU.EX2 R16, R4 ;  /* 0x0000000400107308 */ /* 0x000ff00000000800 */
[----:B------:R2:W0:Y:S08]  /*349e0*/  MUFU.EX2 R19, R7 ;  /* 0x0000000700137308 */ /* 0x0004300000000800 */
[----:B------:R0:W1:Y:S01]  /*349f0*/  MUFU.EX2 R13, R5 ;  /* 0x00000005000d7308 */ /* 0x0000620000000800 */
[----:B--2---:R-:W2:Y:S01]  /*34a00*/  LDL R7, [R1+0xa64] ;  /* 0x000a640001077983 */ /* 0x004ea20000100800 */
[----:B0-----:R-:W-:-:S03]  /*34a10*/  FFMA R5, R23, UR9, -R0 ;  /* 0x0000000917057c23 */ /* 0x001fc60008000800 */
[----:B------:R-:W-:Y:S04]  /*34a20*/  STL [R1+0x9fc], R21 ;  /* 0x0009fc1501007387 */ /* 0x000fe80000100800 */
[----:B------:R-:W2:Y:S01]  /*34a30*/  LDL R11, [R1+0xa60] ;  /* 0x000a6000010b7983 */ /* 0x000ea20000100800 */
[----:B------:R-:W-:-:S03]  /*34a40*/  FMUL R5, R5, 1.4426950216293334961 ;  /* 0x3fb8aa3b05057820 */ /* 0x000fc60000400000 */
[----:B------:R-:W-:Y:S01]  /*34a50*/  STL [R1+0x9f8], R19 ;  /* 0x0009f81301007387 */ /* 0x000fe20000100800 */
[----:B------:R4:W0:Y:S03]  /*34a60*/  MUFU.EX2 R9, R5 ;  /* 0x0000000500097308 */ /* 0x0008260000000800 */
[----:B------:R-:W-:Y:S04]  /*34a70*/  STL [R1+0x9f4], R16 ;  /* 0x0009f41001007387 */ /* 0x000fe80000100800 */
[----:B-1----:R-:W-:Y:S01]  /*34a80*/  STL [R1+0x9f0], R13 ;  /* 0x0009f00d01007387 */ /* 0x002fe20000100800 */
[----:B----4-:R-:W-:Y:S01]  /*34a90*/  FADD R5, R6, R10 ;  /* 0x0000000a06057221 */ /* 0x010fe20000000000 */
[----:B------:R-:W-:-:S02]  /*34aa0*/  FADD R6, R29, R27 ;  /* 0x0000001b1d067221 */ /* 0x000fc40000000000 */
[----:B------:R-:W4:Y:S04]  /*34ab0*/  LDL.LU R27, [R1+0x2b64] ;  /* 0x002b6400011b7983 */ /* 0x000f280000300800 */
[----:B------:R-:W2:Y:S01]  /*34ac0*/  LDL.LU R29, [R1+0x2b60] ;  /* 0x002b6000011d7983 */ /* 0x000ea20000300800 */
[----:B------:R-:W-:-:S04]  /*34ad0*/  FFMA R4, R22, UR9, -R0 ;  /* 0x0000000916047c23 */ /* 0x000fc80008000800 */
[----:B------:R-:W-:Y:S01]  /*34ae0*/  FMUL R4, R4, 1.4426950216293334961 ;  /* 0x3fb8aa3b04047820 */ /* 0x000fe20000400000 */
[----:B0-----:R-:W-:Y:S03]  /*34af0*/  STL [R1+0x9e8], R9 ;  /* 0x0009e80901007387 */ /* 0x001fe60000100800 */
[----:B------:R0:W1:Y:S01]  /*34b00*/  MUFU.EX2 R0, R4 ;  /* 0x0000000400007308 */ /* 0x0000620000000800 */
[----:B------:R-:W-:Y:S01]  /*34b10*/  FADD R5, R25, R5 ;  /* 0x0000000519057221 */ /* 0x000fe20000000000 */
[----:B------:R-:W-:Y:S01]  /*34b20*/  FADD R6, R28, R6 ;  /* 0x000000061c067221 */ /* 0x000fe20000000000 */
[----:B0-----:R-:W-:Y:S02]  /*34b30*/  FADD R4, R15, R2 ;  /* 0x000000020f047221 */ /* 0x001fe40000000000 */
[----:B------:R-:W4:Y:S04]  /*34b40*/  LDL.LU R2, [R1+0x2b5c] ;  /* 0x002b5c0001027983 */ /* 0x000f280000300800 */
[----:B------:R-:W4:Y:S04]  /*34b50*/  LDL.LU R25, [R1+0x2b58] ;  /* 0x002b580001197983 */ /* 0x000f280000300800 */
[----:B------:R-:W4:Y:S01]  /*34b60*/  LDL.LU R28, [R1+0x2b54] ;  /* 0x002b5400011c7983 */ /* 0x000f220000300800 */
[----:B--2---:R-:W-:-:S03]  /*34b70*/  FADD R5, R29, R5 ;  /* 0x000000051d057221 */ /* 0x004fc60000000000 */
[----:B------:R-:W2:Y:S01]  /*34b80*/  LDL.LU R29, [R1+0x2b50] ;  /* 0x002b5000011d7983 */ /* 0x000ea20000300800 */
[----:B------:R-:W-:Y:S01]  /*34b90*/  FADD R7, R7, R11 ;  /* 0x0000000b07077221 */ /* 0x000fe20000000000 */
[----:B------:R-:W-:-:S03]  /*34ba0*/  FADD R4, R21, R4 ;  /* 0x0000000415047221 */ /* 0x000fc60000000000 */
[----:B---3--:R-:W-:Y:S01]  /*34bb0*/  FADD R7, R14, R7 ;  /* 0x000000070e077221 */ /* 0x008fe20000000000 */
[----:B------:R-:W-:-:S03]  /*34bc0*/  FADD R4, R19, R4 ;  /* 0x0000000413047221 */ /* 0x000fc60000000000 */
[----:B------:R-:W-:Y:S01]  /*34bd0*/  FADD R7, R20, R7 ;  /* 0x0000000714077221 */ /* 0x000fe20000000000 */
[----:B------:R-:W-:Y:S01]  /*34be0*/  FADD R4, R16, R4 ;  /* 0x0000000410047221 */ /* 0x000fe20000000000 */
[----:B------:R-:W-:Y:S02]  /*34bf0*/  FADD R6, R3, R6 ;  /* 0x0000000603067221 */ /* 0x000fe40000000000 */
[----:B------:R-:W3:Y:S01]  /*34c00*/  LDL.LU R3, [R1+0x2b4c] ;  /* 0x002b4c0001037983 */ /* 0x000ee20000300800 */
[----:B----4-:R-:W-:Y:S01]  /*34c10*/  FADD R7, R2, R7 ;  /* 0x0000000702077221 */ /* 0x010fe20000000000 */
[----:B------:R-:W-:Y:S02]  /*34c20*/  FADD R4, R13, R4 ;  /* 0x000000040d047221 */ /* 0x000fe40000000000 */
[----:B------:R-:W4:Y:S01]  /*34c30*/  LDL.LU R2, [R1+0x2b48] ;  /* 0x002b480001027983 */ /* 0x000f220000300800 */
[----:B------:R-:W-:-:S03]  /*34c40*/  FADD R7, R28, R7 ;  /* 0x000000071c077221 */ /* 0x000fc60000000000 */
[----:B------:R-:W4:Y:S01]  /*34c50*/  LDL.LU R28, [R1+0x2b44] ;  /* 0x002b4400011c7983 */ /* 0x000f220000300800 */
[----:B-1----:R-:W-:Y:S01]  /*34c60*/  FADD R4, R0, R4 ;  /* 0x0000000400047221 */ /* 0x002fe20000000000 */
[----:B--2---:R-:W-:Y:S02]  /*34c70*/  FADD R7, R29, R7 ;  /* 0x000000071d077221 */ /* 0x004fe40000000000 */
[----:B------:R-:W4:Y:S04]  /*34c80*/  LDL.LU R29, [R1+0x2b40] ;  /* 0x002b4000011d7983 */ /* 0x000f280000300800 */
[----:B------:R0:W-:Y:S04]  /*34c90*/  STL [R1+0x2a4c], R0 ;  /* 0x002a4c0001007387 */ /* 0x0001e80000100800 */
[----:B0-----:R-:W2:Y:S01]  /*34ca0*/  LDL.LU R0, [R1+0xa28] ;  /* 0x000a280001007983 */ /* 0x001ea20000300800 */
[----:B------:R-:W-:-:S04]  /*34cb0*/  FADD R6, R24, R6 ;  /* 0x0000000618067221 */ /* 0x000fc80000000000 */
[----:B------:R-:W-:-:S04]  /*34cc0*/  FADD R6, R18, R6 ;  /* 0x0000000612067221 */ /* 0x000fc80000000000 */
[----:B------:R-:W-:-:S04]  /*34cd0*/  FADD R6, R8, R6 ;  /* 0x0000000608067221 */ /* 0x000fc80000000000 */
[----:B------:R-:W-:Y:S01]  /*34ce0*/  FADD R6, R12, R6 ;  /* 0x000000060c067221 */ /* 0x000fe20000000000 */
[----:B------:R-:W-:-:S04]  /*34cf0*/  FADD R5, R27, R5 ;  /* 0x000000051b057221 */ /* 0x000fc80000000000 */
[----:B------:R-:W-:-:S04]  /*34d00*/  FADD R5, R26, R5 ;  /* 0x000000051a057221 */ /* 0x000fc80000000000 */
[----:B------:R-:W-:Y:S01]  /*34d10*/  FADD R5, R17, R5 ;  /* 0x0000000511057221 */ /* 0x000fe20000000000 */
[----:B------:R-:W-:Y:S01]  /*34d20*/  FADD R10, R25, R7 ;  /* 0x00000007190a7221 */ /* 0x000fe20000000000 */
[----:B------:R-:W-:Y:S01]  /*34d30*/  FADD R4, R9, R4 ;  /* 0x0000000409047221 */ /* 0x000fe20000000000 */
[----:B------:R-:W0:Y:S04]  /*34d40*/  SHFL.BFLY PT, R7, R6, 0x2, 0x1f ;  /* 0x0c401f0006077f89 */ /* 0x000e2800000e0000 */
[----:B------:R-:W1:Y:S01]  /*34d50*/  SHFL.BFLY PT, R11, R10, 0x2, 0x1f ;  /* 0x0c401f000a0b7f89 */ /* 0x000e6200000e0000 */
[----:B------:R-:W3:Y:S01]  /*34d60*/  S2R R25, SR_TID.X ;  /* 0x0000000000197919 */ /* 0x000ee20000002100 */
[----:B0-----:R-:W-:Y:S01]  /*34d70*/  FADD R7, R6, R7 ;  /* 0x0000000706077221 */ /* 0x001fe20000000000 */
[----:B-1----:R-:W-:Y:S01]  /*34d80*/  FADD R11, R10, R11 ;  /* 0x0000000b0a0b7221 */ /* 0x002fe20000000000 */
[----:B---3--:R-:W-:-:S04]  /*34d90*/  LOP3.LUT R25, R25, 0x7f, RZ, 0xc0, !PT ;  /* 0x0000007f19197812 */ /* 0x008fc800078ec0ff */
[----:B------:R-:W-:Y:S01]  /*34da0*/  LEA R25, R25, UR6, 0x2 ;  /* 0x0000000619197c11 */ /* 0x000fe2000f8e10ff */
[----:B--2---:R-:W-:Y:S04]  /*34db0*/  STL [R1+0x2a50], R0 ;  /* 0x002a500001007387 */ /* 0x004fe80000100800 */
[----:B------:R-:W2:Y:S01]  /*34dc0*/  LDL.64 R12, [R1+0x1a78] ;  /* 0x001a7800010c7983 */ /* 0x000ea20000100a00 */
[----:B------:R-:W-:-:S03]  /*34dd0*/  FADD R8, R0, R5 ;  /* 0x0000000500087221 */ /* 0x000fc60000000000 */
[----:B------:R-:W3:Y:S04]  /*34de0*/  LDL.64 R18, [R1+0x1940] ;  /* 0x0019400001127983 */ /* 0x000ee80000100a00 */
[----:B------:R-:W0:Y:S04]  /*34df0*/  SHFL.BFLY PT, R5, R4, 0x2, 0x1f ;  /* 0x0c401f0004057f89 */ /* 0x000e2800000e0000 */
[----:B------:R-:W1:Y:S04]  /*34e00*/  SHFL.BFLY PT, R9, R8, 0x2, 0x1f ;  /* 0x0c401f0008097f89 */ /* 0x000e6800000e0000 */
[----:B------:R-:W3:Y:S04]  /*34e10*/  LDL.64 R14, [R1+0x1938] ;  /* 0x00193800010e7983 */ /* 0x000ee80000100a00 */
[----:B------:R-:W3:Y:S04]  /*34e20*/  LDL.64 R22, [R1+0x1930] ;  /* 0x0019300001167983 */ /* 0x000ee80000100a00 */
[----:B------:R-:W3:Y:S04]  /*34e30*/  LDL.64 R26, [R1+0x1920] ;  /* 0x00192000011a7983 */ /* 0x000ee80000100a00 */
[----:B------:R-:W3:Y:S04]  /*34e40*/  LDL.64 R16, [R1+0x1928] ;  /* 0x0019280001107983 */ /* 0x000ee80000100a00 */
[----:B------:R-:W3:Y:S01]  /*34e50*/  LDL.64 R20, [R1+0x1918] ;  /* 0x0019180001147983 */ /* 0x000ee20000100a00 */
[----:B0-----:R-:W-:Y:S01]  /*34e60*/  FADD R5, R4, R5 ;  /* 0x0000000504057221 */ /* 0x001fe20000000000 */
[----:B-1----:R-:W-:-:S02]  /*34e70*/  FADD R9, R8, R9 ;  /* 0x0000000908097221 */ /* 0x002fc40000000000 */
[----:B------:R-:W0:Y:S04]  /*34e80*/  SHFL.BFLY PT, R4, R11, 0x1, 0x1f ;  /* 0x0c201f000b047f89 */ /* 0x000e2800000e0000 */
[----:B------:R-:W1:Y:S04]  /*34e90*/  SHFL.BFLY PT, R8, R7, 0x1, 0x1f ;  /* 0x0c201f0007087f89 */ /* 0x000e6800000e0000 */
[----:B------:R-:W4:Y:S04]  /*34ea0*/  SHFL.BFLY PT, R6, R9, 0x1, 0x1f ;  /* 0x0c201f0009067f89 */ /* 0x000f2800000e0000 */
[----:B------:R-:W4:Y:S01]  /*34eb0*/  SHFL.BFLY PT, R10, R5, 0x1, 0x1f ;  /* 0x0c201f00050a7f89 */ /* 0x000f2200000e0000 */
[----:B0-----:R-:W-:Y:S01]  /*34ec0*/  FADD R4, R11, R4 ;  /* 0x000000040b047221 */ /* 0x001fe20000000000 */
[----:B-1----:R-:W-:Y:S01]  /*34ed0*/  FADD R7, R7, R8 ;  /* 0x0000000807077221 */ /* 0x002fe20000000000 */
[----:B----4-:R-:W-:Y:S01]  /*34ee0*/  FADD R6, R9, R6 ;  /* 0x0000000609067221 */ /* 0x010fe20000000000 */
[----:B------:R-:W-:-:S02]  /*34ef0*/  FADD R5, R5, R10 ;  /* 0x0000000a05057221 */ /* 0x000fc40000000000 */
[----:B------:R-:W-:Y:S04]  /*34f00*/  @!P0 STS [R3], R4 ;  /* 0x0000000403008388 */ /* 0x000fe80000000800 */
[----:B------:R-:W-:Y:S04]  /*34f10*/  @!P0 STS [R3+0x80], R6 ;  /* 0x0000800603008388 */ /* 0x000fe80000000800 */
[----:B------:R-:W-:Y:S04]  /*34f20*/  @!P0 STS [R3+0x100], R7 ;  /* 0x0001000703008388 */ /* 0x000fe80000000800 */
[----:B------:R-:W-:Y:S01]  /*34f30*/  @!P0 STS [R3+0x180], R5 ;  /* 0x0001800503008388 */ /* 0x000fe20000000800 */
[----:B------:R-:W-:Y:S06]  /*34f40*/  BAR.SYNC.DEFER_BLOCKING 0x0 ;  /* 0x0000000000007b1d */ /* 0x000fec0000010000 */
[----:B------:R-:W0:Y:S04]  /*34f50*/  LDS R3, [R25] ;  /* 0x0000000019037984 */ /* 0x000e280000000800 */
[----:B0-----:R-:W0:Y:S02]  /*34f60*/  SHFL.BFLY PT, R4, R3, 0x2, 0x1f ;  /* 0x0c401f0003047f89 */ /* 0x001e2400000e0000 */
[----:B0-----:R-:W-:-:S05]  /*34f70*/  FADD R3, R3, R4 ;  /* 0x0000000403037221 */ /* 0x001fca0000000000 */
[----:B------:R-:W0:Y:S02]  /*34f80*/  SHFL.BFLY PT, R4, R3, 0x1, 0x1f ;  /* 0x0c201f0003047f89 */ /* 0x000e2400000e0000 */
[----:B0-----:R-:W-:-:S05]  /*34f90*/  FADD R3, R3, R4 ;  /* 0x0000000403037221 */ /* 0x001fca0000000000 */
[----:B------:R0:W-:Y:S01]  /*34fa0*/  @!P0 STS [R25], R3 ;  /* 0x0000000319008388 */ /* 0x0001e20000000800 */
[----:B------:R-:W-:Y:S01]  /*34fb0*/  BAR.SYNC.DEFER_BLOCKING 0x0 ;  /* 0x0000000000007b1d */ /* 0x000fe20000010000 */
[----:B------:R-:W-:-:S05]  /*34fc0*/  IMAD.WIDE R4, R2, 0x2, R28 ;  /* 0x0000000202047825 */ /* 0x000fca00078e021c */
[----:B0-----:R-:W4:Y:S04]  /*34fd0*/  LDL.64 R24, [R1+0x1900] ;  /* 0x0019000001187983 */ /* 0x001f280000100a00 */
[----:B------:R-:W4:Y:S01]  /*34fe0*/  LDG.E.U16 R5, desc[UR10][R4.64] ;  /* 0x0000000a04057981 */ /* 0x000f22000c1e1500 */
[----:B--2---:R-:W-:-:S04]  /*34ff0*/  IMAD.WIDE R6, R2, 0x2, R12 ;  /* 0x0000000202067825 */ /* 0x004fc800078e020c */
[C---:B---3--:R-:W-:Y:S01]  /*35000*/  IMAD.WIDE R8, R2.reuse, 0x2, R18 ;  /* 0x0000000202087825 */ /* 0x048fe200078e0212 */
[----:B------:R-:W2:Y:S04]  /*35010*/  LDL.64 R12, [R1+0x1910] ;  /* 0x00191000010c7983 */ /* 0x000ea80000100a00 */
[----:B------:R-:W3:Y:S04]  /*35020*/  LDL.64 R18, [R1+0x18f8] ;  /* 0x0018f80001127983 */ /* 0x000ee80000100a00 */
[----:B------:R-:W2:Y:S04]  /*35030*/  LDG.E.U16 R7, desc[UR10][R6.64] ;  /* 0x0000000a06077981 */ /* 0x000ea8000c1e1500 */
[----:B------:R0:W3:Y:S01]  /*35040*/  LDG.E.U16 R0, desc[UR10][R8.64] ;  /* 0x0000000a08007981 */ /* 0x0000e2000c1e1500 */
[----:B------:R-:W-:-:S03]  /*35050*/  IMAD.WIDE R10, R2, 0x2, R14 ;  /* 0x00000002020a7825 */ /* 0x000fc600078e020e */
[----:B------:R-:W3:Y:S04]  /*35060*/  LDL.64 R14, [R1+0x1908] ;  /* 0x00190800010e7983 */ /* 0x000ee80000100a00 */
[----:B------:R1:W3:Y:S01]  /*35070*/  LDG.E.U16 R3, desc[UR10][R10.64] ;  /* 0x0000000a0a037981 */ /* 0x0002e2000c1e1500 */
[----:B0-----:R-:W-:-:S05]  /*35080*/  IMAD.WIDE R8, R2, 0x2, R26 ;  /* 0x0000000202087825 */ /* 0x001fca00078e021a */
[----:B------:R-:W3:Y:S01]  /*35090*/  LDG.E.U16 R27, desc[UR10][R8.64] ;  /* 0x0000000a081b7981 */ /* 0x000ee2000c1e1500 */
[----:B-1----:R-:W-:-:S03]  /*350a0*/  IMAD.WIDE R10, R2, 0x2, R20 ;  /* 0x00000002020a7825 */ /* 0x002fc600078e0214 */
[----:B----4-:R0:W-:Y:S02]  /*350b0*/  STL [R1+0x9d4], R5 ;  /* 0x0009d40501007387 */ /* 0x0101e40000100800 */
[----:B0-----:R-:W-:-:S05]  /*350c0*/  IMAD.WIDE R4, R2, 0x2, R22 ;  /* 0x0000000202047825 */ /* 0x001fca00078e0216 */
[----:B------:R0:W4:Y:S04]  /*350d0*/  LDG.E.U16 R21, desc[UR10][R4.64] ;  /* 0x0000000a04157981 */ /* 0x000128000c1e1500 */
[----:B--2---:R1:W-:Y:S04]  /*350e0*/  STL [R1+0x9d0], R7 ;  /* 0x0009d00701007387 */ /* 0x0043e80000100800 */
[----:B------:R-:W2:Y:S01]  /*350f0*/  LDL.64 R22, [R1+0x1a70] ;  /* 0x001a700001167983 */ /* 0x000ea20000100a00 */
[----:B-1----:R-:W-:-:S03]  /*35100*/  IMAD.WIDE R6, R2, 0x2, R16 ;  /* 0x0000000202067825 */ /* 0x002fc600078e0210 */
[----:B------:R-:W2:Y:S04]  /*35110*/  LDL.64 R16, [R1+0x18f0] ;  /* 0x0018f00001107983 */ /* 0x000ea80000100a00 */
[----:B------:R1:W2:Y:S04]  /*35120*/  LDG.E.U16 R26, desc[UR10][R6.64] ;  /* 0x0000000a061a7981 */ /* 0x0002a8000c1e1500 */
[----:B---3--:R3:W-:Y:S01]  /*35130*/  STL [R1+0x9e4], R0 ;  /* 0x0009e40001007387 */ /* 0x0087e20000100800 */
[----:B------:R-:W-:-:S03]  /*35140*/  IMAD.WIDE R12, R2, 0x2, R12 ;  /* 0x00000002020c7825 */ /* 0x000fc600078e020c */
[----:B---3--:R3:W3:Y:S04]  /*35150*/  LDG.E.U16 R0, desc[UR10][R10.64] ;  /* 0x0000000a0a007981 */ /* 0x0086e8000c1e1500 */
[----:B------:R0:W-:Y:S04]  /*35160*/  STL [R1+0x9e0], R3 ;  /* 0x0009e00301007387 */ /* 0x0001e80000100800 */
[----:B0-----:R0:W3:Y:S01]  /*35170*/  LDG.E.U16 R3, desc[UR10][R12.64] ;  /* 0x0000000a0c037981 */ /* 0x0010e2000c1e1500 */
[----:B------:R-:W-:-:S04]  /*35180*/  IMAD.WIDE R4, R2, 0x2, R14 ;  /* 0x0000000202047825 */ /* 0x000fc800078e020e */
[----:B-1----:R-:W-:-:S04]  /*35190*/  IMAD.WIDE R6, R2, 0x2, R24 ;  /* 0x0000000202067825 */ /* 0x002fc800078e0218 */
[C---:B------:R-:W-:Y:S01]  /*351a0*/  IMAD.WIDE R8, R2.reuse, 0x2, R18 ;  /* 0x0000000202087825 */ /* 0x040fe200078e0212 */
[----:B------:R-:W3:Y:S04]  /*351b0*/  LDG.E.U16 R5, desc[UR10][R4.64] ;  /* 0x0000000a04057981 */ /* 0x000ee8000c1e1500 */
[----:B------:R-:W3:Y:S04]  /*351c0*/  LDG.E.U16 R6, desc[UR10][R6.64] ;  /* 0x0000000a06067981 */ /* 0x000ee8000c1e1500 */
[----:B------:R-:W3:Y:S04]  /*351d0*/  LDG.E.U16 R7, desc[UR10][R8.64] ;  /* 0x0000000a08077981 */ /* 0x000ee8000c1e1500 */
[----:B----4-:R1:W-:Y:S04]  /*351e0*/  STL [R1+0x9dc], R21 ;  /* 0x0009dc1501007387 */ /* 0x0103e80000100800 */
[----:B------:R-:W4:Y:S04]  /*351f0*/  LDL.64 R14, [R1+0x18e0] ;  /* 0x0018e000010e7983 */ /* 0x000f280000100a00 */
[----:B-1----:R-:W4:Y:S04]  /*35200*/  LDL.64 R20, [R1+0x18e8] ;  /* 0x0018e80001147983 */ /* 0x002f280000100a00 */
[----:B------:R-:W-:Y:S04]  /*35210*/  STL [R1+0x9b4], R27 ;  /* 0x0009b41b01007387 */ /* 0x000fe80000100800 */
[----:B--2---:R1:W-:Y:S04]  /*35220*/  STL [R1+0x9d8], R26 ;  /* 0x0009d81a01007387 */ /* 0x0043e80000100800 */
[----:B------:R-:W2:Y:S04]  /*35230*/  LDL.64 R8, [R1+0x18d8] ;  /* 0x0018d80001087983 */ /* 0x000ea80000100a00 */
[----:B------:R-:W2:Y:S04]  /*35240*/  LDL.64 R18, [R1+0x18c8] ;  /* 0x0018c80001127983 */ /* 0x000ea80000100a00 */
[----:B-1----:R-:W2:Y:S01]  /*35250*/  LDL.64 R26, [R1+0x18d0] ;  /* 0x0018d000011a7983 */ /* 0x002ea20000100a00 */
[----:B---3--:R-:W-:-:S04]  /*35260*/  IMAD.WIDE R10, R2, 0x2, R22 ;  /* 0x00000002020a7825 */ /* 0x008fc800078e0216 */
[C---:B0-----:R-:W-:Y:S02]  /*35270*/  IMAD.WIDE R12, R2.reuse, 0x2, R16 ;  /* 0x00000002020c7825 */ /* 0x041fe400078e0210 */
[----:B------:R-:W3:Y:S04]  /*35280*/  LDL.64 R16, [R1+0x18c0] ;  /* 0x0018c00001107983 */ /* 0x000ee80000100a00 */
[----:B------:R0:W-:Y:S04]  /*35290*/  STL [R1+0x9cc], R0 ;  /* 0x0009cc0001007387 */ /* 0x0001e80000100800 */
[----:B0-----:R-:W3:Y:S04]  /*352a0*/  LDG.E.U16 R0, desc[UR10][R10.64] ;  /* 0x0000000a0a007981 */ /* 0x001ee8000c1e1500 */
[----:B------:R0:W-:Y:S04]  /*352b0*/  STL [R1+0x9c8], R3 ;  /* 0x0009c80301007387 */ /* 0x0001e80000100800 */
[----:B------:R-:W3:Y:S04]  /*352c0*/  LDL.64 R24, [R1+0x18b8] ;  /* 0x0018b80001187983 */ /* 0x000ee80000100a00 */
[----:B------:R-:W3:Y:S04]  /*352d0*/  LDL.64 R22, [R1+0x18b0] ;  /* 0x0018b00001167983 */ /* 0x000ee80000100a00 */
[----:B0-----:R0:W3:Y:S04]  /*352e0*/  LDG.E.U16 R3, desc[UR10][R12.64] ;  /* 0x0000000a0c037981 */ /* 0x0010e8000c1e1500 */
[----:B------:R-:W-:Y:S04]  /*352f0*/  STL [R1+0x9c4], R5 ;  /* 0x0009c40501007387 */ /* 0x000fe80000100800 */
[----:B------:R-:W-:Y:S04]  /*35300*/  STL [R1+0x9bc], R7 ;  /* 0x0009bc0701007387 */ /* 0x000fe80000100800 */
[----:B------:R4:W-:Y:S02]  /*35310*/  STL [R1+0x9c0], R6 ;  /* 0x0009c00601007387 */ /* 0x0009e40000100800 */
[----:B----4-:R-:W-:-:S02]  /*35320*/  IMAD.WIDE R6, R2, 0x2, R14 ;  /* 0x0000000202067825 */ /* 0x010fc400078e020e */
[----:B------:R-:W4:Y:S02]  /*35330*/  LDL.64 R14, [R1+0x18a0] ;  /* 0x0018a000010e7983 */ /* 0x000f240000100a00 */
[C---:B------:R-:W-:Y:S02]  /*35340*/  IMAD.WIDE R4, R2.reuse, 0x2, R20 ;  /* 0x0000000202047825 */ /* 0x040fe400078e0214 */
[----:B------:R-:W4:Y:S02]  /*35350*/  LDL.64 R20, [R1+0x18a8] ;  /* 0x0018a80001147983 */ /* 0x000f240000100a00 */
[----:B--2---:R-:W-:-:S04]  /*35360*/  IMAD.WIDE R8, R2, 0x2, R8 ;  /* 0x0000000202087825 */ /* 0x004fc800078e0208 */
[C---:B0-----:R-:W-:Y:S02]  /*35370*/  IMAD.WIDE R12, R2.reuse, 0x2, R18 ;  /* 0x00000002020c7825 */ /* 0x041fe400078e0212 */
[----:B------:R0:W2:Y:S02]  /*35380*/  LDG.E.U16 R19, desc[UR10][R4.64] ;  /* 0x0000000a04137981 */ /* 0x0000a4000c1e1500 */
[C---:B------:R-:W-:Y:S02]  /*35390*/  IMAD.WIDE R10, R2.reuse, 0x2, R26 ;  /* 0x00000002020a7825 */ /* 0x040fe400078e021a */
[----:B------:R-:W4:Y:S04]  /*353a0*/  LDG.E.U16 R27, desc[UR10][R8.64] ;  /* 0x0000000a081b7981 */ /* 0x000f28000c1e1500 */
[----:B------:R1:W4:Y:S04]  /*353b0*/  LDG.E.U16 R26, desc[UR10][R6.64] ;  /* 0x0000000a061a7981 */ /* 0x000328000c1e1500 */
[----:B---3--:R3:W-:Y:S04]  /*353c0*/  STL [R1+0x9b8], R0 ;  /* 0x0009b80001007387 */ /* 0x0087e80000100800 */
        /* <DEDUP_REMOVED lines=9> */
[----:B--2---:R1:W-:Y:S04]  /*35460*/  STL [R1+0x9b0], R19 ;  /* 0x0009b01301007387 */ /* 0x0043e80000100800 */
[----:B------:R-:W2:Y:S04]  /*35470*/  LDL.64 R16, [R1+0x1890] ;  /* 0x0018900001107983 */ /* 0x000ea80000100a00 */
[----:B-1----:R-:W2:Y:S04]  /*35480*/  LDL.64 R18, [R1+0x1898] ;  /* 0x0018980001127983 */ /* 0x002ea80000100a00 */
[----:B----4-:R-:W-:Y:S04]  /*35490*/  STL [R1+0x9a8], R27 ;  /* 0x0009a81b01007387 */ /* 0x010fe80000100800 */
[----:B------:R1:W-:Y:S04]  /*354a0*/  STL [R1+0x9ac], R26 ;  /* 0x0009ac1a01007387 */ /* 0x0003e80000100800 */
[----:B------:R-:W4:Y:S04]  /*354b0*/  LDL.64 R8, [R1+0x1a68] ;  /* 0x001a680001087983 */ /* 0x000f280000100a00 */
[----:B------:R-:W4:Y:S04]  /*354c0*/  LDL.64 R22, [R1+0x1888] ;  /* 0x0018880001167983 */ /* 0x000f280000100a00 */
[----:B-1----:R-:W4:Y:S01]  /*354d0*/  LDL.64 R26, [R1+0x1a60] ;  /* 0x001a6000011a7983 */ /* 0x002f220000100a00 */
        /* <DEDUP_REMOVED lines=12> */
[----:B--2---:R-:W-:-:S02]  /*355a0*/  IMAD.WIDE R6, R2, 0x2, R16 ;  /* 0x0000000202067825 */ /* 0x004fc400078e0210 */
[----:B------:R-:W2:Y:S02]  /*355b0*/  LDL.64 R16, [R1+0x1860] ;  /* 0x0018600001107983 */ /* 0x000ea40000100a00 */
[----:B------:R-:W-:-:S04]  /*355c0*/  IMAD.WIDE R4, R2, 0x2, R18 ;  /* 0x0000000202047825 */ /* 0x000fc800078e0212 */
[----:B----4-:R-:W-:-:S04]  /*355d0*/  IMAD.WIDE R8, R2, 0x2, R8 ;  /* 0x0000000202087825 */ /* 0x010fc800078e0208 */
[C---:B0-----:R-:W-:Y:S01]  /*355e0*/  IMAD.WIDE R12, R2.reuse, 0x2, R22 ;  /* 0x00000002020c7825 */ /* 0x041fe200078e0216 */
[----:B------:R-:W4:Y:S04]  /*355f0*/  LDL.64 R18, [R1+0x1868] ;  /* 0x0018680001127983 */ /* 0x000f280000100a00 */
[----:B------:R0:W2:Y:S01]  /*35600*/  LDG.E.U16 R23, desc[UR10][R4.64] ;  /* 0x0000000a04177981 */ /* 0x0000a2000c1e1500 */
[----:B------:R-:W-:-:S03]  /*35610*/  IMAD.WIDE R10, R2, 0x2, R26 ;  /* 0x00000002020a7825 */ /* 0x000fc600078e021a */
        /* <DEDUP_REMOVED lines=980> */
[----:B---3--:R-:W-:-:S03]  /*39360*/  IMAD.WIDE R10, R2, 0x2, R18 ;  /* 0x00000002020a7825 */ /* 0x008fc600078e0212 */
[----:B------:R-:W3:Y:S01]  /*39370*/  LDL.64 R18, [R1+0x11c8] ;  /* 0x0011c80001127983 */ /* 0x000ee20000100a00 */
[----:B0-----:R-:W-:-:S03]  /*39380*/  IMAD.WIDE R12, R2, 0x2, R16 ;  /* 0x00000002020c7825 */ /* 0x001fc600078e0210 */
        /* <DEDUP_REMOVED lines=75> */
[----:B------:R-:W4:Y:S01]  /*39840*/  LDL.64 R24, [R1+0x1130] ;  /* 0x0011300001187983 */ /* 0x000f220000100a00 */
[----:B---3--:R-:W-:-:S03]  /*39850*/  IMAD.WIDE R10, R2, 0x2, R20 ;  /* 0x00000002020a7825 */ /* 0x008fc600078e0214 */
[----:B------:R-:W3:Y:S04]  /*39860*/  LDL.64 R22, [R1+0x1128] ;  /* 0x0011280001167983 */ /* 0x000ee80000100a00 */
[----:B-1----:R-:W3:Y:S01]  /*39870*/  LDL.64 R26, [R1+0x1138] ;  /* 0x00113800011a7983 */ /* 0x002ee20000100a00 */
        /* <DEDUP_REMOVED lines=17> */
[----:B---3--:R-:W-:-:S03]  /*39990*/  IMAD.WIDE R10, R2, 0x2, R26 ;  /* 0x00000002020a7825 */ /* 0x008fc600078e021a */
[----:B------:R-:W3:Y:S04]  /*399a0*/  LDG.E.U16 R27, desc[UR10][R8.64] ;  /* 0x0000000a081b7981 */ /* 0x000ee8000c1e1500 */
[----:B------:R1:W3:Y:S04]  /*399b0*/  LDG.E.U16 R26, desc[UR10][R6.64] ;  /* 0x0000000a061a7981 */ /* 0x0002e8000c1e1500 */
[----:B------:R0:W-:Y:S04]  /*399c0*/  STL [R1+0x2fc], R0 ;  /* 0x0002fc0001007387 */ /* 0x0001e80000100800 */
[----:B0-----:R4:W4:Y:S04]  /*399d0*/  LDG.E.U16 R0, desc[UR10][R10.64] ;  /* 0x0000000a0a007981 */ /* 0x001928000c1e1500 */
[----:B------:R0:W-:Y:S04]  /*399e0*/  STL [R1+0x318], R3 ;  /* 0x0003180301007387 */ /* 0x0001e80000100800 */
[----:B0-----:R0:W4:Y:S01]  /*399f0*/  LDG.E.U16 R3, desc[UR10][R12.64] ;  /* 0x0000000a0c037981 */ /* 0x001122000c1e1500 */
[----:B------:R-:W-:-:S04]  /*39a00*/  IMAD.WIDE R4, R2, 0x2, R22 ;  /* 0x0000000202047825 */ /* 0x000fc800078e0216 */
[C---:B-1----:R-:W-:Y:S02]  /*39a10*/  IMAD.WIDE R6, R2.reuse, 0x2, R20 ;  /* 0x0000000202067825 */ /* 0x042fe400078e0214 */
[----:B------:R-:W4:Y:S02]  /*39a20*/  LDG.E.U16 R5, desc[UR10][R4.64] ;  /* 0x0000000a04057981 */ /* 0x000f24000c1e1500 */
[C---:B------:R-:W-:Y:S02]  /*39a30*/  IMAD.WIDE R8, R2.reuse, 0x2, R18 ;  /* 0x0000000202087825 */ /* 0x040fe400078e0212 */
[----:B------:R-:W4:Y:S04]  /*39a40*/  LDG.E.U16 R6, desc[UR10][R6.64] ;  /* 0x0000000a06067981 */ /* 0x000f28000c1e1500 */
[----:B------:R-:W4:Y:S04]  /*39a50*/  LDG.E.U16 R7, desc[UR10][R8.64] ;  /* 0x0000000a08077981 */ /* 0x000f28000c1e1500 */
[----:B--2---:R1:W-:Y:S04]  /*39a60*/  STL [R1+0x314], R25 ;  /* 0x0003141901007387 */ /* 0x0043e80000100800 */
[----:B------:R-:W2:Y:S04]  /*39a70*/  LDL.64 R22, [R1+0x10f8] ;  /* 0x0010f80001167983 */ /* 0x000ea80000100a00 */
[----:B-1----:R-:W2:Y:S04]  /*39a80*/  LDL.64 R24, [R1+0x1100] ;  /* 0x0011000001187983 */ /* 0x002ea80000100a00 */
[----:B---3--:R-:W-:Y:S04]  /*39a90*/  STL [R1+0x30c], R27 ;  /* 0x00030c1b01007387 */ /* 0x008fe80000100800 */
[----:B------:R1:W-:Y:S04]  /*39aa0*/  STL [R1+0x310], R26 ;  /* 0x0003101a01007387 */ /* 0x0003e80000100800 */
[----:B------:R-:W3:Y:S01]  /*39ab0*/  LDL.64 R20, [R1+0x10e0] ;  /* 0x0010e00001147983 */ /* 0x000ee20000100a00 */
[----:B----4-:R-:W-:-:S04]  /*39ac0*/  IMAD.WIDE R10, R2, 0x2, R16 ;  /* 0x00000002020a7825 */ /* 0x010fc800078e0210 */
[C---:B0-----:R-:W-:Y:S01]  /*39ad0*/  IMAD.WIDE R12, R2.reuse, 0x2, R14 ;  /* 0x00000002020c7825 */ /* 0x041fe200078e020e */
[----:B------:R-:W4:Y:S04]  /*39ae0*/  LDL.64 R8, [R1+0x10f0] ;  /* 0x0010f00001087983 */ /* 0x000f280000100a00 */
[----:B------:R-:W4:Y:S04]  /*39af0*/  LDL.64 R14, [R1+0x10d8] ;  /* 0x0010d800010e7983 */ /* 0x000f280000100a00 */
[----:B-1----:R-:W4:Y:S04]  /*39b00*/  LDL.64 R26, [R1+0x10e8] ;  /* 0x0010e800011a7983 */ /* 0x002f280000100a00 */
[----:B------:R0:W-:Y:S04]  /*39b10*/  STL [R1+0x308], R0 ;  /* 0x0003080001007387 */ /* 0x0001e80000100800 */
[----:B0-----:R-:W4:Y:S04]  /*39b20*/  LDG.E.U16 R0, desc[UR10][R10.64] ;  /* 0x0000000a0a007981 */ /* 0x001f28000c1e1500 */
[----:B------:R0:W-:Y:S04]  /*39b30*/  STL [R1+0x304], R3 ;  /* 0x0003040301007387 */ /* 0x0001e80000100800 */
[----:B------:R-:W4:Y:S04]  /*39b40*/  LDL.64 R18, [R1+0x10d0] ;  /* 0x0010d00001127983 */ /* 0x000f280000100a00 */
[----:B------:R-:W4:Y:S04]  /*39b50*/  LDL.64 R16, [R1+0x10c8] ;  /* 0x0010c80001107983 */ /* 0x000f280000100a00 */
[----:B0-----:R3:W4:Y:S04]  /*39b60*/  LDG.E.U16 R3, desc[UR10][R12.64] ;  /* 0x0000000a0c037981 */ /* 0x001728000c1e1500 */
[----:B------:R2:W-:Y:S04]  /*39b70*/  STL [R1+0x2e0], R5 ;  /* 0x0002e00501007387 */ /* 0x0005e80000100800 */
[----:B------:R-:W-:Y:S04]  /*39b80*/  STL [R1+0x2f8], R7 ;  /* 0x0002f80701007387 */ /* 0x000fe80000100800 */
[----:B------:R0:W-:Y:S01]  /*39b90*/  STL [R1+0x2dc], R6 ;  /* 0x0002dc0601007387 */ /* 0x0001e20000100800 */
[----:B--2---:R-:W-:-:S04]  /*39ba0*/  IMAD.WIDE R4, R2, 0x2, R24 ;  /* 0x0000000202047825 */ /* 0x004fc800078e0218 */
[----:B---3--:R-:W-:-:S04]  /*39bb0*/  IMAD.WIDE R12, R2, 0x2, R20 ;  /* 0x00000002020c7825 */ /* 0x008fc800078e0214 */
[C---:B0-----:R-:W-:Y:S01]  /*39bc0*/  IMAD.WIDE R6, R2.reuse, 0x2, R22 ;  /* 0x0000000202067825 */ /* 0x041fe200078e0216 */
[----:B------:R-:W2:Y:S04]  /*39bd0*/  LDL.64 R24, [R1+0x10c0] ;  /* 0x0010c00001187983 */ /* 0x000ea80000100a00 */
[----:B------:R0:W3:Y:S04]  /*39be0*/  LDG.E.U16 R21, desc[UR10][R4.64] ;  /* 0x0000000a04157981 */ /* 0x0000e8000c1e1500 */
[----:B------:R-:W2:Y:S01]  /*39bf0*/  LDL.64 R22, [R1+0x10b8] ;  /* 0x0010b80001167983 */ /* 0x000ea20000100a00 */
[----:B----4-:R-:W-:-:S03]  /*39c00*/  IMAD.WIDE R8, R2, 0x2, R8 ;  /* 0x0000000202087825 */ /* 0x010fc600078e0208 */
[----:B------:R1:W-:Y:S04]  /*39c10*/  STL [R1+0x2f4], R0 ;  /* 0x0002f40001007387 */ /* 0x0003e80000100800 */
[----:B-1----:R1:W4:Y:S04]  /*39c20*/  LDG.E.U16 R0, desc[UR10][R6.64] ;  /* 0x0000000a06007981 */ /* 0x002328000c1e1500 */
[----:B------:R0:W-:Y:S04]  /*39c30*/  STL [R1+0x2f0], R3 ;  /* 0x0002f00301007387 */ /* 0x0001e80000100800 */
[----:B0-----:R0:W4:Y:S01]  /*39c40*/  LDG.E.U16 R3, desc[UR10][R8.64] ;  /* 0x0000000a08037981 */ /* 0x001122000c1e1500 */
[----:B------:R-:W-:-:S04]  /*39c50*/  IMAD.WIDE R10, R2, 0x2, R26 ;  /* 0x00000002020a7825 */ /* 0x000fc800078e021a */
[----:B------:R-:W-:-:S04]  /*39c60*/  IMAD.WIDE R4, R2, 0x2, R14 ;  /* 0x0000000202047825 */ /* 0x000fc800078e020e */
[C---:B-1----:R-:W-:Y:S01]  /*39c70*/  IMAD.WIDE R6, R2.reuse, 0x2, R18 ;  /* 0x0000000202067825 */ /* 0x042fe200078e0212 */
[----:B------:R-:W4:Y:S04]  /*39c80*/  LDG.E.U16 R27, desc[UR10][R12.64] ;  /* 0x0000000a0c1b7981 */ /* 0x000f28000c1e1500 */
[----:B------:R2:W4:Y:S04]  /*39c90*/  LDG.E.U16 R26, desc[UR10][R10.64] ;  /* 0x0000000a0a1a7981 */ /* 0x000528000c1e1500 */
[----:B------:R-:W4:Y:S04]  /*39ca0*/  LDG.E.U16 R5, desc[UR10][R4.64] ;  /* 0x0000000a04057981 */ /* 0x000f28000c1e1500 */
[----:B------:R-:W4:Y:S01]  /*39cb0*/  LDG.E.U16 R6, desc[UR10][R6.64] ;  /* 0x0000000a06067981 */ /* 0x000f22000c1e1500 */
[----:B0-----:R-:W-:-:S05]  /*39cc0*/  IMAD.WIDE R8, R2, 0x2, R16 ;  /* 0x0000000202087825 */ /* 0x001fca00078e0210 */
[----:B------:R-:W4:Y:S04]  /*39cd0*/  LDG.E.U16 R7, desc[UR10][R8.64] ;  /* 0x0000000a08077981 */ /* 0x000f28000c1e1500 */
[----:B---3--:R0:W-:Y:S04]  /*39ce0*/  STL [R1+0x2ec], R21 ;  /* 0x0002ec1501007387 */ /* 0x0081e80000100800 */
[----:B------:R-:W3:Y:S04]  /*39cf0*/  LDL.64 R14, [R1+0x10a8] ;  /* 0x0010a800010e7983 */ /* 0x000ee80000100a00 */
[----:B------:R-:W3:Y:S01]  /*39d00*/  LDL.64 R8, [R1+0x10a0] ;  /* 0x0010a00001087983 */ /* 0x000ee20000100a00 */
[----:B--2---:R-:W-:-:S03]  /*39d10*/  IMAD.WIDE R10, R2, 0x2, R24 ;  /* 0x00000002020a7825 */ /* 0x004fc600078e0218 */
[----:B------:R-:W2:Y:S04]  /*39d20*/  LDL.64 R18, [R1+0x1098] ;  /* 0x0010980001127983 */ /* 0x000ea80000100a00 */
[----:B------:R-:W2:Y:S04]  /*39d30*/  LDL.64 R16, [R1+0x1090] ;  /* 0x0010900001107983 */ /* 0x000ea80000100a00 */
[----:B0-----:R-:W2:Y:S01]  /*39d40*/  LDL.64 R20, [R1+0x10b0] ;  /* 0x0010b00001147983 */ /* 0x001ea20000100a00 */
[----:B------:R-:W-:-:S03]  /*39d50*/  IMAD.WIDE R12, R2, 0x2, R22 ;  /* 0x00000002020c7825 */ /* 0x000fc600078e0216 */
[----:B----4-:R0:W-:Y:S04]  /*39d60*/  STL [R1+0x2e8], R0 ;  /* 0x0002e80001007387 */ /* 0x0101e80000100800 */
[----:B0-----:R2:W4:Y:S04]  /*39d70*/  LDG.E.U16 R0, desc[UR10][R10.64] ;  /* 0x0000000a0a007981 */ /* 0x001528000c1e1500 */
[----:B------:R0:W-:Y:S04]  /*39d80*/  STL [R1+0x2e4], R3 ;  /* 0x0002e40301007387 */ /* 0x0001e80000100800 */
[----:B0-----:R0:W4:Y:S04]  /*39d90*/  LDG.E.U16 R3, desc[UR10][R12.64] ;  /* 0x0000000a0c037981 */ /* 0x001128000c1e1500 */
[----:B------:R-:W-:Y:S04]  /*39da0*/  STL [R1+0x2bc], R27 ;  /* 0x0002bc1b01007387 */ /* 0x000fe80000100800 */
[----:B------:R1:W-:Y:S04]  /*39db0*/  STL [R1+0x2c0], R26 ;  /* 0x0002c01a01007387 */ /* 0x0003e80000100800 */
[----:B------:R-:W4:Y:S04]  /*39dc0*/  LDL.64 R24, [R1+0x1080] ;  /* 0x0010800001187983 */ /* 0x000f280000100a00 */
[----:B------:R-:W4:Y:S04]  /*39dd0*/  LDL.64 R22, [R1+0x1078] ;  /* 0x0010780001167983 */ /* 0x000f280000100a00 */
[----:B-1----:R-:W4:Y:S04]  /*39de0*/  LDL.64 R26, [R1+0x1088] ;  /* 0x00108800011a7983 */ /* 0x002f280000100a00 */
[----:B------:R-:W-:Y:S04]  /*39df0*/  STL [R1+0x2d8], R5 ;  /* 0x0002d80501007387 */ /* 0x000fe80000100800 */
[----:B------:R-:W-:Y:S04]  /*39e00*/  STL [R1+0x2d0], R7 ;  /* 0x0002d00701007387 */ /* 0x000fe80000100800 */
[----:B------:R3:W-:Y:S02]  /*39e10*/  STL [R1+0x2d4], R6 ;  /* 0x0002d40601007387 */ /* 0x0007e40000100800 */
[----:B---3--:R-:W-:-:S04]  /*39e20*/  IMAD.WIDE R6, R2, 0x2, R14 ;  /* 0x0000000202067825 */ /* 0x008fc800078e020e */
[----:B------:R-:W-:-:S04]  /*39e30*/  IMAD.WIDE R8, R2, 0x2, R8 ;  /* 0x0000000202087825 */ /* 0x000fc800078e0208 */
[C---:B--2---:R-:W-:Y:S01]  /*39e40*/  IMAD.WIDE R10, R2.reuse, 0x2, R18 ;  /* 0x00000002020a7825 */ /* 0x044fe200078e0212 */
[----:B------:R-:W2:Y:S04]  /*39e50*/  LDL.64 R14, [R1+0x1068] ;  /* 0x00106800010e7983 */ /* 0x000ea80000100a00 */
[----:B------:R-:W3:Y:S04]  /*39e60*/  LDG.E.U16 R7, desc[UR10][R6.64] ;  /* 0x0000000a06077981 */ /* 0x000ee8000c1e1500 */
[----:B------:R-:W2:Y:S01]  /*39e70*/  LDG.E.U16 R9, desc[UR10][R8.64] ;  /* 0x0000000a08097981 */ /* 0x000ea2000c1e1500 */
[----:B------:R-:W-:-:S03]  /*39e80*/  IMAD.WIDE R4, R2, 0x2, R20 ;  /* 0x0000000202047825 */ /* 0x000fc600078e0214 */
[----:B------:R-:W2:Y:S04]  /*39e90*/  LDL.64 R20, [R1+0x1070] ;  /* 0x0010700001147983 */ /* 0x000ea80000100a00 */
[----:B------:R-:W2:Y:S01]  /*39ea0*/  LDG.E.U16 R5, desc[UR10][R4.64] ;  /* 0x0000000a04057981 */ /* 0x000ea2000c1e1500 */
[----:B0-----:R-:W-:-:S03]  /*39eb0*/  IMAD.WIDE R12, R2, 0x2, R16 ;  /* 0x00000002020c7825 */ /* 0x001fc600078e0210 */
[----:B----4-:R0:W-:Y:S04]  /*39ec0*/  STL [R1+0x2cc], R0 ;  /* 0x0002cc0001007387 */ /* 0x0101e80000100800 */
[----:B0-----:R0:W4:Y:S04]  /*39ed0*/  LDG.E.U16 R0, desc[UR10][R10.64] ;  /* 0x0000000a0a007981 */ /* 0x001128000c1e1500 */
[----:B------:R1:W-:Y:S04]  /*39ee0*/  STL [R1+0x2c8], R3 ;  /* 0x0002c80301007387 */ /* 0x0003e80000100800 */
[----:B------:R-:W4:Y:S04]  /*39ef0*/  LDL.64 R18, [R1+0x1060] ;  /* 0x0010600001127983 */ /* 0x000f280000100a00 */
[----:B------:R-:W4:Y:S04]  /*39f00*/  LDL.64 R16, [R1+0x1058] ;  /* 0x0010580001107983 */ /* 0x000f280000100a00 */
[----:B-1----:R1:W4:Y:S04]  /*39f10*/  LDG.E.U16 R3, desc[UR10][R12.64] ;  /* 0x0000000a0c037981 */ /* 0x002328000c1e1500 */
[----:B--2---:R2:W-:Y:S04]  /*39f20*/  STL [R1+0x2c4], R5 ;  /* 0x0002c40501007387 */ /* 0x0045e80000100800 */
[----:B---3--:R-:W-:Y:S04]  /*39f30*/  STL [R1+0x2a0], R7 ;  /* 0x0002a00701007387 */ /* 0x008fe80000100800 */
[----:B------:R3:W-:Y:S01]  /*39f40*/  STL [R1+0x29c], R9 ;  /* 0x00029c0901007387 */ /* 0x0007e20000100800 */
[----:B--2---:R-:W-:-:S04]  /*39f50*/  IMAD.WIDE R4, R2, 0x2, R26 ;  /* 0x0000000202047825 */ /* 0x004fc800078e021a */
[----:B---3--:R-:W-:-:S04]  /*39f60*/  IMAD.WIDE R8, R2, 0x2, R22 ;  /* 0x0000000202087825 */ /* 0x008fc800078e0216 */
[C---:B------:R-:W-:Y:S01]  /*39f70*/  IMAD.WIDE R6, R2.reuse, 0x2, R24 ;  /* 0x0000000202067825 */ /* 0x040fe200078e0218 */
[----:B------:R-:W2:Y:S04]  /*39f80*/  LDL.64 R22, [R1+0x1040] ;  /* 0x0010400001167983 */ /* 0x000ea80000100a00 */
[----:B------:R-:W3:Y:S04]  /*39f90*/  LDG.E.U16 R5, desc[UR10][R4.64] ;  /* 0x0000000a04057981 */ /* 0x000ee8000c1e1500 */
[----:B------:R-:W2:Y:S04]  /*39fa0*/  LDG.E.U16 R27, desc[UR10][R8.64] ;  /* 0x0000000a081b7981 */ /* 0x000ea8000c1e1500 */
[----:B------:R4:W2:Y:S01]  /*39fb0*/  LDG.E.U16 R26, desc[UR10][R6.64] ;  /* 0x0000000a061a7981 */ /* 0x0008a2000c1e1500 */
[----:B0-----:R-:W-:-:S03]  /*39fc0*/  IMAD.WIDE R10, R2, 0x2, R20 ;  /* 0x00000002020a7825 */ /* 0x001fc600078e0214 */
[----:B------:R-:W2:Y:S04]  /*39fd0*/  LDL.64 R24, [R1+0x1048] ;  /* 0x0010480001187983 */ /* 0x000ea80000100a00 */
[----:B------:R-:W2:Y:S01]  /*39fe0*/  LDL.64 R8, [R1+0x1050] ;  /* 0x0010500001087983 */ /* 0x000ea20000100a00 */
[----:B-1----:R-:W-:-:S03]  /*39ff0*/  IMAD.WIDE R12, R2, 0x2, R14 ;  /* 0x00000002020c7825 */ /* 0x002fc600078e020e */
[----:B------:R-:W2:Y:S04]  /*3a000*/  LDL.64 R14, [R1+0x1038] ;  /* 0x00103800010e7983 */ /* 0x000ea80000100a00 */
[----:B----4-:R0:W-:Y:S04]  /*3a010*/  STL [R1+0x2b8], R0 ;  /* 0x0002b80001007387 */ /* 0x0101e80000100800 */
[----:B------:R-:W4:Y:S04]  /*3a020*/  LDL.64 R20, [R1+0x1030] ;  /* 0x0010300001147983 */ /* 0x000f280000100a00 */
[----:B0-----:R-:W4:Y:S04]  /*3a030*/  LDG.E.U16 R0, desc[UR10][R10.64] ;  /* 0x0000000a0a007981 */ /* 0x001f28000c1e1500 */
[----:B------:R0:W-:Y:S04]  /*3a040*/  STL [R1+0x2b4], R3 ;  /* 0x0002b40301007387 */ /* 0x0001e80000100800 */
[----:B0-----:R2:W4:Y:S01]  /*3a050*/  LDG.E.U16 R3, desc[UR10][R12.64] ;  /* 0x0000000a0c037981 */ /* 0x001522000c1e1500 */
[----:B------:R-:W-:-:S03]  /*3a060*/  IMAD.WIDE R6, R2, 0x2, R16 ;  /* 0x0000000202067825 */ /* 0x000fc600078e0210 */
[----:B---3--:R0:W-:Y:S01]  /*3a070*/  STL [R1+0x2b0], R5 ;  /* 0x0002b00501007387 */ /* 0x0081e20000100800 */
[----:B--2---:R-:W-:-:S03]  /*3a080*/  IMAD.WIDE R12, R2, 0x2, R22 ;  /* 0x00000002020c7825 */ /* 0x004fc600078e0216 */
[----:B------:R-:W2:Y:S04]  /*3a090*/  LDG.E.U16 R23, desc[UR10][R6.64] ;  /* 0x0000000a06177981 */ /* 0x000ea8000c1e1500 */
[----:B------:R-:W-:Y:S01]  /*3a0a0*/  STL [R1+0x2a8], R27 ;  /* 0x0002a81b01007387 */ /* 0x000fe20000100800 */
[----:B0-----:R-:W-:-:S04]  /*3a0b0*/  IMAD.WIDE R4, R2, 0x2, R18 ;  /* 0x0000000202047825 */ /* 0x001fc800078e0212 */
[C---:B------:R-:W-:Y:S01]  /*3a0c0*/  IMAD.WIDE R8, R2.reuse, 0x2, R8 ;  /* 0x0000000202087825 */ /* 0x040fe200078e0208 */
[----:B------:R0:W-:Y:S04]  /*3a0d0*/  STL [R1+0x2ac], R26 ;  /* 0x0002ac1a01007387 */ /* 0x0001e80000100800 */
[----:B------:R1:W3:Y:S01]  /*3a0e0*/  LDG.E.U16 R22, desc[UR10][R4.64] ;  /* 0x0000000a04167981 */ /* 0x0002e2000c1e1500 */
[----:B------:R-:W-:-:S03]  /*3a0f0*/  IMAD.WIDE R10, R2, 0x2, R24 ;  /* 0x00000002020a7825 */ /* 0x000fc600078e0218 */
[----:B------:R-:W3:Y:S04]  /*3a100*/  LDL.64 R18, [R1+0x1020] ;  /* 0x0010200001127983 */ /* 0x000ee80000100a00 */
[----:B------:R-:W3:Y:S04]  /*3a110*/  LDL.64 R16, [R1+0x1018] ;  /* 0x0010180001107983 */ /* 0x000ee80000100a00 */
[----:B------:R-:W3:Y:S04]  /*3a120*/  LDG.E.U16 R9, desc[UR10][R8.64] ;  /* 0x0000000a08097981 */ /* 0x000ee8000c1e1500 */
[----:B0-----:R-:W3:Y:S04]  /*3a130*/  LDL.64 R26, [R1+0x1028] ;  /* 0x00102800011a7983 */ /* 0x001ee80000100a00 */
[----:B----4-:R0:W-:Y:S04]  /*3a140*/  STL [R1+0x2a4], R0 ;  /* 0x0002a40001007387 */ /* 0x0101e80000100800 */
[----:B0-----:R0:W4:Y:S04]  /*3a150*/  LDG.E.U16 R0, desc[UR10][R10.64] ;  /* 0x0000000a0a007981 */ /* 0x001128000c1e1500 */
[----:B------:R0:W-:Y:S01]  /*3a160*/  STL [R1+0x280], R3 ;  /* 0x0002800301007387 */ /* 0x0001e20000100800 */
[----:B-1----:R-:W-:-:S04]  /*3a170*/  IMAD.WIDE R4, R2, 0x2, R14 ;  /* 0x0000000202047825 */ /* 0x002fc800078e020e */
[C---:B------:R-:W-:Y:S01]  /*3a180*/  IMAD.WIDE R6, R2.reuse, 0x2, R20 ;  /* 0x0000000202067825 */ /* 0x040fe200078e0214 */
[----:B------:R-:W4:Y:S04]  /*3a190*/  LDL.64 R14, [R1+0x1010] ;  /* 0x00101000010e7983 */ /* 0x000f280000100a00 */
[----:B------:R-:W4:Y:S04]  /*3a1a0*/  LDL.64 R24, [R1+0x1000] ;  /* 0x0010000001187983 */ /* 0x000f280000100a00 */
[----:B------:R-:W4:Y:S04]  /*3a1b0*/  LDG.E.U16 R4, desc[UR10][R4.64] ;  /* 0x0000000a04047981 */ /* 0x000f28000c1e1500 */
[----:B0-----:R0:W4:Y:S04]  /*3a1c0*/  LDG.E.U16 R3, desc[UR10][R12.64] ;  /* 0x0000000a0c037981 */ /* 0x001128000c1e1500 */
[----:B------:R-:W4:Y:S04]  /*3a1d0*/  LDG.E.U16 R5, desc[UR10][R6.64] ;  /* 0x0000000a06057981 */ /* 0x000f28000c1e1500 */
[----:B--2---:R-:W-:Y:S04]  /*3a1e0*/  STL [R1+0x298], R23 ;  /* 0x0002981701007387 */ /* 0x004fe80000100800 */
[----:B---3--:R1:W-:Y:S04]  /*3a1f0*/  STL [R1+0x27c], R22 ;  /* 0x00027c1601007387 */ /* 0x0083e80000100800 */
[----:B------:R-:W2:Y:S01]  /*3a200*/  LDL.64 R20, [R1+0xff0] ;  /* 0x000ff00001147983 */ /* 0x000ea20000100a00 */
[----:B------:R-:W-:-:S03]  /*3a210*/  IMAD.WIDE R10, R2, 0x2, R18 ;  /* 0x00000002020a7825 */ /* 0x000fc600078e0212 */
[----:B-1----:R-:W3:Y:S04]  /*3a220*/  LDL.64 R22, [R1+0xff8] ;  /* 0x000ff80001167983 */ /* 0x002ee80000100a00 */
[----:B------:R1:W-:Y:S04]  /*3a230*/  STL [R1+0x294], R9 ;  /* 0x0002940901007387 */ /* 0x0003e80000100800 */
[----:B------:R-:W2:Y:S01]  /*3a240*/  LDL.64 R6, [R1+0x1008] ;  /* 0x0010080001067983 */ /* 0x000ea20000100a00 */
[----:B-1----:R-:W-:-:S06]  /*3a250*/  IMAD.WIDE R8, R2, 0x2, R26 ;  /* 0x0000000202087825 */ /* 0x002fcc00078e021a */
[----:B------:R-:W3:Y:S01]  /*3a260*/  LDG.E.U16 R9, desc[UR10][R8.64] ;  /* 0x0000000a08097981 */ /* 0x000ee2000c1e1500 */
[----:B0-----:R-:W-:-:S03]  /*3a270*/  IMAD.WIDE R12, R2, 0x2, R16 ;  /* 0x00000002020c7825 */ /* 0x001fc600078e0210 */
[----:B----4-:R0:W-:Y:S04]  /*3a280*/  STL [R1+0x290], R0 ;  /* 0x0002900001007387 */ /* 0x0101e80000100800 */
[----:B0-----:R0:W4:Y:S04]  /*3a290*/  LDG.E.U16 R0, desc[UR10][R10.64] ;  /* 0x0000000a0a007981 */ /* 0x001128000c1e1500 */
[----:B------:R1:W-:Y:S04]  /*3a2a0*/  STL [R1+0x28c], R3 ;  /* 0x00028c0301007387 */ /* 0x0003e80000100800 */
[----:B------:R-:W4:Y:S04]  /*3a2b0*/  LDL.64 R26, [R1+0xfe8] ;  /* 0x000fe800011a7983 */ /* 0x000f280000100a00 */
[----:B------:R-:W4:Y:S04]  /*3a2c0*/  LDL.64 R18, [R1+0xfe0] ;  /* 0x000fe00001127983 */ /* 0x000f280000100a00 */
[----:B------:R-:W4:Y:S04]  /*3a2d0*/  LDL.64 R16, [R1+0xfd8] ;  /* 0x000fd80001107983 */ /* 0x000f280000100a00 */
[----:B-1----:R1:W4:Y:S04]  /*3a2e0*/  LDG.E.U16 R3, desc[UR10][R12.64] ;  /* 0x0000000a0c037981 */ /* 0x002328000c1e1500 */
[----:B------:R-:W-:Y:S04]  /*3a2f0*/  STL [R1+0x284], R5 ;  /* 0x0002840501007387 */ /* 0x000fe80000100800 */
[----:B------:R0:W-:Y:S02]  /*3a300*/  STL [R1+0x288], R4 ;  /* 0x0002880401007387 */ /* 0x0001e40000100800 */
[----:B0-----:R-:W-:-:S02]  /*3a310*/  IMAD.WIDE R4, R2, 0x2, R14 ;  /* 0x0000000202047825 */ /* 0x001fc400078e020e */
[----:B------:R-:W4:Y:S04]  /*3a320*/  LDL.64 R14, [R1+0xfd0] ;  /* 0x000fd000010e7983 */ /* 0x000f280000100a00 */
[----:B------:R-:W4:Y:S01]  /*3a330*/  LDG.E.U16 R4, desc[UR10][R4.64] ;  /* 0x0000000a04047981 */ /* 0x000f22000c1e1500 */
[----:B--2---:R-:W-:-:S05]  /*3a340*/  IMAD.WIDE R6, R2, 0x2, R6 ;  /* 0x0000000202067825 */ /* 0x004fca00078e0206 */
[----:B------:R0:W2:Y:S04]  /*3a350*/  LDG.E.U16 R5, desc[UR10][R6.64] ;  /* 0x0000000a06057981 */ /* 0x0000a8000c1e1500 */
[----:B---3--:R3:W-:Y:S02]  /*3a360*/  STL [R1+0x260], R9 ;  /* 0x0002600901007387 */ /* 0x0087e40000100800 */
[C---:B---3--:R-:W-:Y:S02]  /*3a370*/  IMAD.WIDE R8, R2.reuse, 0x2, R24 ;  /* 0x0000000202087825 */ /* 0x048fe400078e0218 */
[----:B------:R-:W3:Y:S02]  /*3a380*/  LDL.64 R24, [R1+0xfc8] ;  /* 0x000fc80001187983 */ /* 0x000ee40000100a00 */
[----:B------:R-:W-:-:S04]  /*3a390*/  IMAD.WIDE R10, R2, 0x2, R22 ;  /* 0x00000002020a7825 */ /* 0x000fc800078e0216 */
[----:B-1----:R-:W-:-:S06]  /*3a3a0*/  IMAD.WIDE R12, R2, 0x2, R20 ;  /* 0x00000002020c7825 */ /* 0x002fcc00078e0214 */
[----:B------:R-:W3:Y:S04]  /*3a3b0*/  LDG.E.U16 R13, desc[UR10][R12.64] ;  /* 0x0000000a0c0d7981 */ /* 0x000ee8000c1e1500 */
[----:B----4-:R1:W-:Y:S04]  /*3a3c0*/  STL [R1+0x25c], R0 ;  /* 0x00025c0001007387 */ /* 0x0103e80000100800 */
[----:B------:R-:W4:Y:S04]  /*3a3d0*/  LDL.64 R22, [R1+0xfc0] ;  /* 0x000fc00001167983 */ /* 0x000f280000100a00 */
[----:B-1----:R1:W3:Y:S04]  /*3a3e0*/  LDG.E.U16 R0, desc[UR10][R8.64] ;  /* 0x0000000a08007981 */ /* 0x0022e8000c1e1500 */
[----:B------:R1:W-:Y:S01]  /*3a3f0*/  STL [R1+0x278], R3 ;  /* 0x0002780301007387 */ /* 0x0003e20000100800 */
[----:B0-----:R-:W-:-:S03]  /*3a400*/  IMAD.WIDE R6, R2, 0x2, R16 ;  /* 0x0000000202067825 */ /* 0x001fc600078e0210 */
[----:B------:R-:W4:Y:S04]  /*3a410*/  LDL.64 R20, [R1+0xfb8] ;  /* 0x000fb80001147983 */ /* 0x000f280000100a00 */
[----:B------:R-:W4:Y:S04]  /*3a420*/  LDL.64 R16, [R1+0xfb0] ;  /* 0x000fb00001107983 */ /* 0x000f280000100a00 */
[----:B-1----:R0:W4:Y:S01]  /*3a430*/  LDG.E.U16 R3, desc[UR10][R10.64] ;  /* 0x0000000a0a037981 */ /* 0x002122000c1e1500 */
[----:B------:R-:W-:-:S04]  /*3a440*/  IMAD.WIDE R8, R2, 0x2, R18 ;  /* 0x0000000202087825 */ /* 0x000fc800078e0212 */
[C---:B0-----:R-:W-:Y:S02]  /*3a450*/  IMAD.WIDE R10, R2.reuse, 0x2, R26 ;  /* 0x00000002020a7825 */ /* 0x041fe400078e021a */
[----:B------:R-:W4:Y:S04]  /*3a460*/  LDG.E.U16 R26, desc[UR10][R8.64] ;  /* 0x0000000a081a7981 */ /* 0x000f28000c1e1500 */
[----:B------:R-:W4:Y:S04]  /*3a470*/  LDG.E.U16 R27, desc[UR10][R6.64] ;  /* 0x0000000a061b7981 */ /* 0x000f28000c1e1500 */
[----:B--2---:R-:W-:Y:S04]  /*3a480*/  STL [R1+0x270], R5 ;  /* 0x0002700501007387 */ /* 0x004fe80000100800 */
[----:B------:R0:W-:Y:S02]  /*3a490*/  STL [R1+0x274], R4 ;  /* 0x0002740401007387 */ /* 0x0001e40000100800 */
[----:B0-----:R-:W-:-:S02]  /*3a4a0*/  IMAD.WIDE R4, R2, 0x2, R14 ;  /* 0x0000000202047825 */ /* 0x001fc400078e020e */
[----:B------:R-:W2:Y:S04]  /*3a4b0*/  LDL.64 R14, [R1+0xfa8] ;  /* 0x000fa800010e7983 */ /* 0x000ea80000100a00 */
[----:B---3--:R0:W-:Y:S04]  /*3a4c0*/  STL [R1+0x26c], R0 ;  /* 0x00026c0001007387 */ /* 0x0081e80000100800 */
[----:B------:R-:W3:Y:S04]  /*3a4d0*/  LDL.64 R18, [R1+0xfa0] ;  /* 0x000fa00001127983 */ /* 0x000ee80000100a00 */
[----:B0-----:R-:W2:Y:S04]  /*3a4e0*/  LDG.E.U16 R0, desc[UR10][R10.64] ;  /* 0x0000000a0a007981 */ /* 0x001ea8000c1e1500 */
[----:B----4-:R0:W-:Y:S04]  /*3a4f0*/  STL [R1+0x268], R3 ;  /* 0x0002680301007387 */ /* 0x0101e80000100800 */
[----:B------:R-:W4:Y:S04]  /*3a500*/  LDL.64 R10, [R1+0xf98] ;  /* 0x000f9800010a7983 */ /* 0x000f280000100a00 */
[----:B------:R1:W-:Y:S04]  /*3a510*/  STL [R1+0x264], R13 ;  /* 0x0002640d01007387 */ /* 0x0003e80000100800 */
[----:B0-----:R0:W3:Y:S04]  /*3a520*/  LDG.E.U16 R3, desc[UR10][R4.64] ;  /* 0x0000000a04037981 */ /* 0x0010e8000c1e1500 */
[----:B-1----:R-:W3:Y:S01]  /*3a530*/  LDL.64 R12, [R1+0xf90] ;  /* 0x000f9000010c7983 */ /* 0x002ee20000100a00 */
[----:B0-----:R-:W-:-:S03]  /*3a540*/  IMAD.WIDE R4, R2, 0x2, R20 ;  /* 0x0000000202047825 */ /* 0x001fc600078e0214 */
[----:B------:R-:W3:Y:S01]  /*3a550*/  LDL.64 R20, [R1+0xf88] ;  /* 0x000f880001147983 */ /* 0x000ee20000100a00 */
[----:B------:R-:W-:-:S04]  /*3a560*/  IMAD.WIDE R8, R2, 0x2, R24 ;  /* 0x0000000202087825 */ /* 0x000fc800078e0218 */
[C---:B------:R-:W-:Y:S01]  /*3a570*/  IMAD.WIDE R6, R2.reuse, 0x2, R22 ;  /* 0x0000000202067825 */ /* 0x040fe200078e0216 */
[----:B--2---:R0:W-:Y:S04]  /*3a580*/  STL [R1+0x204], R0 ;  /* 0x0002040001007387 */ /* 0x0041e80000100800 */
[----:B------:R1:W-:Y:S04]  /*3a590*/  STL [R1+0x228], R26 ;  /* 0x0002281a01007387 */ /* 0x0003e80000100800 */
[----:B------:R2:W-:Y:S04]  /*3a5a0*/  STL [R1+0x254], R27 ;  /* 0x0002541b01007387 */ /* 0x0005e80000100800 */
[----:B0-----:R0:W4:Y:S04]  /*3a5b0*/  LDG.E.U16 R0, desc[UR10][R8.64] ;  /* 0x0000000a08007981 */ /* 0x001128000c1e1500 */
[----:B-1----:R1:W4:Y:S04]  /*3a5c0*/  LDG.E.U16 R26, desc[UR10][R6.64] ;  /* 0x0000000a061a7981 */ /* 0x002328000c1e1500 */
[----:B--2---:R3:W2:Y:S01]  /*3a5d0*/  LDG.E.U16 R27, desc[UR10][R4.64] ;  /* 0x0000000a041b7981 */ /* 0x0046a2000c1e1500 */
[----:B0-----:R-:W-:-:S04]  /*3a5e0*/  IMAD.WIDE R8, R2, 0x2, R14 ;  /* 0x0000000202087825 */ /* 0x001fc800078e020e */
[C---:B-1----:R-:W-:Y:S01]  /*3a5f0*/  IMAD.WIDE R6, R2.reuse, 0x2, R16 ;  /* 0x0000000202067825 */ /* 0x042fe200078e0210 */
[----:B------:R-:W2:Y:S04]  /*3a600*/  LDL.64 R14, [R1+0xf78] ;  /* 0x000f7800010e7983 */ /* 0x000ea80000100a00 */
[----:B------:R-:W2:Y:S01]  /*3a610*/  LDL.64 R16, [R1+0xf80] ;  /* 0x000f800001107983 */ /* 0x000ea20000100a00 */
[----:B---3--:R-:W-:-:S03]  /*3a620*/  IMAD.WIDE R4, R2, 0x2, R18 ;  /* 0x0000000202047825 */ /* 0x008fc600078e0212 */
[----:B------:R-:W3:Y:S04]  /*3a630*/  LDL.64 R18, [R1+0xf70] ;  /* 0x000f700001127983 */ /* 0x000ee80000100a00 */
[----:B------:R-:W3:Y:S04]  /*3a640*/  LDG.E.U16 R22, desc[UR10][R6.64] ;  /* 0x0000000a06167981 */ /* 0x000ee8000c1e1500 */
[----:B------:R4:W3:Y:S04]  /*3a650*/  LDG.E.U16 R24, desc[UR10][R4.64] ;  /* 0x0000000a04187981 */ /* 0x0008e8000c1e1500 */
[----:B------:R0:W3:Y:S01]  /*3a660*/  LDG.E.U16 R23, desc[UR10][R8.64] ;  /* 0x0000000a08177981 */ /* 0x0000e2000c1e1500 */
[----:B----4-:R-:W-:-:S04]  /*3a670*/  IMAD.WIDE R4, R2, 0x2, R10 ;  /* 0x0000000202047825 */ /* 0x010fc800078e020a */
[C---:B------:R-:W-:Y:S01]  /*3a680*/  IMAD.WIDE R6, R2.reuse, 0x2, R12 ;  /* 0x0000000202067825 */ /* 0x040fe200078e020c */
[----:B------:R-:W4:Y:S04]  /*3a690*/  LDL.64 R10, [R1+0xf68] ;  /* 0x000f6800010a7983 */ /* 0x000f280000100a00 */
[----:B------:R-:W4:Y:S01]  /*3a6a0*/  LDL.64 R12, [R1+0xf60] ;  /* 0x000f6000010c7983 */ /* 0x000f220000100a00 */
[----:B0-----:R-:W-:-:S03]  /*3a6b0*/  IMAD.WIDE R8, R2, 0x2, R20 ;  /* 0x0000000202087825 */ /* 0x001fc600078e0214 */
[----:B------:R-:W4:Y:S04]  /*3a6c0*/  LDL.64 R20, [R1+0xf58] ;  /* 0x000f580001147983 */ /* 0x000f280000100a00 */
[----:B------:R0:W-:Y:S04]  /*3a6d0*/  STL [R1+0x258], R3 ;  /* 0x0002580301007387 */ /* 0x0001e80000100800 */
[----:B------:R-:W4:Y:S04]  /*3a6e0*/  LDG.E.U16 R25, desc[UR10][R4.64] ;  /* 0x0000000a04197981 */ /* 0x000f28000c1e1500 */
[----:B0-----:R2:W4:Y:S04]  /*3a6f0*/  LDG.E.U16 R3, desc[UR10][R6.64] ;  /* 0x0000000a06037981 */ /* 0x001528000c1e1500 */
[----:B------:R0:W-:Y:S04]  /*3a700*/  STL [R1+0x244], R0 ;  /* 0x0002440001007387 */ /* 0x0001e80000100800 */
[----:B0-----:R3:W4:Y:S01]  /*3a710*/  LDG.E.U16 R0, desc[UR10][R8.64] ;  /* 0x0000000a08007981 */ /* 0x001722000c1e1500 */
[----:B--2---:R-:W-:-:S04]  /*3a720*/  IMAD.WIDE R6, R2, 0x2, R14 ;  /* 0x0000000202067825 */ /* 0x004fc800078e020e */
[C---:B------:R-:W-:Y:S01]  /*3a730*/  IMAD.WIDE R4, R2.reuse, 0x2, R16 ;  /* 0x0000000202047825 */ /* 0x040fe200078e0210 */
[----:B------:R-:W2:Y:S04]  /*3a740*/  LDL.64 R14, [R1+0xf48] ;  /* 0x000f4800010e7983 */ /* 0x000ea80000100a00 */
[----:B------:R-:W2:Y:S01]  /*3a750*/  LDL.64 R16, [R1+0xf50] ;  /* 0x000f500001107983 */ /* 0x000ea20000100a00 */
[----:B---3--:R-:W-:-:S03]  /*3a760*/  IMAD.WIDE R8, R2, 0x2, R18 ;  /* 0x0000000202087825 */ /* 0x008fc600078e0212 */
[----:B------:R-:W3:Y:S04]  /*3a770*/  LDL.64 R18, [R1+0xf40] ;  /* 0x000f400001127983 */ /* 0x000ee80000100a00 */
[----:B------:R0:W-:Y:S04]  /*3a780*/  STL [R1+0x248], R26 ;  /* 0x0002481a01007387 */ /* 0x0001e80000100800 */
[----:B------:R-:W-:Y:S04]  /*3a790*/  STL [R1+0x250], R27 ;  /* 0x0002501b01007387 */ /* 0x000fe80000100800 */
[----:B------:R1:W-:Y:S04]  /*3a7a0*/  STL [R1+0x24c], R22 ;  /* 0x00024c1601007387 */ /* 0x0003e80000100800 */
[----:B0-----:R-:W3:Y:S04]  /*3a7b0*/  LDG.E.U16 R26, desc[UR10][R4.64] ;  /* 0x0000000a041a7981 */ /* 0x001ee8000c1e1500 */
[----:B-1----:R4:W3:Y:S04]  /*3a7c0*/  LDG.E.U16 R22, desc[UR10][R8.64] ;  /* 0x0000000a08167981 */ /* 0x0028e8000c1e1500 */
[----:B------:R0:W3:Y:S01]  /*3a7d0*/  LDG.E.U16 R27, desc[UR10][R6.64] ;  /* 0x0000000a061b7981 */ /* 0x0000e2000c1e1500 */
[----:B----4-:R-:W-:-:S04]  /*3a7e0*/  IMAD.WIDE R8, R2, 0x2, R10 ;  /* 0x0000000202087825 */ /* 0x010fc800078e020a */
[C---:B0-----:R-:W-:Y:S01]  /*3a7f0*/  IMAD.WIDE R6, R2.reuse, 0x2, R12 ;  /* 0x0000000202067825 */ /* 0x041fe200078e020c */
[----:B------:R-:W4:Y:S04]  /*3a800*/  LDL.64 R10, [R1+0xf38] ;  /* 0x000f3800010a7983 */ /* 0x000f280000100a00 */
[----:B------:R-:W4:Y:S01]  /*3a810*/  LDL.64 R12, [R1+0xf30] ;  /* 0x000f3000010c7983 */ /* 0x000f220000100a00 */
[----:B------:R-:W-:-:S03]  /*3a820*/  IMAD.WIDE R4, R2, 0x2, R20 ;  /* 0x0000000202047825 */ /* 0x000fc600078e0214 */
[----:B------:R-:W4:Y:S04]  /*3a830*/  LDL.64 R20, [R1+0xf28] ;  /* 0x000f280001147983 */ /* 0x000f280000100a00 */
[----:B------:R0:W-:Y:S04]  /*3a840*/  STL [R1+0x1e8], R23 ;  /* 0x0001e81701007387 */ /* 0x0001e80000100800 */
[----:B------:R1:W-:Y:S04]  /*3a850*/  STL [R1+0x224], R24 ;  /* 0x0002241801007387 */ /* 0x0003e80000100800 */
[----:B------:R1:W-:Y:S04]  /*3a860*/  STL [R1+0x240], R25 ;  /* 0x0002401901007387 */ /* 0x0003e80000100800 */
[----:B0-----:R-:W4:Y:S04]  /*3a870*/  LDG.E.U16 R23, desc[UR10][R8.64] ;  /* 0x0000000a08177981 */ /* 0x001f28000c1e1500 */
[----:B-1----:R2:W4:Y:S04]  /*3a880*/  LDG.E.U16 R24, desc[UR10][R6.64] ;  /* 0x0000000a06187981 */ /* 0x002528000c1e1500 */
[----:B------:R0:W4:Y:S01]  /*3a890*/  LDG.E.U16 R25, desc[UR10][R4.64] ;  /* 0x0000000a04197981 */ /* 0x000122000c1e1500 */
[----:B--2---:R-:W-:-:S04]  /*3a8a0*/  IMAD.WIDE R6, R2, 0x2, R14 ;  /* 0x0000000202067825 */ /* 0x004fc800078e020e */
[C---:B0-----:R-:W-:Y:S01]  /*3a8b0*/  IMAD.WIDE R4, R2.reuse, 0x2, R16 ;  /* 0x0000000202047825 */ /* 0x041fe200078e0210 */
[----:B------:R-:W2:Y:S04]  /*3a8c0*/  LDL.64 R14, [R1+0xf18] ;  /* 0x000f1800010e7983 */ /* 0x000ea80000100a00 */
[----:B------:R-:W2:Y:S04]  /*3a8d0*/  LDL.64 R16, [R1+0xf20] ;  /* 0x000f200001107983 */ /* 0x000ea80000100a00 */
[----:B------:R0:W-:Y:S01]  /*3a8e0*/  STL [R1+0x23c], R3 ;  /* 0x00023c0301007387 */ /* 0x0001e20000100800 */
[----:B---3--:R-:W-:-:S03]  /*3a8f0*/  IMAD.WIDE R8, R2, 0x2, R18 ;  /* 0x0000000202087825 */ /* 0x008fc600078e0212 */
[----:B------:R-:W3:Y:S04]  /*3a900*/  LDL.64 R18, [R1+0xf10] ;  /* 0x000f100001127983 */ /* 0x000ee80000100a00 */
[----:B------:R1:W-:Y:S04]  /*3a910*/  STL [R1+0x238], R0 ;  /* 0x0002380001007387 */ /* 0x0003e80000100800 */
[----:B0-----:R4:W3:Y:S04]  /*3a920*/  LDG.E.U16 R3, desc[UR10][R4.64] ;  /* 0x0000000a04037981 */ /* 0x0018e8000c1e1500 */
[----:B------:R0:W-:Y:S04]  /*3a930*/  STL [R1+0x234], R26 ;  /* 0x0002341a01007387 */ /* 0x0001e80000100800 */
[----:B-1----:R1:W3:Y:S04]  /*3a940*/  LDG.E.U16 R0, desc[UR10][R6.64] ;  /* 0x0000000a06007981 */ /* 0x0022e8000c1e1500 */
[----:B0-----:R0:W3:Y:S01]  /*3a950*/  LDG.E.U16 R26, desc[UR10][R8.64] ;  /* 0x0000000a081a7981 */ /* 0x0010e2000c1e1500 */
[----:B----4-:R-:W-:-:S04]  /*3a960*/  IMAD.WIDE R4, R2, 0x2, R10 ;  /* 0x0000000202047825 */ /* 0x010fc800078e020a */
[C---:B-1----:R-:W-:Y:S01]  /*3a970*/  IMAD.WIDE R6, R2.reuse, 0x2, R12 ;  /* 0x0000000202067825 */ /* 0x042fe200078e020c */
[----:B------:R-:W4:Y:S04]  /*3a980*/  LDL.64 R10, [R1+0xf08] ;  /* 0x000f0800010a7983 */ /* 0x000f280000100a00 */
[----:B------:R-:W4:Y:S04]  /*3a990*/  LDL.64 R12, [R1+0xf00] ;  /* 0x000f0000010c7983 */ /* 0x000f280000100a00 */
[----:B------:R1:W-:Y:S01]  /*3a9a0*/  STL [R1+0x230], R27 ;  /* 0x0002301b01007387 */ /* 0x0003e20000100800 */
[----:B0-----:R-:W-:-:S03]  /*3a9b0*/  IMAD.WIDE R8, R2, 0x2, R20 ;  /* 0x0000000202087825 */ /* 0x001fc600078e0214 */
[----:B------:R-:W-:Y:S04]  /*3a9c0*/  STL [R1+0x1c4], R23 ;  /* 0x0001c41701007387 */ /* 0x000fe80000100800 */
[----:B------:R0:W-:Y:S04]  /*3a9d0*/  STL [R1+0x22c], R22 ;  /* 0x00022c1601007387 */ /* 0x0001e80000100800 */
[----:B-1----:R2:W4:Y:S04]  /*3a9e0*/  LDG.E.U16 R27, desc[UR10][R4.64] ;  /* 0x0000000a041b7981 */ /* 0x002528000c1e1500 */
[----:B0-----:R-:W4:Y:S04]  /*3a9f0*/  LDL.64 R22, [R1+0xef8] ;  /* 0x000ef80001167983 */ /* 0x001f280000100a00 */
[----:B------:R0:W-:Y:S04]  /*3aa00*/  STL [R1+0x208], R24 ;  /* 0x0002081801007387 */ /* 0x0001e80000100800 */
[----:B------:R1:W-:Y:S04]  /*3aa10*/  STL [R1+0x220], R25 ;  /* 0x0002201901007387 */ /* 0x0003e80000100800 */
[----:B------:R-:W4:Y:S04]  /*3aa20*/  LDL.64 R20, [R1+0xee8] ;  /* 0x000ee80001147983 */ /* 0x000f280000100a00 */
[----:B0-----:R-:W4:Y:S04]  /*3aa30*/  LDG.E.U16 R24, desc[UR10][R6.64] ;  /* 0x0000000a06187981 */ /* 0x001f28000c1e1500 */
[----:B-1----:R0:W4:Y:S01]  /*3aa40*/  LDG.E.U16 R25, desc[UR10][R8.64] ;  /* 0x0000000a08197981 */ /* 0x002122000c1e1500 */
[----:B--2---:R-:W-:-:S04]  /*3aa50*/  IMAD.WIDE R4, R2, 0x2, R14 ;  /* 0x0000000202047825 */ /* 0x004fc800078e020e */
[C---:B0-----:R-:W-:Y:S01]  /*3aa60*/  IMAD.WIDE R8, R2.reuse, 0x2, R16 ;  /* 0x0000000202087825 */ /* 0x041fe200078e0210 */
[----:B------:R-:W2:Y:S04]  /*3aa70*/  LDL.64 R14, [R1+0xee0] ;  /* 0x000ee000010e7983 */ /* 0x000ea80000100a00 */
[----:B------:R-:W2:Y:S01]  /*3aa80*/  LDL.64 R16, [R1+0xef0] ;  /* 0x000ef00001107983 */ /* 0x000ea20000100a00 */
[----:B---3--:R-:W-:-:S03]  /*3aa90*/  IMAD.WIDE R6, R2, 0x2, R18 ;  /* 0x0000000202067825 */ /* 0x008fc600078e0212 */
[----:B------:R0:W-:Y:S04]  /*3aaa0*/  STL [R1+0x21c], R3 ;  /* 0x00021c0301007387 */ /* 0x0001e80000100800 */
[----:B------:R1:W-:Y:S04]  /*3aab0*/  STL [R1+0x218], R0 ;  /* 0x0002180001007387 */ /* 0x0003e80000100800 */
[----:B0-----:R-:W3:Y:S04]  /*3aac0*/  LDG.E.U16 R3, desc[UR10][R8.64] ;  /* 0x0000000a08037981 */ /* 0x001ee8000c1e1500 */
[----:B------:R0:W-:Y:S04]  /*3aad0*/  STL [R1+0x214], R26 ;  /* 0x0002141a01007387 */ /* 0x0001e80000100800 */
[----:B-1----:R4:W3:Y:S04]  /*3aae0*/  LDG.E.U16 R0, desc[UR10][R4.64] ;  /* 0x0000000a04007981 */ /* 0x0028e8000c1e1500 */
[----:B------:R-:W3:Y:S04]  /*3aaf0*/  LDL.64 R18, [R1+0xed0] ;  /* 0x000ed00001127983 */ /* 0x000ee80000100a00 */
[----:B0-----:R0:W3:Y:S01]  /*3ab00*/  LDG.E.U16 R26, desc[UR10][R6.64] ;  /* 0x0000000a061a7981 */ /* 0x0010e2000c1e1500 */
[----:B----4-:R-:W-:-:S03]  /*3ab10*/  IMAD.WIDE R4, R2, 0x2, R10 ;  /* 0x0000000202047825 */ /* 0x010fc600078e020a */
[----:B------:R-:W4:Y:S01]  /*3ab20*/  LDL.64 R10, [R1+0xed8] ;  /* 0x000ed800010a7983 */ /* 0x000f220000100a00 */
[----:B0-----:R-:W-:-:S03]  /*3ab30*/  IMAD.WIDE R6, R2, 0x2, R12 ;  /* 0x0000000202067825 */ /* 0x001fc600078e020c */
[----:B------:R-:W4:Y:S04]  /*3ab40*/  LDL.64 R12, [R1+0xec8] ;  /* 0x000ec800010c7983 */ /* 0x000f280000100a00 */
[----:B------:R0:W-:Y:S01]  /*3ab50*/  STL [R1+0x210], R27 ;  /* 0x0002101b01007387 */ /* 0x0001e20000100800 */
[----:B------:R-:W-:-:S03]  /*3ab60*/  IMAD.WIDE R8, R2, 0x2, R22 ;  /* 0x0000000202087825 */ /* 0x000fc600078e0216 */
[----:B------:R-:W4:Y:S04]  /*3ab70*/  LDG.E.U16 R23, desc[UR10][R4.64] ;  /* 0x0000000a04177981 */ /* 0x000f28000c1e1500 */
[----:B0-----:R-:W4:Y:S04]  /*3ab80*/  LDG.E.U16 R27, desc[UR10][R6.64] ;  /* 0x0000000a061b7981 */ /* 0x001f28000c1e1500 */
[----:B------:R0:W-:Y:S04]  /*3ab90*/  STL [R1+0x20c], R24 ;  /* 0x00020c1801007387 */ /* 0x0001e80000100800 */
[----:B0-----:R0:W4:Y:S02]  /*3aba0*/  LDG.E.U16 R24, desc[UR10][R8.64] ;  /* 0x0000000a08187981 */ /* 0x001124000c1e1500 */
[----:B0-----:R-:W-:-:S04]  /*3abb0*/  IMAD.WIDE R8, R2, 0x2, R20 ;  /* 0x0000000202087825 */ /* 0x001fc800078e0214 */
[----:B--2---:R-:W-:-:S04]  /*3abc0*/  IMAD.WIDE R4, R2, 0x2, R14 ;  /* 0x0000000202047825 */ /* 0x004fc800078e020e */
[C---:B------:R-:W-:Y:S01]  /*3abd0*/  IMAD.WIDE R6, R2.reuse, 0x2, R16 ;  /* 0x0000000202067825 */ /* 0x040fe200078e0210 */
[----:B------:R-:W2:Y:S04]  /*3abe0*/  LDL.64 R14, [R1+0xeb8] ;  /* 0x000eb800010e7983 */ /* 0x000ea80000100a00 */
[----:B------:R-:W2:Y:S04]  /*3abf0*/  LDL.64 R16, [R1+0xec0] ;  /* 0x000ec00001107983 */ /* 0x000ea80000100a00 */
[----:B------:R0:W-:Y:S04]  /*3ac00*/  STL [R1+0xfc], R25 ;  /* 0x0000fc1901007387 */ /* 0x0001e80000100800 */
[----:B------:R-:W2:Y:S04]  /*3ac10*/  LDL.64 R20, [R1+0xeb0] ;  /* 0x000eb00001147983 */ /* 0x000ea80000100a00 */
[----:B0-----:R-:W2:Y:S04]  /*3ac20*/  LDG.E.U16 R25, desc[UR10][R6.64] ;  /* 0x0000000a06197981 */ /* 0x001ea8000c1e1500 */
[----:B---3--:R0:W-:Y:S04]  /*3ac30*/  STL [R1+0x1e4], R3 ;  /* 0x0001e40301007387 */ /* 0x0081e80000100800 */
[----:B------:R1:W-:Y:S04]  /*3ac40*/  STL [R1+0x200], R0 ;  /* 0x0002000001007387 */ /* 0x0003e80000100800 */
[----:B0-----:R-:W3:Y:S04]  /*3ac50*/  LDG.E.U16 R3, desc[UR10][R8.64] ;  /* 0x0000000a08037981 */ /* 0x001ee8000c1e1500 */
[----:B-1----:R4:W3:Y:S02]  /*3ac60*/  LDG.E.U16 R0, desc[UR10][R4.64] ;  /* 0x0000000a04007981 */ /* 0x0028e4000c1e1500 */
[----:B----4-:R-:W-:-:S04]  /*3ac70*/  IMAD.WIDE R4, R2, 0x2, R10 ;  /* 0x0000000202047825 */ /* 0x010fc800078e020a */
[C---:B------:R-:W-:Y:S01]  /*3ac80*/  IMAD.WIDE R8, R2.reuse, 0x2, R12 ;  /* 0x0000000202087825 */ /* 0x040fe200078e020c */
[----:B------:R-:W4:Y:S04]  /*3ac90*/  LDL.64 R10, [R1+0xea8] ;  /* 0x000ea800010a7983 */ /* 0x000f280000100a00 */
[----:B------:R-:W4:Y:S01]  /*3aca0*/  LDL.64 R12, [R1+0xea0] ;  /* 0x000ea000010c7983 */ /* 0x000f220000100a00 */
[----:B------:R-:W-:-:S03]  /*3acb0*/  IMAD.WIDE R6, R2, 0x2, R18 ;  /* 0x0000000202067825 */ /* 0x000fc600078e0212 */
[----:B------:R0:W-:Y:S04]  /*3acc0*/  STL [R1+0x1fc], R26 ;  /* 0x0001fc1a01007387 */ /* 0x0001e80000100800 */
[----:B------:R1:W-:Y:S04]  /*3acd0*/  STL [R1+0x1f8], R23 ;  /* 0x0001f81701007387 */ /* 0x0003e80000100800 */
[----:B0-----:R-:W4:Y:S04]  /*3ace0*/  LDG.E.U16 R26, desc[UR10][R4.64] ;  /* 0x0000000a041a7981 */ /* 0x001f28000c1e1500 */
[----:B-1----:R-:W4:Y:S04]  /*3acf0*/  LDL.64 R22, [R1+0xe98] ;  /* 0x000e980001167983 */ /* 0x002f280000100a00 */
[----:B------:R0:W-:Y:S04]  /*3ad00*/  STL [R1+0x1f4], R27 ;  /* 0x0001f41b01007387 */ /* 0x0001e80000100800 */
[----:B------:R1:W-:Y:S04]  /*3ad10*/  STL [R1+0x1f0], R24 ;  /* 0x0001f01801007387 */ /* 0x0003e80000100800 */
[----:B0-----:R2:W4:Y:S04]  /*3ad20*/  LDG.E.U16 R27, desc[UR10][R6.64] ;  /* 0x0000000a061b7981 */ /* 0x001528000c1e1500 */
[----:B------:R-:W4:Y:S04]  /*3ad30*/  LDL.64 R18, [R1+0xe90] ;  /* 0x000e900001127983 */ /* 0x000f280000100a00 */
[----:B-1----:R0:W4:Y:S01]  /*3ad40*/  LDG.E.U16 R24, desc[UR10][R8.64] ;  /* 0x0000000a08187981 */ /* 0x002122000c1e1500 */
[----:B--2---:R-:W-:-:S04]  /*3ad50*/  IMAD.WIDE R6, R2, 0x2, R14 ;  /* 0x0000000202067825 */ /* 0x004fc800078e020e */
[----:B------:R-:W-:-:S04]  /*3ad60*/  IMAD.WIDE R4, R2, 0x2, R16 ;  /* 0x0000000202047825 */ /* 0x000fc800078e0210 */
[C---:B0-----:R-:W-:Y:S01]  /*3ad70*/  IMAD.WIDE R8, R2.reuse, 0x2, R20 ;  /* 0x0000000202087825 */ /* 0x041fe200078e0214 */
[----:B------:R-:W2:Y:S04]  /*3ad80*/  LDL.64 R16, [R1+0xe88] ;  /* 0x000e880001107983 */ /* 0x000ea80000100a00 */
[----:B------:R-:W2:Y:S04]  /*3ad90*/  LDL.64 R14, [R1+0xe80] ;  /* 0x000e8000010e7983 */ /* 0x000ea80000100a00 */
[----:B------:R0:W-:Y:S04]  /*3ada0*/  STL [R1+0x1ec], R25 ;  /* 0x0001ec1901007387 */ /* 0x0001e80000100800 */
[----:B0-----:R-:W2:Y:S04]  /*3adb0*/  LDG.E.U16 R25, desc[UR10][R4.64] ;  /* 0x0000000a04197981 */ /* 0x001ea8000c1e1500 */
[----:B---3--:R0:W-:Y:S04]  /*3adc0*/  STL [R1+0xe4], R3 ;  /* 0x0000e40301007387 */ /* 0x0081e80000100800 */
[----:B------:R1:W-:Y:S04]  /*3add0*/  STL [R1+0x1c8], R0 ;  /* 0x0001c80001007387 */ /* 0x0003e80000100800 */
[----:B------:R-:W3:Y:S04]  /*3ade0*/  LDL.64 R20, [R1+0xe78] ;  /* 0x000e780001147983 */ /* 0x000ee80000100a00 */
[----:B0-----:R4:W3:Y:S04]  /*3adf0*/  LDG.E.U16 R3, desc[UR10][R6.64] ;  /* 0x0000000a06037981 */ /* 0x0018e8000c1e1500 */
[----:B-1----:R0:W3:Y:S01]  /*3ae00*/  LDG.E.U16 R0, desc[UR10][R8.64] ;  /* 0x0000000a08007981 */ /* 0x0020e2000c1e1500 */
[----:B----4-:R-:W-:-:S03]  /*3ae10*/  IMAD.WIDE R6, R2, 0x2, R12 ;  /* 0x0000000202067825 */ /* 0x010fc600078e020c */
[----:B------:R-:W4:Y:S01]  /*3ae20*/  LDL.64 R12, [R1+0xe68] ;  /* 0x000e6800010c7983 */ /* 0x000f220000100a00 */
[----:B0-----:R-:W-:-:S03]  /*3ae30*/  IMAD.WIDE R8, R2, 0x2, R10 ;  /* 0x0000000202087825 */ /* 0x001fc600078e020a */
[----:B------:R-:W4:Y:S04]  /*3ae40*/  LDL.64 R10, [R1+0xe70] ;  /* 0x000e7000010a7983 */ /* 0x000f280000100a00 */
[----:B------:R0:W-:Y:S01]  /*3ae50*/  STL [R1+0x1e0], R26 ;  /* 0x0001e01a01007387 */ /* 0x0001e20000100800 */
[----:B------:R-:W-:-:S03]  /*3ae60*/  IMAD.WIDE R4, R2, 0x2, R22 ;  /* 0x0000000202047825 */ /* 0x000fc600078e0216 */
[----:B------:R-:W4:Y:S04]  /*3ae70*/  LDG.E.U16 R22, desc[UR10][R6.64] ;  /* 0x0000000a06167981 */ /* 0x000f28000c1e1500 */
[----:B0-----:R0:W4:Y:S04]  /*3ae80*/  LDG.E.U16 R26, desc[UR10][R8.64] ;  /* 0x0000000a081a7981 */ /* 0x001128000c1e1500 */
[----:B------:R1:W4:Y:S01]  /*3ae90*/  LDG.E.U16 R23, desc[UR10][R4.64] ;  /* 0x0000000a04177981 */ /* 0x000322000c1e1500 */
[----:B0-----:R-:W-:-:S03]  /*3aea0*/  IMAD.WIDE R8, R2, 0x2, R18 ;  /* 0x0000000202087825 */ /* 0x001fc600078e0212 */
[----:B------:R-:W4:Y:S01]  /*3aeb0*/  LDL.64 R18, [R1+0xe58] ;  /* 0x000e580001127983 */ /* 0x000f220000100a00 */
[----:B--2---:R-:W-:-:S04]  /*3aec0*/  IMAD.WIDE R6, R2, 0x2, R16 ;  /* 0x0000000202067825 */ /* 0x004fc800078e0210 */
[C---:B-1----:R-:W-:Y:S01]  /*3aed0*/  IMAD.WIDE R4, R2.reuse, 0x2, R14 ;  /* 0x0000000202047825 */ /* 0x042fe200078e020e */
[----:B------:R-:W2:Y:S04]  /*3aee0*/  LDL.64 R16, [R1+0xe60] ;  /* 0x000e600001107983 */ /* 0x000ea80000100a00 */
[----:B------:R-:W2:Y:S04]  /*3aef0*/  LDL.64 R14, [R1+0xe50] ;  /* 0x000e5000010e7983 */ /* 0x000ea80000100a00 */
[----:B------:R0:W-:Y:S04]  /*3af00*/  STL [R1+0x1dc], R27 ;  /* 0x0001dc1b01007387 */ /* 0x0001e80000100800 */
[----:B------:R1:W-:Y:S04]  /*3af10*/  STL [R1+0x1d8], R24 ;  /* 0x0001d81801007387 */ /* 0x0003e80000100800 */
[----:B0-----:R-:W2:Y:S04]  /*3af20*/  LDG.E.U16 R27, desc[UR10][R8.64] ;  /* 0x0000000a081b7981 */ /* 0x001ea8000c1e1500 */
[----:B-1----:R3:W2:Y:S04]  /*3af30*/  LDG.E.U16 R24, desc[UR10][R6.64] ;  /* 0x0000000a06187981 */ /* 0x0026a8000c1e1500 */
[----:B------:R0:W-:Y:S04]  /*3af40*/  STL [R1+0x1d4], R25 ;  /* 0x0001d41901007387 */ /* 0x0001e80000100800 */
[----:B0-----:R4:W2:Y:S01]  /*3af50*/  LDG.E.U16 R25, desc[UR10][R4.64] ;  /* 0x0000000a04197981 */ /* 0x0018a2000c1e1500 */
[----:B---3--:R-:W-:-:S04]  /*3af60*/  IMAD.WIDE R6, R2, 0x2, R20 ;  /* 0x0000000202067825 */ /* 0x008fc800078e0214 */
[----:B----4-:R-:W-:-:S04]  /*3af70*/  IMAD.WIDE R4, R2, 0x2, R12 ;  /* 0x0000000202047825 */ /* 0x010fc800078e020c */
[C---:B------:R-:W-:Y:S02]  /*3af80*/  IMAD.WIDE R8, R2.reuse, 0x2, R10 ;  /* 0x0000000202087825 */ /* 0x040fe400078e020a */
[----:B------:R-:W3:Y:S04]  /*3af90*/  LDL.64 R10, [R1+0xe48] ;  /* 0x000e4800010a7983 */ /* 0x000ee80000100a00 */
[----:B------:R0:W-:Y:S04]  /*3afa0*/  STL [R1+0x1d0], R3 ;  /* 0x0001d00301007387 */ /* 0x0001e80000100800 */
[----:B------:R-:W4:Y:S04]  /*3afb0*/  LDL.64 R12, [R1+0xe40] ;  /* 0x000e4000010c7983 */ /* 0x000f280000100a00 */
[----:B------:R-:W3:Y:S04]  /*3afc0*/  LDL.64 R20, [R1+0xe38] ;  /* 0x000e380001147983 */ /* 0x000ee80000100a00 */
[----:B------:R1:W-:Y:S04]  /*3afd0*/  STL [R1+0x1cc], R0 ;  /* 0x0001cc0001007387 */ /* 0x0003e80000100800 */
[----:B0-----:R-:W3:Y:S04]  /*3afe0*/  LDG.E.U16 R3, desc[UR10][R6.64] ;  /* 0x0000000a06037981 */ /* 0x001ee8000c1e1500 */
[----:B-1----:R2:W3:Y:S02]  /*3aff0*/  LDG.E.U16 R0, desc[UR10][R8.64] ;  /* 0x0000000a08007981 */ /* 0x0024e4000c1e1500 */
[----:B--2---:R-:W-:-:S02]  /*3b000*/  IMAD.WIDE R8, R2, 0x2, R16 ;  /* 0x0000000202087825 */ /* 0x004fc400078e0210 */
[----:B---3--:R0:W-:Y:S04]  /*3b010*/  STL [R1+0x2a98], R0 ;  /* 0x002a980001007387 */ /* 0x0081e80000100800 */
[----:B------:R1:W-:Y:S04]  /*3b020*/  STL [R1+0xc0], R26 ;  /* 0x0000c01a01007387 */ /* 0x0003e80000100800 */
[----:B------:R-:W2:Y:S04]  /*3b030*/  LDL.64 R16, [R1+0xe30] ;  /* 0x000e300001107983 */ /* 0x000ea80000100a00 */
[----:B0-----:R-:W3:Y:S04]  /*3b040*/  LDG.E.U16 R0, desc[UR10][R8.64] ;  /* 0x0000000a08007981 */ /* 0x001ee8000c1e1500 */
[----:B-1----:R0:W3:Y:S02]  /*3b050*/  LDG.E.U16 R26, desc[UR10][R4.64] ;  /* 0x0000000a041a7981 */ /* 0x0020e4000c1e1500 */
[----:B0-----:R-:W-:-:S02]  /*3b060*/  IMAD.WIDE R4, R2, 0x2, R14 ;  /* 0x0000000202047825 */ /* 0x001fc400078e020e */
[----:B------:R-:W3:Y:S04]  /*3b070*/  LDL.64 R14, [R1+0xe28] ;  /* 0x000e2800010e7983 */ /* 0x000ee80000100a00 */
[----:B------:R-:W-:Y:S04]  /*3b080*/  STL [R1+0x1a8], R23 ;  /* 0x0001a81701007387 */ /* 0x000fe80000100800 */
[----:B------:R0:W-:Y:S04]  /*3b090*/  STL [R1+0x160], R22 ;  /* 0x0001601601007387 */ /* 0x0001e80000100800 */
[----:B0-----:R-:W3:Y:S01]  /*3b0a0*/  LDL.64 R22, [R1+0xe20] ;  /* 0x000e200001167983 */ /* 0x001ee20000100a00 */
[----:B------:R-:W-:-:S03]  /*3b0b0*/  IMAD.WIDE R6, R2, 0x2, R18 ;  /* 0x0000000202067825 */ /* 0x000fc600078e0212 */
[----:B------:R0:W-:Y:S01]  /*3b0c0*/  STL [R1+0x1b0], R27 ;  /* 0x0001b01b01007387 */ /* 0x0001e20000100800 */
[----:B------:R-:W-:-:S03]  /*3b0d0*/  IMAD.WIDE R8, R2, 0x2, R10 ;  /* 0x0000000202087825 */ /* 0x000fc600078e020a */
[----:B------:R1:W-:Y:S04]  /*3b0e0*/  STL [R1+0x1b8], R24 ;  /* 0x0001b81801007387 */ /* 0x0003e80000100800 */
[----:B------:R-:W3:Y:S04]  /*3b0f0*/  LDL.64 R10, [R1+0xe10] ;  /* 0x000e1000010a7983 */ /* 0x000ee80000100a00 */
[----:B------:R-:W3:Y:S04]  /*3b100*/  LDL.64 R18, [R1+0xe18] ;  /* 0x000e180001127983 */ /* 0x000ee80000100a00 */
[----:B0-----:R4:W3:Y:S04]  /*3b110*/  LDG.E.U16 R27, desc[UR10][R6.64] ;  /* 0x0000000a061b7981 */ /* 0x0018e8000c1e1500 */
[----:B-1----:R0:W3:Y:S01]  /*3b120*/  LDG.E.U16 R24, desc[UR10][R4.64] ;  /* 0x0000000a04187981 */ /* 0x0020e2000c1e1500 */
[----:B----4-:R-:W-:-:S03]  /*3b130*/  IMAD.WIDE R6, R2, 0x2, R12 ;  /* 0x0000000202067825 */ /* 0x010fc600078e020c */
[----:B------:R-:W4:Y:S04]  /*3b140*/  LDL.64 R12, [R1+0xe08] ;  /* 0x000e0800010c7983 */ /* 0x000f280000100a00 */
[----:B------:R1:W-:Y:S01]  /*3b150*/  STL [R1+0x1c0], R25 ;  /* 0x0001c01901007387 */ /* 0x0003e20000100800 */
[----:B0-----:R-:W-:-:S03]  /*3b160*/  IMAD.WIDE R4, R2, 0x2, R20 ;  /* 0x0000000202047825 */ /* 0x001fc600078e0214 */
[----:B------:R0:W-:Y:S04]  /*3b170*/  STL [R1+0x1bc], R3 ;  /* 0x0001bc0301007387 */ /* 0x0001e80000100800 */
[----:B-1----:R-:W4:Y:S04]  /*3b180*/  LDG.E.U16 R25, desc[UR10][R8.64] ;  /* 0x0000000a08197981 */ /* 0x002f28000c1e1500 */
[----:B0-----:R2:W4:Y:S02]  /*3b190*/  LDG.E.U16 R3, desc[UR10][R6.64] ;  /* 0x0000000a06037981 */ /* 0x001524000c1e1500 */
[----:B--2---:R-:W-:-:S02]  /*3b1a0*/  IMAD.WIDE R6, R2, 0x2, R16 ;  /* 0x0000000202067825 */ /* 0x004fc400078e0210 */
[----:B---3--:R0:W-:Y:S04]  /*3b1b0*/  STL [R1+0xa0], R26 ;  /* 0x0000a01a01007387 */ /* 0x0081e80000100800 */
[----:B------:R-:W2:Y:S04]  /*3b1c0*/  LDL.64 R16, [R1+0xdf8] ;  /* 0x000df80001107983 */ /* 0x000ea80000100a00 */
[----:B------:R-:W3:Y:S04]  /*3b1d0*/  LDL.64 R20, [R1+0xe00] ;  /* 0x000e000001147983 */ /* 0x000ee80000100a00 */
[----:B0-----:R0:W3:Y:S01]  /*3b1e0*/  LDG.E.U16 R26, desc[UR10][R4.64] ;  /* 0x0000000a041a7981 */ /* 0x0010e2000c1e1500 */
[----:B------:R-:W-:-:S03]  /*3b1f0*/  IMAD.WIDE R8, R2, 0x2, R14 ;  /* 0x0000000202087825 */ /* 0x000fc600078e020e */
[----:B------:R-:W3:Y:S04]  /*3b200*/  LDL.64 R14, [R1+0xdf0] ;  /* 0x000df000010e7983 */ /* 0x000ee80000100a00 */
[----:B------:R1:W-:Y:S01]  /*3b210*/  STL [R1+0x15c], R0 ;  /* 0x00015c0001007387 */ /* 0x0003e20000100800 */
[----:B0-----:R-:W-:-:S03]  /*3b220*/  IMAD.WIDE R4, R2, 0x2, R22 ;  /* 0x0000000202047825 */ /* 0x001fc600078e0216 */
[----:B-1----:R-:W3:Y:S04]  /*3b230*/  LDG.E.U16 R0, desc[UR10][R8.64] ;  /* 0x0000000a08007981 */ /* 0x002ee8000c1e1500 */
[----:B------:R0:W3:Y:S04]  /*3b240*/  LDG.E.U16 R23, desc[UR10][R6.64] ;  /* 0x0000000a06177981 */ /* 0x0000e8000c1e1500 */
[----:B------:R1:W-:Y:S01]  /*3b250*/  STL [R1+0x1a4], R27 ;  /* 0x0001a41b01007387 */ /* 0x0003e20000100800 */
[----:B0-----:R-:W-:-:S03]  /*3b260*/  IMAD.WIDE R6, R2, 0x2, R10 ;  /* 0x0000000202067825 */ /* 0x001fc600078e020a */
[----:B------:R-:W3:Y:S04]  /*3b270*/  LDL.64 R10, [R1+0xde8] ;  /* 0x000de800010a7983 */ /* 0x000ee80000100a00 */
[----:B-1----:R0:W3:Y:S01]  /*3b280*/  LDG.E.U16 R27, desc[UR10][R4.64] ;  /* 0x0000000a041b7981 */ /* 0x0020e2000c1e1500 */
[----:B----4-:R-:W-:-:S03]  /*3b290*/  IMAD.WIDE R8, R2, 0x2, R12 ;  /* 0x0000000202087825 */ /* 0x010fc600078e020c */
[----:B------:R-:W4:Y:S04]  /*3b2a0*/  LDL.64 R12, [R1+0xde0] ;  /* 0x000de000010c7983 */ /* 0x000f280000100a00 */
[----:B------:R1:W-:Y:S01]  /*3b2b0*/  STL [R1+0x1ac], R24 ;  /* 0x0001ac1801007387 */ /* 0x0003e20000100800 */
[----:B0-----:R-:W-:-:S03]  /*3b2c0*/  IMAD.WIDE R4, R2, 0x2, R18 ;  /* 0x0000000202047825 */ /* 0x001fc600078e0212 */
[----:B------:R0:W-:Y:S04]  /*3b2d0*/  STL [R1+0x194], R25 ;  /* 0x0001941901007387 */ /* 0x0001e80000100800 */
[----:B------:R-:W4:Y:S04]  /*3b2e0*/  LDL.64 R18, [R1+0xdd8] ;  /* 0x000dd80001127983 */ /* 0x000f280000100a00 */
[----:B------:R0:W-:Y:S04]  /*3b2f0*/  STL [R1+0x19c], R3 ;  /* 0x00019c0301007387 */ /* 0x0001e80000100800 */
[----:B-1----:R-:W4:Y:S04]  /*3b300*/  LDG.E.U16 R24, desc[UR10][R4.64] ;  /* 0x0000000a04187981 */ /* 0x002f28000c1e1500 */
[----:B0-----:R2:W4:Y:S04]  /*3b310*/  LDG.E.U16 R25, desc[UR10][R6.64] ;  /* 0x0000000a06197981 */ /* 0x001528000c1e1500 */
[----:B------:R3:W4:Y:S01]  /*3b320*/  LDG.E.U16 R3, desc[UR10][R8.64] ;  /* 0x0000000a08037981 */ /* 0x000722000c1e1500 */
[----:B--2---:R-:W-:-:S03]  /*3b330*/  IMAD.WIDE R6, R2, 0x2, R16 ;  /* 0x0000000202067825 */ /* 0x004fc600078e0210 */
[----:B------:R-:W2:Y:S01]  /*3b340*/  LDL.64 R16, [R1+0xdd0] ;  /* 0x000dd00001107983 */ /* 0x000ea20000100a00 */
[----:B---3--:R-:W-:-:S03]  /*3b350*/  IMAD.WIDE R8, R2, 0x2, R14 ;  /* 0x0000000202087825 */ /* 0x008fc600078e020e */
[----:B------:R-:W3:Y:S04]  /*3b360*/  LDL.64 R14, [R1+0xdc8] ;  /* 0x000dc800010e7983 */ /* 0x000ee80000100a00 */
[----:B------:R-:W-:Y:S04]  /*3b370*/  STL [R1+0x1a0], R26 ;  /* 0x0001a01a01007387 */ /* 0x000fe80000100800 */
[----:B------:R0:W-:Y:S04]  /*3b380*/  STL [R1+0x198], R23 ;  /* 0x0001981701007387 */ /* 0x0001e80000100800 */
[----:B0-----:R-:W2:Y:S04]  /*3b390*/  LDL.64 R22, [R1+0xdc0] ;  /* 0x000dc00001167983 */ /* 0x001ea80000100a00 */
[----:B------:R0:W-:Y:S04]  /*3b3a0*/  STL [R1+0x64], R0 ;  /* 0x0000640001007387 */ /* 0x0001e80000100800 */
[----:B0-----:R4:W2:Y:S01]  /*3b3b0*/  LDG.E.U16 R0, desc[UR10][R6.64] ;  /* 0x0000000a06007981 */ /* 0x0018a2000c1e1500 */
[----:B------:R-:W-:-:S05]  /*3b3c0*/  IMAD.WIDE R4, R2, 0x2, R20 ;  /* 0x0000000202047825 */ /* 0x000fca00078e0214 */
[----:B------:R0:W3:Y:S01]  /*3b3d0*/  LDG.E.U16 R26, desc[UR10][R4.64] ;  /* 0x0000000a041a7981 */ /* 0x0000e2000c1e1500 */
[----:B----4-:R-:W-:-:S04]  /*3b3e0*/  IMAD.WIDE R6, R2, 0x2, R12 ;  /* 0x0000000202067825 */ /* 0x010fc800078e020c */
[C---:B0-----:R-:W-:Y:S01]  /*3b3f0*/  IMAD.WIDE R4, R2.reuse, 0x2, R18 ;  /* 0x0000000202047825 */ /* 0x041fe200078e0212 */
[----:B--2---:R0:W-:Y:S04]  /*3b400*/  STL [R1+0x2ab0], R0 ;  /* 0x002ab00001007387 */ /* 0x0041e80000100800 */
[----:B------:R1:W-:Y:S04]  /*3b410*/  STL [R1+0x144], R27 ;  /* 0x0001441b01007387 */ /* 0x0003e80000100800 */
[----:B------:R-:W2:Y:S04]  /*3b420*/  LDL.64 R12, [R1+0xda8] ;  /* 0x000da800010c7983 */ /* 0x000ea80000100a00 */
[----:B------:R-:W4:Y:S04]  /*3b430*/  LDL.64 R20, [R1+0xdb0] ;  /* 0x000db00001147983 */ /* 0x000f280000100a00 */
[----:B0-----:R-:W4:Y:S04]  /*3b440*/  LDG.E.U16 R0, desc[UR10][R4.64] ;  /* 0x0000000a04007981 */ /* 0x001f28000c1e1500 */
[----:B-1----:R0:W4:Y:S02]  /*3b450*/  LDG.E.U16 R27, desc[UR10][R8.64] ;  /* 0x0000000a081b7981 */ /* 0x002124000c1e1500 */
[----:B0-----:R-:W-:-:S02]  /*3b460*/  IMAD.WIDE R8, R2, 0x2, R10 ;  /* 0x0000000202087825 */ /* 0x001fc400078e020a */
[----:B------:R-:W4:Y:S04]  /*3b470*/  LDL.64 R10, [R1+0xdb8] ;  /* 0x000db800010a7983 */ /* 0x000f280000100a00 */
[----:B------:R0:W-:Y:S04]  /*3b480*/  STL [R1+0x190], R24 ;  /* 0x0001901801007387 */ /* 0x0001e80000100800 */
[----:B------:R1:W-:Y:S01]  /*3b490*/  STL [R1+0x18c], R25 ;  /* 0x00018c1901007387 */ /* 0x0003e20000100800 */
[----:B------:R-:W-:-:S03]  /*3b4a0*/  IMAD.WIDE R4, R2, 0x2, R16 ;  /* 0x0000000202047825 */ /* 0x000fc600078e0210 */
[----:B------:R-:W4:Y:S04]  /*3b4b0*/  LDL.64 R18, [R1+0xd98] ;  /* 0x000d980001127983 */ /* 0x000f280000100a00 */
[----:B------:R-:W4:Y:S04]  /*3b4c0*/  LDL.64 R16, [R1+0xda0] ;  /* 0x000da00001107983 */ /* 0x000f280000100a00 */
[----:B0-----:R0:W4:Y:S04]  /*3b4d0*/  LDG.E.U16 R24, desc[UR10][R8.64] ;  /* 0x0000000a08187981 */ /* 0x001128000c1e1500 */
[----:B-1----:R3:W4:Y:S01]  /*3b4e0*/  LDG.E.U16 R25, desc[UR10][R6.64] ;  /* 0x0000000a06197981 */ /* 0x002722000c1e1500 */
[----:B0-----:R-:W-:-:S03]  /*3b4f0*/  IMAD.WIDE R8, R2, 0x2, R22 ;  /* 0x0000000202087825 */ /* 0x001fc600078e0216 */
[----:B------:R-:W4:Y:S01]  /*3b500*/  LDG.E.U16 R23, desc[UR10][R4.64] ;  /* 0x0000000a04177981 */ /* 0x000f22000c1e1500 */
[----:B---3--:R-:W-:-:S03]  /*3b510*/  IMAD.WIDE R6, R2, 0x2, R14 ;  /* 0x0000000202067825 */ /* 0x008fc600078e020e */
[----:B------:R-:W3:Y:S04]  /*3b520*/  LDL.64 R14, [R1+0xd90] ;  /* 0x000d9000010e7983 */ /* 0x000ee80000100a00 */
[----:B------:R0:W-:Y:S04]  /*3b530*/  STL [R1+0x188], R3 ;  /* 0x0001880301007387 */ /* 0x0001e80000100800 */
[----:B------:R1:W-:Y:S04]  /*3b540*/  STL [R1+0x184], R26 ;  /* 0x0001841a01007387 */ /* 0x0003e80000100800 */
[----:B0-----:R-:W3:Y:S04]  /*3b550*/  LDG.E.U16 R3, desc[UR10][R6.64] ;  /* 0x0000000a06037981 */ /* 0x001ee8000c1e1500 */
[----:B-1----:R2:W3:Y:S02]  /*3b560*/  LDG.E.U16 R26, desc[UR10][R8.64] ;  /* 0x0000000a081a7981 */ /* 0x0024e4000c1e1500 */
[----:B--2---:R-:W-:-:S04]  /*3b570*/  IMAD.WIDE R8, R2, 0x2, R12 ;  /* 0x0000000202087825 */ /* 0x004fc800078e020c */
[C---:B----4-:R-:W-:Y:S01]  /*3b580*/  IMAD.WIDE R6, R2.reuse, 0x2, R20 ;  /* 0x0000000202067825 */ /* 0x050fe200078e0214 */
[----:B------:R-:W2:Y:S03]  /*3b590*/  LDL.64 R12, [R1+0xd80] ;  /* 0x000d8000010c7983 */ /* 0x000ea60000100a00 */
[C---:B------:R-:W-:Y:S02]  /*3b5a0*/  IMAD.WIDE R4, R2.reuse, 0x2, R10 ;  /* 0x0000000202047825 */ /* 0x040fe400078e020a */
[----:B------:R-:W4:Y:S04]  /*3b5b0*/  LDL.64 R10, [R1+0xd88] ;  /* 0x000d8800010a7983 */ /* 0x000f280000100a00 */
[----:B------:R0:W-:Y:S04]  /*3b5c0*/  STL [R1+0x17c], R27 ;  /* 0x00017c1b01007387 */ /* 0x0001e80000100800 */
[----:B------:R-:W4:Y:S04]  /*3b5d0*/  LDL.64 R20, [R1+0xd78] ;  /* 0x000d780001147983 */ /* 0x000f280000100a00 */
[----:B------:R1:W-:Y:S04]  /*3b5e0*/  STL [R1+0x60], R24 ;  /* 0x0000601801007387 */ /* 0x0003e80000100800 */
[----:B0-----:R0:W4:Y:S04]  /*3b5f0*/  LDG.E.U16 R27, desc[UR10][R4.64] ;  /* 0x0000000a041b7981 */ /* 0x001128000c1e1500 */
[----:B------:R0:W-:Y:S04]  /*3b600*/  STL [R1+0x13c], R25 ;  /* 0x00013c1901007387 */ /* 0x0001e80000100800 */
[----:B-1----:R-:W4:Y:S04]  /*3b610*/  LDG.E.U16 R24, desc[UR10][R6.64] ;  /* 0x0000000a06187981 */ /* 0x002f28000c1e1500 */
[----:B0-----:R0:W4:Y:S01]  /*3b620*/  LDG.E.U16 R25, desc[UR10][R8.64] ;  /* 0x0000000a08197981 */ /* 0x001122000c1e1500 */
[----:B------:R-:W-:-:S03]  /*3b630*/  IMAD.WIDE R4, R2, 0x2, R18 ;  /* 0x0000000202047825 */ /* 0x000fc600078e0212 */
[----:B------:R-:W4:Y:S01]  /*3b640*/  LDL.64 R18, [R1+0xd68] ;  /* 0x000d680001127983 */ /* 0x000f220000100a00 */
[----:B0-----:R-:W-:-:S03]  /*3b650*/  IMAD.WIDE R8, R2, 0x2, R16 ;  /* 0x0000000202087825 */ /* 0x001fc600078e0210 */
[----:B------:R-:W4:Y:S04]  /*3b660*/  LDL.64 R16, [R1+0xd70] ;  /* 0x000d700001107983 */ /* 0x000f280000100a00 */
[----:B------:R0:W-:Y:S04]  /*3b670*/  STL [R1+0x178], R0 ;  /* 0x0001780001007387 */ /* 0x0001e80000100800 */
[----:B------:R1:W-:Y:S04]  /*3b680*/  STL [R1+0x174], R23 ;  /* 0x0001741701007387 */ /* 0x0003e80000100800 */
[----:B0-----:R-:W4:Y:S04]  /*3b690*/  LDG.E.U16 R0, desc[UR10][R8.64] ;  /* 0x0000000a08007981 */ /* 0x001f28000c1e1500 */
[----:B-1----:R-:W4:Y:S01]  /*3b6a0*/  LDL.64 R22, [R1+0xd60] ;  /* 0x000d600001167983 */ /* 0x002f220000100a00 */
[----:B---3--:R-:W-:-:S03]  /*3b6b0*/  IMAD.WIDE R6, R2, 0x2, R14 ;  /* 0x0000000202067825 */ /* 0x008fc600078e020e */
[----:B------:R0:W-:Y:S04]  /*3b6c0*/  STL [R1+0x170], R3 ;  /* 0x0001700301007387 */ /* 0x0001e80000100800 */
[----:B------:R1:W-:Y:S04]  /*3b6d0*/  STL [R1+0x16c], R26 ;  /* 0x00016c1a01007387 */ /* 0x0003e80000100800 */
[----:B------:R-:W3:Y:S04]  /*3b6e0*/  LDL.64 R14, [R1+0xd58] ;  /* 0x000d5800010e7983 */ /* 0x000ee80000100a00 */
[----:B0-----:R-:W3:Y:S04]  /*3b6f0*/  LDG.E.U16 R3, desc[UR10][R4.64] ;  /* 0x0000000a04037981 */ /* 0x001ee8000c1e1500 */
[----:B-1----:R2:W3:Y:S02]  /*3b700*/  LDG.E.U16 R26, desc[UR10][R6.64] ;  /* 0x0000000a061a7981 */ /* 0x0024e4000c1e1500 */
[----:B--2---:R-:W-:-:S02]  /*3b710*/  IMAD.WIDE R6, R2, 0x2, R12 ;  /* 0x0000000202067825 */ /* 0x004fc400078e020c */
[----:B------:R-:W2:Y:S02]  /*3b720*/  LDL.64 R12, [R1+0xd48] ;  /* 0x000d4800010c7983 */ /* 0x000ea40000100a00 */
[----:B----4-:R-:W-:-:S04]  /*3b730*/  IMAD.WIDE R4, R2, 0x2, R10 ;  /* 0x0000000202047825 */ /* 0x010fc800078e020a */
[C---:B------:R-:W-:Y:S01]  /*3b740*/  IMAD.WIDE R8, R2.reuse, 0x2, R20 ;  /* 0x0000000202087825 */ /* 0x040fe200078e0214 */
[----:B------:R-:W4:Y:S04]  /*3b750*/  LDL.64 R10, [R1+0xd50] ;  /* 0x000d5000010a7983 */ /* 0x000f280000100a00 */
[----:B------:R0:W-:Y:S04]  /*3b760*/  STL [R1+0x168], R27 ;  /* 0x0001681b01007387 */ /* 0x0001e80000100800 */
[----:B------:R1:W-:Y:S04]  /*3b770*/  STL [R1+0x164], R24 ;  /* 0x0001641801007387 */ /* 0x0003e80000100800 */
[----:B------:R1:W-:Y:S04]  /*3b780*/  STL [R1+0x50], R25 ;  /* 0x0000501901007387 */ /* 0x0003e80000100800 */
[----:B0-----:R-:W4:Y:S04]  /*3b790*/  LDG.E.U16 R27, desc[UR10][R4.64] ;  /* 0x0000000a041b7981 */ /* 0x001f28000c1e1500 */
[----:B------:R-:W4:Y:S04]  /*3b7a0*/  LDL.64 R20, [R1+0xd40] ;  /* 0x000d400001147983 */ /* 0x000f280000100a00 */
[----:B-1----:R0:W4:Y:S04]  /*3b7b0*/  LDG.E.U16 R24, desc[UR10][R6.64] ;  /* 0x0000000a06187981 */ /* 0x002128000c1e1500 */
[----:B------:R1:W4:Y:S01]  /*3b7c0*/  LDG.E.U16 R25, desc[UR10][R8.64] ;  /* 0x0000000a08197981 */ /* 0x000322000c1e1500 */
[----:B0-----:R-:W-:-:S04]  /*3b7d0*/  IMAD.WIDE R6, R2, 0x2, R16 ;  /* 0x0000000202067825 */ /* 0x001fc800078e0210 */
[C---:B-1----:R-:W-:Y:S01]  /*3b7e0*/  IMAD.WIDE R8, R2.reuse, 0x2, R18 ;  /* 0x0000000202087825 */ /* 0x042fe200078e0212 */
[----:B------:R-:W4:Y:S04]  /*3b7f0*/  LDL.64 R16, [R1+0xd38] ;  /* 0x000d380001107983 */ /* 0x000f280000100a00 */
[----:B------:R-:W4:Y:S01]  /*3b800*/  LDL.64 R18, [R1+0xd30] ;  /* 0x000d300001127983 */ /* 0x000f220000100a00 */
[----:B------:R-:W-:-:S03]  /*3b810*/  IMAD.WIDE R4, R2, 0x2, R22 ;  /* 0x0000000202047825 */ /* 0x000fc600078e0216 */
[----:B------:R-:W4:Y:S04]  /*3b820*/  LDG.E.U16 R23, desc[UR10][R8.64] ;  /* 0x0000000a08177981 */ /* 0x000f28000c1e1500 */
[----:B------:R-:W4:Y:S04]  /*3b830*/  LDG.E.U16 R22, desc[UR10][R6.64] ;  /* 0x0000000a06167981 */ /* 0x000f28000c1e1500 */
[----:B------:R0:W-:Y:S04]  /*3b840*/  STL [R1+0x120], R0 ;  /* 0x0001200001007387 */ /* 0x0001e80000100800 */
[----:B0-----:R3:W4:Y:S02]  /*3b850*/  LDG.E.U16 R0, desc[UR10][R4.64] ;  /* 0x0000000a04007981 */ /* 0x001724000c1e1500 */
[----:B---3--:R-:W-:-:S02]  /*3b860*/  IMAD.WIDE R4, R2, 0x2, R14 ;  /* 0x0000000202047825 */ /* 0x008fc400078e020e */
[----:B------:R-:W3:Y:S02]  /*3b870*/  LDL.64 R14, [R1+0xd20] ;  /* 0x000d2000010e7983 */ /* 0x000ee40000100a00 */
[----:B--2---:R-:W-:-:S04]  /*3b880*/  IMAD.WIDE R8, R2, 0x2, R12 ;  /* 0x0000000202087825 */ /* 0x004fc800078e020c */
[C---:B----4-:R-:W-:Y:S02]  /*3b890*/  IMAD.WIDE R6, R2.reuse, 0x2, R10 ;  /* 0x0000000202067825 */ /* 0x050fe400078e020a */
[----:B------:R-:W2:Y:S04]  /*3b8a0*/  LDL.64 R10, [R1+0xd28] ;  /* 0x000d2800010a7983 */ /* 0x000ea80000100a00 */
[----:B------:R0:W-:Y:S04]  /*3b8b0*/  STL [R1+0x158], R3 ;  /* 0x0001580301007387 */ /* 0x0001e80000100800 */
[----:B------:R-:W4:Y:S04]  /*3b8c0*/  LDL.64 R12, [R1+0xd18] ;  /* 0x000d1800010c7983 */ /* 0x000f280000100a00 */
[----:B------:R1:W-:Y:S04]  /*3b8d0*/  STL [R1+0x154], R26 ;  /* 0x0001541a01007387 */ /* 0x0003e80000100800 */
[----:B0-----:R0:W2:Y:S04]  /*3b8e0*/  LDG.E.U16 R3, desc[UR10][R4.64] ;  /* 0x0000000a04037981 */ /* 0x0010a8000c1e1500 */
[----:B-1----:R1:W2:Y:S04]  /*3b8f0*/  LDG.E.U16 R26, desc[UR10][R6.64] ;  /* 0x0000000a061a7981 */ /* 0x0022a8000c1e1500 */
[----:B------:R1:W-:Y:S01]  /*3b900*/  STL [R1+0x150], R27 ;  /* 0x0001501b01007387 */ /* 0x0003e20000100800 */
[----:B0-----:R-:W-:-:S03]  /*3b910*/  IMAD.WIDE R4, R2, 0x2, R20 ;  /* 0x0000000202047825 */ /* 0x001fc600078e0214 */
[----:B-1----:R0:W2:Y:S01]  /*3b920*/  LDG.E.U16 R27, desc[UR10][R8.64] ;  /* 0x0000000a081b7981 */ /* 0x0020a2000c1e1500 */
[----:B------:R-:W-:-:S03]  /*3b930*/  IMAD.WIDE R6, R2, 0x2, R16 ;  /* 0x0000000202067825 */ /* 0x000fc600078e0210 */
[----:B------:R-:W2:Y:S04]  /*3b940*/  LDL.64 R16, [R1+0xd10] ;  /* 0x000d100001107983 */ /* 0x000ea80000100a00 */
[----:B------:R-:W-:Y:S04]  /*3b950*/  STL [R1+0x148], R25 ;  /* 0x0001481901007387 */ /* 0x000fe80000100800 */
[----:B------:R1:W-:Y:S04]  /*3b960*/  STL [R1+0x14c], R24 ;  /* 0x00014c1801007387 */ /* 0x0003e80000100800 */
[----:B-1----:R-:W2:Y:S04]  /*3b970*/  LDL.64 R24, [R1+0xd08] ;  /* 0x000d080001187983 */ /* 0x002ea80000100a00 */
[----:B------:R-:W-:Y:S04]  /*3b980*/  STL [R1+0x4c], R23 ;  /* 0x00004c1701007387 */ /* 0x000fe80000100800 */
[----:B------:R1:W-:Y:S04]  /*3b990*/  STL [R1+0x140], R22 ;  /* 0x0001401601007387 */ /* 0x0003e80000100800 */
[----:B-1----:R-:W2:Y:S04]  /*3b9a0*/  LDL.64 R22, [R1+0xd00] ;  /* 0x000d000001167983 */ /* 0x002ea80000100a00 */
[----:B------:R1:W-:Y:S04]  /*3b9b0*/  STL [R1+0x11c], R0 ;  /* 0x00011c0001007387 */ /* 0x0003e80000100800 */
[----:B-1----:R-:W2:Y:S01]  /*3b9c0*/  LDG.E.U16 R0, desc[UR10][R4.64] ;  /* 0x0000000a04007981 */ /* 0x002ea2000c1e1500 */
[----:B0-----:R-:W-:-:S03]  /*3b9d0*/  IMAD.WIDE R8, R2, 0x2, R18 ;  /* 0x0000000202087825 */ /* 0x001fc600078e0212 */
[----:B------:R3:W2:Y:S02]  /*3b9e0*/  LDG.E.U16 R19, desc[UR10][R6.64] ;  /* 0x0000000a06137981 */ /* 0x0006a4000c1e1500 */
[----:B---3--:R-:W-:-:S04]  /*3b9f0*/  IMAD.WIDE R6, R2, 0x2, R14 ;  /* 0x0000000202067825 */ /* 0x008fc800078e020e */
[C---:B----4-:R-:W-:Y:S01]  /*3ba00*/  IMAD.WIDE R4, R2.reuse, 0x2, R12 ;  /* 0x0000000202047825 */ /* 0x050fe200078e020c */
[----:B--2---:R-:W-:Y:S04]  /*3ba10*/  STL [R1+0x2ab8], R0 ;  /* 0x002ab80001007387 */ /* 0x004fe80000100800 */
[----:B------:R0:W-:Y:S04]  /*3ba20*/  STL [R1+0x138], R3 ;  /* 0x0001380301007387 */ /* 0x0001e80000100800 */
[----:B------:R-:W2:Y:S04]  /*3ba30*/  LDL.64 R14, [R1+0xcf0] ;  /* 0x000cf000010e7983 */ /* 0x000ea80000100a00 */
[----:B------:R-:W3:Y:S04]  /*3ba40*/  LDL.64 R12, [R1+0xce8] ;  /* 0x000ce800010c7983 */ /* 0x000ee80000100a00 */
[----:B0-----:R0:W4:Y:S02]  /*3ba50*/  LDG.E.U16 R3, desc[UR10][R8.64] ;  /* 0x0000000a08037981 */ /* 0x001124000c1e1500 */
[----:B0-----:R-:W-:-:S02]  /*3ba60*/  IMAD.WIDE R8, R2, 0x2, R10 ;  /* 0x0000000202087825 */ /* 0x001fc400078e020a */
[----:B------:R-:W4:Y:S04]  /*3ba70*/  LDL.64 R10, [R1+0xcf8] ;  /* 0x000cf800010a7983 */ /* 0x000f280000100a00 */
[----:B------:R0:W4:Y:S04]  /*3ba80*/  LDG.E.U16 R0, desc[UR10][R8.64] ;  /* 0x0000000a08007981 */ /* 0x000128000c1e1500 */
[----:B------:R1:W-:Y:S04]  /*3ba90*/  STL [R1+0x134], R26 ;  /* 0x0001341a01007387 */ /* 0x0003e80000100800 */
[----:B------:R0:W-:Y:S04]  /*3baa0*/  STL [R1+0x130], R27 ;  /* 0x0001301b01007387 */ /* 0x0001e80000100800 */
[----:B------:R-:W4:Y:S04]  /*3bab0*/  LDL.64 R20, [R1+0xce0] ;  /* 0x000ce00001147983 */ /* 0x000f280000100a00 */
[----:B------:R0:W-:Y:S04]  /*3bac0*/  STL [R1+0x128], R19 ;  /* 0x0001281301007387 */ /* 0x0001e80000100800 */
[----:B-1----:R-:W4:Y:S04]  /*3bad0*/  LDG.E.U16 R26, desc[UR10][R6.64] ;  /* 0x0000000a061a7981 */ /* 0x002f28000c1e1500 */
[----:B0-----:R0:W4:Y:S04]  /*3bae0*/  LDG.E.U16 R27, desc[UR10][R4.64] ;  /* 0x0000000a041b7981 */ /* 0x001128000c1e1500 */
[----:B------:R-:W4:Y:S01]  /*3baf0*/  LDL.64 R18, [R1+0xcd8] ;  /* 0x000cd80001127983 */ /* 0x000f220000100a00 */
[----:B------:R-:W-:-:S05]  /*3bb00*/  IMAD.WIDE R8, R2, 0x2, R22 ;  /* 0x0000000202087825 */ /* 0x000fca00078e0216 */
[----:B------:R-:W4:Y:S01]  /*3bb10*/  LDG.E.U16 R22, desc[UR10][R8.64] ;  /* 0x0000000a08167981 */ /* 0x000f22000c1e1500 */
[----:B0-----:R-:W-:-:S04]  /*3bb20*/  IMAD.WIDE R4, R2, 0x2, R16 ;  /* 0x0000000202047825 */ /* 0x001fc800078e0210 */
[C---:B------:R-:W-:Y:S01]  /*3bb30*/  IMAD.WIDE R6, R2.reuse, 0x2, R24 ;  /* 0x0000000202067825 */ /* 0x040fe200078e0218 */
[----:B------:R-:W4:Y:S04]  /*3bb40*/  LDL.64 R16, [R1+0xcd0] ;  /* 0x000cd00001107983 */ /* 0x000f280000100a00 */
[----:B------:R-:W4:Y:S04]  /*3bb50*/  LDG.E.U16 R24, desc[UR10][R4.64] ;  /* 0x0000000a04187981 */ /* 0x000f28000c1e1500 */
[----:B------:R2:W4:Y:S02]  /*3bb60*/  LDG.E.U16 R25, desc[UR10][R6.64] ;  /* 0x0000000a06197981 */ /* 0x000524000c1e1500 */
[----:B--2---:R-:W-:-:S04]  /*3bb70*/  IMAD.WIDE R6, R2, 0x2, R14 ;  /* 0x0000000202067825 */ /* 0x004fc800078e020e */
[C---:B---3--:R-:W-:Y:S01]  /*3bb80*/  IMAD.WIDE R8, R2.reuse, 0x2, R12 ;  /* 0x0000000202087825 */ /* 0x048fe200078e020c */
[----:B------:R-:W2:Y:S04]  /*3bb90*/  LDL.64 R14, [R1+0xcc0] ;  /* 0x000cc000010e7983 */ /* 0x000ea80000100a00 */
[----:B------:R-:W3:Y:S01]  /*3bba0*/  LDL.64 R12, [R1+0xcb8] ;  /* 0x000cb800010c7983 */ /* 0x000ee20000100a00 */
[----:B----4-:R-:W-:-:S03]  /*3bbb0*/  IMAD.WIDE R4, R2, 0x2, R10 ;  /* 0x0000000202047825 */ /* 0x010fc600078e020a */
[----:B------:R-:W4:Y:S04]  /*3bbc0*/  LDL.64 R10, [R1+0xcc8] ;  /* 0x000cc800010a7983 */ /* 0x000f280000100a00 */
[----:B------:R0:W2:Y:S04]  /*3bbd0*/  LDG.E.U16 R23, desc[UR10][R4.64] ;  /* 0x0000000a04177981 */ /* 0x0000a8000c1e1500 */
[----:B------:R1:W-:Y:S04]  /*3bbe0*/  STL [R1+0x124], R3 ;  /* 0x0001240301007387 */ /* 0x0003e80000100800 */
[----:B------:R0:W-:Y:S04]  /*3bbf0*/  STL [R1+0x48], R0 ;  /* 0x0000480001007387 */ /* 0x0001e80000100800 */
[----:B-1----:R-:W3:Y:S04]  /*3bc00*/  LDG.E.U16 R3, desc[UR10][R6.64] ;  /* 0x0000000a06037981 */ /* 0x002ee8000c1e1500 */
[----:B0-----:R0:W3:Y:S01]  /*3bc10*/  LDG.E.U16 R0, desc[UR10][R8.64] ;  /* 0x0000000a08007981 */ /* 0x0010e2000c1e1500 */
[----:B------:R-:W-:-:S03]  /*3bc20*/  IMAD.WIDE R4, R2, 0x2, R18 ;  /* 0x0000000202047825 */ /* 0x000fc600078e0212 */
[----:B------:R-:W-:Y:S04]  /*3bc30*/  STL [R1+0x118], R27 ;  /* 0x0001181b01007387 */ /* 0x000fe80000100800 */
[----:B------:R1:W-:Y:S01]  /*3bc40*/  STL [R1+0x100], R26 ;  /* 0x0001001a01007387 */ /* 0x0003e20000100800 */
[----:B0-----:R-:W-:-:S04]  /*3bc50*/  IMAD.WIDE R8, R2, 0x2, R20 ;  /* 0x0000000202087825 */ /* 0x001fc800078e0214 */
[C---:B------:R-:W-:Y:S01]  /*3bc60*/  IMAD.WIDE R6, R2.reuse, 0x2, R16 ;  /* 0x0000000202067825 */ /* 0x040fe200078e0210 */
[----:B-1----:R-:W3:Y:S04]  /*3bc70*/  LDL.64 R26, [R1+0xcb0] ;  /* 0x000cb000011a7983 */ /* 0x002ee80000100a00 */
[----:B------:R-:W-:Y:S04]  /*3bc80*/  STL [R1+0x110], R25 ;  /* 0x0001101901007387 */ /* 0x000fe80000100800 */
[----:B------:R0:W-:Y:S04]  /*3bc90*/  STL [R1+0x114], R24 ;  /* 0x0001141801007387 */ /* 0x0001e80000100800 */
[----:B------:R4:W3:Y:S04]  /*3bca0*/  LDG.E.U16 R17, desc[UR10][R4.64] ;  /* 0x0000000a04117981 */ /* 0x0008e8000c1e1500 */
[----:B------:R-:W3:Y:S04]  /*3bcb0*/  LDG.E.U16 R16, desc[UR10][R8.64] ;  /* 0x0000000a08107981 */ /* 0x000ee8000c1e1500 */
[----:B0-----:R-:W3:Y:S01]  /*3bcc0*/  LDL.64 R24, [R1+0xca8] ;  /* 0x000ca80001187983 */ /* 0x001ee20000100a00 */
[----:B----4-:R-:W-:-:S03]  /*3bcd0*/  IMAD.WIDE R4, R2, 0x2, R10 ;  /* 0x0000000202047825 */ /* 0x010fc600078e020a */
[----:B--2---:R-:W-:Y:S04]  /*3bce0*/  STL [R1+0x108], R23 ;  /* 0x0001081701007387 */ /* 0x004fe80000100800 */
[----:B------:R0:W-:Y:S04]  /*3bcf0*/  STL [R1+0x10c], R22 ;  /* 0x00010c1601007387 */ /* 0x0001e80000100800 */
[----:B------:R-:W2:Y:S04]  /*3bd00*/  LDG.E.U16 R5, desc[UR10][R4.64] ;  /* 0x0000000a04057981 */ /* 0x000ea8000c1e1500 */
[----:B0-----:R-:W4:Y:S04]  /*3bd10*/  LDL.64 R22, [R1+0xca0] ;  /* 0x000ca00001167983 */ /* 0x001f280000100a00 */
[----:B---3--:R0:W-:Y:S04]  /*3bd20*/  STL [R1+0x104], R3 ;  /* 0x0001040301007387 */ /* 0x0081e80000100800 */
[----:B------:R-:W3:Y:S04]  /*3bd30*/  LDL.64 R10, [R1+0xc98] ;  /* 0x000c9800010a7983 */ /* 0x000ee80000100a00 */
[----:B------:R-:W2:Y:S04]  /*3bd40*/  LDL.64 R20, [R1+0xc90] ;  /* 0x000c900001147983 */ /* 0x000ea80000100a00 */
[----:B------:R-:W2:Y:S04]  /*3bd50*/  LDL.64 R18, [R1+0xc88] ;  /* 0x000c880001127983 */ /* 0x000ea80000100a00 */
[----:B------:R1:W-:Y:S04]  /*3bd60*/  STL [R1+0x20], R0 ;  /* 0x0000200001007387 */ /* 0x0003e80000100800 */
[----:B0-----:R0:W2:Y:S02]  /*3bd70*/  LDG.E.U16 R3, desc[UR10][R6.64] ;  /* 0x0000000a06037981 */ /* 0x0010a4000c1e1500 */
[----:B0-----:R-:W-:-:S05]  /*3bd80*/  IMAD.WIDE R6, R2, 0x2, R14 ;  /* 0x0000000202067825 */ /* 0x001fca00078e020e */
[----:B-1----:R0:W3:Y:S04]  /*3bd90*/  LDG.E.U16 R0, desc[UR10][R6.64] ;  /* 0x0000000a06007981 */ /* 0x0020e8000c1e1500 */
[----:B------:R-:W-:Y:S04]  /*3bda0*/  STL [R1+0xf8], R17 ;  /* 0x0000f81101007387 */ /* 0x000fe80000100800 */
[----:B------:R1:W-:Y:S01]  /*3bdb0*/  STL [R1+0xdc], R16 ;  /* 0x0000dc1001007387 */ /* 0x0003e20000100800 */
[----:B------:R-:W-:-:S03]  /*3bdc0*/  IMAD.WIDE R8, R2, 0x2, R12 ;  /* 0x0000000202087825 */ /* 0x000fc600078e020c */
[----:B-1----:R-:W3:Y:S01]  /*3bdd0*/  LDL.64 R16, [R1+0xc80] ;  /* 0x000c800001107983 */ /* 0x002ee20000100a00 */
[----:B0-----:R-:W-:-:S03]  /*3bde0*/  IMAD.WIDE R6, R2, 0x2, R26 ;  /* 0x0000000202067825 */ /* 0x001fc600078e021a */
[----:B--2---:R0:W-:Y:S04]  /*3bdf0*/  STL [R1+0xf4], R3 ;  /* 0x0000f40301007387 */ /* 0x0041e80000100800 */
[----:B------:R-:W2:Y:S04]  /*3be00*/  LDL.64 R14, [R1+0xc78] ;  /* 0x000c7800010e7983 */ /* 0x000ea80000100a00 */
[----:B------:R-:W2:Y:S04]  /*3be10*/  LDL.64 R12, [R1+0xc70] ;  /* 0x000c7000010c7983 */ /* 0x000ea80000100a00 */
[----:B------:R4:W-:Y:S04]  /*3be20*/  STL [R1+0xf0], R5 ;  /* 0x0000f00501007387 */ /* 0x0009e80000100800 */
[----:B0-----:R0:W2:Y:S01]  /*3be30*/  LDG.E.U16 R3, desc[UR10][R8.64] ;  /* 0x0000000a08037981 */ /* 0x0010a2000c1e1500 */
[----:B----4-:R-:W-:-:S03]  /*3be40*/  IMAD.WIDE R4, R2, 0x2, R22 ;  /* 0x0000000202047825 */ /* 0x010fc600078e0216 */
[----:B---3--:R1:W-:Y:S04]  /*3be50*/  STL [R1+0xec], R0 ;  /* 0x0000ec0001007387 */ /* 0x0083e80000100800 */
[----:B------:R3:W4:Y:S01]  /*3be60*/  LDG.E.U16 R22, desc[UR10][R6.64] ;  /* 0x0000000a06167981 */ /* 0x000722000c1e1500 */
[----:B0-----:R-:W-:-:S03]  /*3be70*/  IMAD.WIDE R8, R2, 0x2, R24 ;  /* 0x0000000202087825 */ /* 0x001fc600078e0218 */
[----:B-1----:R0:W4:Y:S04]  /*3be80*/  LDG.E.U16 R0, desc[UR10][R4.64] ;  /* 0x0000000a04007981 */ /* 0x002128000c1e1500 */
[----:B------:R1:W4:Y:S01]  /*3be90*/  LDG.E.U16 R23, desc[UR10][R8.64] ;  /* 0x0000000a08177981 */ /* 0x000322000c1e1500 */
[----:B---3--:R-:W-:-:S04]  /*3bea0*/  IMAD.WIDE R6, R2, 0x2, R20 ;  /* 0x0000000202067825 */ /* 0x008fc800078e0214 */
[----:B0-----:R-:W-:-:S04]  /*3beb0*/  IMAD.WIDE R4, R2, 0x2, R10 ;  /* 0x0000000202047825 */ /* 0x001fc800078e020a */
[C---:B-1----:R-:W-:Y:S01]  /*3bec0*/  IMAD.WIDE R8, R2.reuse, 0x2, R18 ;  /* 0x0000000202087825 */ /* 0x042fe200078e0212 */
[----:B------:R-:W3:Y:S04]  /*3bed0*/  LDL.64 R10, [R1+0xc68] ;  /* 0x000c6800010a7983 */ /* 0x000ee80000100a00 */
[----:B------:R0:W3:Y:S04]  /*3bee0*/  LDG.E.U16 R21, desc[UR10][R4.64] ;  /* 0x0000000a04157981 */ /* 0x0000e8000c1e1500 */
[----:B------:R-:W3:Y:S04]  /*3bef0*/  LDG.E.U16 R19, desc[UR10][R8.64] ;  /* 0x0000000a08137981 */ /* 0x000ee8000c1e1500 */
[----:B------:R2:W3:Y:S01]  /*3bf00*/  LDG.E.U16 R18, desc[UR10][R6.64] ;  /* 0x0000000a06127981 */ /* 0x0004e2000c1e1500 */
[----:B0-----:R-:W-:-:S03]  /*3bf10*/  IMAD.WIDE R4, R2, 0x2, R16 ;  /* 0x0000000202047825 */ /* 0x001fc600078e0210 */
[----:B------:R-:W3:Y:S01]  /*3bf20*/  LDL.64 R16, [R1+0xc58] ;  /* 0x000c580001107983 */ /* 0x000ee20000100a00 */
[----:B--2---:R-:W-:-:S04]  /*3bf30*/  IMAD.WIDE R6, R2, 0x2, R14 ;  /* 0x0000000202067825 */ /* 0x004fc800078e020e */
[C---:B------:R-:W-:Y:S02]  /*3bf40*/  IMAD.WIDE R8, R2.reuse, 0x2, R12 ;  /* 0x0000000202087825 */ /* 0x040fe400078e020c */
[----:B------:R-:W2:Y:S04]  /*3bf50*/  LDG.E.U16 R7, desc[UR10][R6.64] ;  /* 0x0000000a06077981 */ /* 0x000ea8000c1e1500 */
[----:B------:R0:W-:Y:S04]  /*3bf60*/  STL [R1+0xe8], R3 ;  /* 0x0000e80301007387 */ /* 0x0001e80000100800 */
[----:B------:R-:W2:Y:S04]  /*3bf70*/  LDL.64 R26, [R1+0xc50] ;  /* 0x000c5000011a7983 */ /* 0x000ea80000100a00 */
[----:B------:R-:W2:Y:S04]  /*3bf80*/  LDL.64 R24, [R1+0xc48] ;  /* 0x000c480001187983 */ /* 0x000ea80000100a00 */
[----:B0-----:R-:W2:Y:S04]  /*3bf90*/  LDG.E.U16 R3, desc[UR10][R4.64] ;  /* 0x0000000a04037981 */ /* 0x001ea8000c1e1500 */
[----:B------:R-:W2:Y:S04]  /*3bfa0*/  LDL.64 R4, [R1+0xc60] ;  /* 0x000c600001047983 */ /* 0x000ea80000100a00 */
[----:B----4-:R-:W-:Y:S04]  /*3bfb0*/  STL [R1+0x1c], R23 ;  /* 0x00001c1701007387 */ /* 0x010fe80000100800 */
[----:B------:R0:W-:Y:S04]  /*3bfc0*/  STL [R1+0xe0], R22 ;  /* 0x0000e01601007387 */ /* 0x0001e80000100800 */
[----:B0-----:R-:W4:Y:S04]  /*3bfd0*/  LDL.64 R22, [R1+0xc40] ;  /* 0x000c400001167983 */ /* 0x001f280000100a00 */
[----:B------:R0:W-:Y:S04]  /*3bfe0*/  STL [R1+0xc4], R0 ;  /* 0x0000c40001007387 */ /* 0x0001e80000100800 */
[----:B---3--:R1:W-:Y:S04]  /*3bff0*/  STL [R1+0xd8], R21 ;  /* 0x0000d81501007387 */ /* 0x0083e80000100800 */
[----:B0-----:R0:W3:Y:S04]  /*3c000*/  LDG.E.U16 R0, desc[UR10][R8.64] ;  /* 0x0000000a08007981 */ /* 0x0010e8000c1e1500 */
[----:B-1----:R-:W3:Y:S04]  /*3c010*/  LDL.64 R20, [R1+0xc30] ;  /* 0x000c300001147983 */ /* 0x002ee80000100a00 */
[----:B------:R-:W-:Y:S04]  /*3c020*/  STL [R1+0xd0], R19 ;  /* 0x0000d01301007387 */ /* 0x000fe80000100800 */
[----:B------:R1:W-:Y:S04]  /*3c030*/  STL [R1+0xd4], R18 ;  /* 0x0000d41201007387 */ /* 0x0003e80000100800 */
[----:B------:R-:W3:Y:S04]  /*3c040*/  LDL.64 R14, [R1+0xc30] ;  /* 0x000c3000010e7983 */ /* 0x000ee80000100a00 */
[----:B------:R-:W4:Y:S01]  /*3c050*/  LDL.64 R12, [R1+0xc28] ;  /* 0x000c2800010c7983 */ /* 0x000f220000100a00 */
[----:B0-----:R-:W-:-:S02]  /*3c060*/  IMAD.WIDE R8, R2, 0x2, R10 ;  /* 0x0000000202087825 */ /* 0x001fc400078e020a */
[----:B------:R-:W0:Y:S01]  /*3c070*/  LDC R10, c[0x0][0x3d8] ;  /* 0x0000f600ff0a7b82 */ /* 0x000e220000000800 */
[----:B-1----:R-:W4:Y:S07]  /*3c080*/  LDL.64 R18, [R1+0xc28] ;  /* 0x000c280001127983 */ /* 0x002f2e0000100a00 */
[----:B------:R-:W1:Y:S01]  /*3c090*/  LDC R11, c[0x0][0x3d8] ;  /* 0x0000f600ff0b7b82 */ /* 0x000e620000000800 */
[----:B--2---:R2:W-:Y:S04]  /*3c0a0*/  STL [R1+0xcc], R3 ;  /* 0x0000cc0301007387 */ /* 0x0045e80000100800 */
[----:B------:R0:W-:Y:S03]  /*3c0b0*/  STL [R1+0xc8], R7 ;  /* 0x0000c80701007387 */ /* 0x0001e60000100800 */
[----:B--2---:R-:W2:Y:S01]  /*3c0c0*/  LDC R3, c[0x0][0x3d8] ;  /* 0x0000f600ff037b82 */ /* 0x004ea20000000800 */
[----:B0-----:R-:W-:-:S04]  /*3c0d0*/  IMAD.WIDE R6, R2, 0x2, R4 ;  /* 0x0000000202067825 */ /* 0x001fc800078e0204 */
[C---:B------:R-:W-:Y:S02]  /*3c0e0*/  IMAD.WIDE R4, R2.reuse, 0x2, R16 ;  /* 0x0000000202047825 */ /* 0x040fe400078e0210 */
[----:B------:R-:W2:Y:S04]  /*3c0f0*/  LDL.64 R16, [R1+0xc38] ;  /* 0x000c380001107983 */ /* 0x000ea80000100a00 */
[----:B---3--:R-:W3:Y:S04]  /*3c100*/  LDG.E.U16 R14, desc[UR10][R8.64] ;  /* 0x0000000a080e7981 */ /* 0x008ee8000c1e1500 */
[----:B----4-:R0:W4:Y:S04]  /*3c110*/  LDG.E.U16 R13, desc[UR10][R6.64] ;  /* 0x0000000a060d7981 */ /* 0x010128000c1e1500 */
[----:B------:R1:W4:Y:S04]  /*3c120*/  LDG.E.U16 R12, desc[UR10][R4.64] ;  /* 0x0000000a040c7981 */ /* 0x000328000c1e1500 */
[----:B------:R1:W-:Y:S01]  /*3c130*/  STL [R1+0xbc], R0 ;  /* 0x0000bc0001007387 */ /* 0x0003e20000100800 */
[----:B0-----:R-:W-:-:S04]  /*3c140*/  IMAD.WIDE R6, R2, 0x2, R24 ;  /* 0x0000000202067825 */ /* 0x001fc800078e0218 */
[----:B-1----:R-:W-:-:S04]  /*3c150*/  IMAD.WIDE R4, R2, 0x2, R26 ;  /* 0x0000000202047825 */ /* 0x002fc800078e021a */
[C---:B------:R-:W-:Y:S02]  /*3c160*/  IMAD.WIDE R8, R2.reuse, 0x2, R22 ;  /* 0x0000000202087825 */ /* 0x040fe400078e0216 */
[----:B------:R2:W4:Y:S04]  /*3c170*/  LDG.E.U16 R22, desc[UR10][R6.64] ;  /* 0x0000000a06167981 */ /* 0x000528000c1e1500 */
[----:B------:R0:W4:Y:S04]  /*3c180*/  LDG.E.U16 R0, desc[UR10][R4.64] ;  /* 0x0000000a04007981 */ /* 0x000128000c1e1500 */
[----:B------:R1:W4:Y:S01]  /*3c190*/  LDG.E.U16 R23, desc[UR10][R8.64] ;  /* 0x0000000a08177981 */ /* 0x000322000c1e1500 */
[----:B--2---:R-:W-:-:S03]  /*3c1a0*/  IMAD.WIDE R6, R2, 0x2, R16 ;  /* 0x0000000202067825 */ /* 0x004fc600078e0210 */
[----:B---3--:R2:W-:Y:S04]  /*3c1b0*/  STL [R1+0x18], R14 ;  /* 0x0000180e01007387 */ /* 0x0085e80000100800 */
[----:B----4-:R3:W-:Y:S04]  /*3c1c0*/  STL [R1+0xa4], R13 ;  /* 0x0000a40d01007387 */ /* 0x0107e80000100800 */
[----:B------:R4:W-:Y:S01]  /*3c1d0*/  STL [R1+0xb8], R12 ;  /* 0x0000b80c01007387 */ /* 0x0009e20000100800 */
[-C--:B--2---:R-:W-:Y:S01]  /*3c1e0*/  LEA R14, R10, R28.reuse, 0x2 ;  /* 0x0000001c0a0e7211 */ /* 0x084fe200078e10ff */
[----:B---3--:R-:W-:Y:S01]  /*3c1f0*/  IMAD.MOV.U32 R13, RZ, RZ, R19 ;  /* 0x000000ffff0d7224 */ /* 0x008fe200078e0013 */
[----:B----4-:R-:W-:-:S02]  /*3c200*/  LEA R12, R3, R28, 0x3 ;  /* 0x0000001c030c7211 */ /* 0x010fc400078e18ff */
[----:B------:R-:W-:Y:S01]  /*3c210*/  MOV R15, R21 ;  /* 0x00000015000f7202 */ /* 0x000fe20000000f00 */
[----:B------:R-:W2:Y:S01]  /*3c220*/  LDC R10, c[0x0][0x3d8] ;  /* 0x0000f600ff0a7b82 */ /* 0x000ea20000000800 */
[----:B------:R-:W-:Y:S04]  /*3c230*/  STL [R1+0xc30], R14 ;  /* 0x000c300e01007387 */ /* 0x000fe80000100800 */
[----:B------:R3:W-:Y:S01]  /*3c240*/  STL [R1+0xc28], R12 ;  /* 0x000c280c01007387 */ /* 0x0007e20000100800 */
[----:B0-----:R-:W-:-:S03]  /*3c250*/  IMAD.WIDE R4, R2, 0x2, R12 ;  /* 0x0000000202047825 */ /* 0x001fc600078e020c */
[----:B------:R-:W4:Y:S04]  /*3c260*/  LDL.64 R26, [R1+0xc18] ;  /* 0x000c1800011a7983 */ /* 0x000f280000100a00 */
[----:B------:R-:W2:Y:S01]  /*3c270*/  LDL.64 R24, [R1+0xc10] ;  /* 0x000c100001187983 */ /* 0x000ea20000100a00 */
[----:B-1----:R-:W-:Y:S01]  /*3c280*/  IMAD.WIDE R8, R2, 0x2, R14 ;  /* 0x0000000202087825 */ /* 0x002fe200078e020e */
[----:B------:R-:W0:Y:S08]  /*3c290*/  LDC R3, c[0x0][0x3d8] ;  /* 0x0000f600ff037b82 */ /* 0x000e300000000800 */
[----:B------:R-:W1:Y:S01]  /*3c2a0*/  LDC R13, c[0x0][0x3d8] ;  /* 0x0000f600ff0d7b82 */ /* 0x000e620000000800 */
[----:B---3--:R-:W3:Y:S04]  /*3c2b0*/  LDG.E.U16 R12, desc[UR10][R6.64] ;  /* 0x0000000a060c7981 */ /* 0x008ee8000c1e1500 */
[----:B------:R-:W3:Y:S04]  /*3c2c0*/  LDL.64 R6, [R1+0xc20] ;  /* 0x000c200001067983 */ /* 0x000ee80000100a00 */
[----:B----4-:R-:W4:Y:S04]  /*3c2d0*/  LDL.64 R26, [R1+0xc18] ;  /* 0x000c1800011a7983 */ /* 0x010f280000100a00 */
[----:B--2---:R-:W0:Y:S04]  /*3c2e0*/  LDL.64 R24, [R1+0xc10] ;  /* 0x000c100001187983 */ /* 0x004e280000100a00 */
[----:B---3--:R-:W2:Y:S04]  /*3c2f0*/  LDL.64 R6, [R1+0xc20] ;  /* 0x000c200001067983 */ /* 0x008ea80000100a00 */
[----:B------:R3:W-:Y:S04]  /*3c300*/  STL [R1+0xb4], R0 ;  /* 0x0000b40001007387 */ /* 0x0007e80000100800 */
[----:B------:R-:W-:Y:S04]  /*3c310*/  STL [R1+0xac], R23 ;  /* 0x0000ac1701007387 */ /* 0x000fe80000100800 */
[----:B------:R1:W-:Y:S04]  /*3c320*/  STL [R1+0xb0], R22 ;  /* 0x0000b01601007387 */ /* 0x0003e80000100800 */
[----:B------:R-:W2:Y:S04]  /*3c330*/  LDL.64 R18, [R1+0xc08] ;  /* 0x000c080001127983 */ /* 0x000ea80000100a00 */
[----:B------:R-:W4:Y:S04]  /*3c340*/  LDL.64 R14, [R1+0xc00] ;  /* 0x000c0000010e7983 */ /* 0x000f280000100a00 */
[----:B------:R-:W4:Y:S04]  /*3c350*/  LDL.64 R20, [R1+0xaf0] ;  /* 0x000af00001147983 */ /* 0x000f280000100a00 */
[----:B------:R-:W4:Y:S04]  /*3c360*/  LDL.64 R16, [R1+0xaf0] ;  /* 0x000af00001107983 */ /* 0x000f280000100a00 */
[----:B---3--:R-:W3:Y:S04]  /*3c370*/  LDG.E.U16 R0, desc[UR10][R8.64] ;  /* 0x0000000a08007981 */ /* 0x008ee8000c1e1500 */
[----:B-1----:R-:W3:Y:S04]  /*3c380*/  LDL.64 R22, [R1+0xc08] ;  /* 0x000c080001167983 */ /* 0x002ee80000100a00 */
[----:B--2---:R1:W2:Y:S04]  /*3c390*/  LDG.E.U16 R18, desc[UR10][R4.64] ;  /* 0x0000000a04127981 */ /* 0x0042a8000c1e1500 */
[----:B----4-:R-:W4:Y:S04]  /*3c3a0*/  LDL.64 R14, [R1+0xc00] ;  /* 0x000c0000010e7983 */ /* 0x010f280000100a00 */
[----:B------:R0:W-:Y:S02]  /*3c3b0*/  STL [R1+0xa8], R12 ;  /* 0x0000a80c01007387 */ /* 0x0001e40000100800 */
[----:B0-----:R-:W4:Y:S01]  /*3c3c0*/  LDC R12, c[0x0][0x3d8] ;  /* 0x0000f600ff0c7b82 */ /* 0x001f220000000800 */
[----:B------:R-:W-:-:S02]  /*3c3d0*/  LEA R6, R11, R28, 0x4 ;  /* 0x0000001c0b067211 */ /* 0x000fc400078e20ff */
[-C--:B------:R-:W-:Y:S02]  /*3c3e0*/  LEA R26, R10, R28.reuse, 0x5 ;  /* 0x0000001c0a1a7211 */ /* 0x080fe400078e28ff */
[----:B------:R-:W-:-:S03]  /*3c3f0*/  LEA R24, R3, R28, 0x6 ;  /* 0x0000001c03187211 */ /* 0x000fc600078e30ff */
[----:B------:R-:W0:Y:S01]  /*3c400*/  LDC R11, c[0x0][0x3d8] ;  /* 0x0000f600ff0b7b82 */ /* 0x000e220000000800 */
[----:B------:R1:W-:Y:S04]  /*3c410*/  STL [R1+0xc20], R6 ;  /* 0x000c200601007387 */ /* 0x0003e80000100800 */
[----:B------:R-:W-:Y:S04]  /*3c420*/  STL [R1+0xc18], R26 ;  /* 0x000c181a01007387 */ /* 0x000fe80000100800 */
[----:B------:R-:W-:Y:S04]  /*3c430*/  STL [R1+0xc10], R24 ;  /* 0x000c101801007387 */ /* 0x000fe80000100800 */
[----:B---3--:R3:W-:Y:S01]  /*3c440*/  STL [R1+0x98], R0 ;  /* 0x0000980001007387 */ /* 0x0087e20000100800 */
[----:B------:R-:W-:-:S04]  /*3c450*/  IMAD.WIDE R8, R2, 0x2, R6 ;  /* 0x0000000202087825 */ /* 0x000fc800078e0206 */
[----:B-1----:R-:W-:Y:S01]  /*3c460*/  IMAD.WIDE R4, R2, 0x2, R24 ;  /* 0x0000000202047825 */ /* 0x002fe200078e0218 */
[----:B------:R-:W-:-:S03]  /*3c470*/  MOV R17, R21 ;  /* 0x0000001500117202 */ /* 0x000fc60000000f00 */
[----:B------:R-:W-:Y:S01]  /*3c480*/  IMAD.MOV.U32 R19, RZ, RZ, R23 ;  /* 0x000000ffff137224 */ /* 0x000fe200078e0017 */
[----:B------:R-:W1:Y:S01]  /*3c490*/  LDC R10, c[0x0][0x3d8] ;  /* 0x0000f600ff0a7b82 */ /* 0x000e620000000800 */
[----:B------:R-:W4:Y:S01]  /*3c4a0*/  LDG.E.U16 R25, desc[UR10][R8.64] ;  /* 0x0000000a08197981 */ /* 0x000f22000c1e1500 */
[----:B------:R-:W-:-:S03]  /*3c4b0*/  IMAD.WIDE R6, R2, 0x2, R26 ;  /* 0x0000000202067825 */ /* 0x000fc600078e021a */
[----:B---3--:R3:W4:Y:S04]  /*3c4c0*/  LDG.E.U16 R0, desc[UR10][R4.64] ;  /* 0x0000000a04007981 */ /* 0x008728000c1e1500 */
[----:B------:R0:W4:Y:S04]  /*3c4d0*/  LDG.E.U16 R3, desc[UR10][R6.64] ;  /* 0x0000000a06037981 */ /* 0x000128000c1e1500 */
[----:B--2---:R2:W-:Y:S01]  /*3c4e0*/  STL [R1+0x9c], R18 ;  /* 0x00009c1201007387 */ /* 0x0045e20000100800 */
[-C--:B----4-:R-:W-:Y:S02]  /*3c4f0*/  LEA R14, R12, R28.reuse, 0x8 ;  /* 0x0000001c0c0e7211 */ /* 0x090fe400078e40ff */
[-C--:B0-----:R-:W-:Y:S01]  /*3c500*/  LEA R16, R11, R28.reuse, 0x9 ;  /* 0x0000001c0b107211 */ /* 0x081fe200078e48ff */
[----:B------:R-:W0:Y:S08]  /*3c510*/  LDC R12, c[0x0][0x3d8] ;  /* 0x0000f600ff0c7b82 */ /* 0x000e300000000800 */
[----:B------:R-:W4:Y:S01]  /*3c520*/  LDC R11, c[0x0][0x3d8] ;  /* 0x0000f600ff0b7b82 */ /* 0x000f220000000800 */
[----:B--2---:R-:W-:-:S05]  /*3c530*/  LEA R18, R13, R28, 0x7 ;  /* 0x0000001c0d127211 */ /* 0x004fca00078e38ff */
[----:B------:R-:W-:Y:S04]  /*3c540*/  STL [R1+0xc08], R18 ;  /* 0x000c081201007387 */ /* 0x000fe80000100800 */
[----:B------:R2:W-:Y:S04]  /*3c550*/  STL [R1+0xc00], R14 ;  /* 0x000c000e01007387 */ /* 0x0005e80000100800 */
[----:B------:R-:W2:Y:S01]  /*3c560*/  LDL.64 R26, [R1+0xae8] ;  /* 0x000ae800011a7983 */ /* 0x000ea20000100a00 */
[----:B---3--:R-:W-:-:S04]  /*3c570*/  IMAD.WIDE R4, R2, 0x2, R16 ;  /* 0x0000000202047825 */ /* 0x008fc800078e0210 */
[----:B------:R-:W-:-:S04]  /*3c580*/  IMAD.WIDE R6, R2, 0x2, R14 ;  /* 0x0000000202067825 */ /* 0x000fc800078e020e */
[----:B------:R-:W-:Y:S01]  /*3c590*/  IMAD.WIDE R8, R2, 0x2, R18 ;  /* 0x0000000202087825 */ /* 0x000fe200078e0212 */
[----:B------:R-:W3:Y:S04]  /*3c5a0*/  LDG.E.U16 R13, desc[UR10][R4.64] ;  /* 0x0000000a040d7981 */ /* 0x000ee8000c1e1500 */
[----:B--2---:R-:W0:Y:S04]  /*3c5b0*/  LDL.64 R26, [R1+0xae8] ;  /* 0x000ae800011a7983 */ /* 0x004e280000100a00 */
[----:B------:R2:W-:Y:S04]  /*3c5c0*/  STL [R1+0xaf0], R16 ;  /* 0x000af01001007387 */ /* 0x0005e80000100800 */
[----:B------:R1:W-:Y:S04]  /*3c5d0*/  STL [R1+0x94], R25 ;  /* 0x0000941901007387 */ /* 0x0003e80000100800 */
[----:B------:R-:W3:Y:S04]  /*3c5e0*/  LDL.64 R14, [R1+0xac8] ;  /* 0x000ac800010e7983 */ /* 0x000ee80000100a00 */
[----:B------:R-:W4:Y:S04]  /*3c5f0*/  LDL.64 R22, [R1+0xad8] ;  /* 0x000ad80001167983 */ /* 0x000f280000100a00 */
[----:B------:R-:W4:Y:S04]  /*3c600*/  LDL.64 R18, [R1+0xad8] ;  /* 0x000ad80001127983 */ /* 0x000f280000100a00 */
[----:B------:R-:W4:Y:S04]  /*3c610*/  LDL.64 R20, [R1+0xad0] ;  /* 0x000ad00001147983 */ /* 0x000f280000100a00 */
[----:B--2---:R-:W2:Y:S04]  /*3c620*/  LDL.64 R16, [R1+0xad0] ;  /* 0x000ad00001107983 */ /* 0x004ea80000100a00 */
[----:B-1----:R-:W4:Y:S04]  /*3c630*/  LDL.64 R24, [R1+0xae0] ;  /* 0x000ae00001187983 */ /* 0x002f280000100a00 */
[----:B---3--:R-:W3:Y:S04]  /*3c640*/  LDL.64 R14, [R1+0xac8] ;  /* 0x000ac800010e7983 */ /* 0x008ee80000100a00 */
[----:B--2---:R1:W2:Y:S04]  /*3c650*/  LDG.E.U16 R17, desc[UR10][R8.64] ;  /* 0x0000000a08117981 */ /* 0x0042a8000c1e1500 */
[----:B----4-:R-:W4:Y:S04]  /*3c660*/  LDL.64 R24, [R1+0xae0] ;  /* 0x000ae00001187983 */ /* 0x010f280000100a00 */
[----:B------:R0:W2:Y:S04]  /*3c670*/  LDG.E.U16 R16, desc[UR10][R6.64] ;  /* 0x0000000a06107981 */ /* 0x0000a8000c1e1500 */
[----:B------:R0:W-:Y:S01]  /*3c680*/  STL [R1+0x90], R3 ;  /* 0x0000900301007387 */ /* 0x0001e20000100800 */
[----:B-1----:R-:W1:Y:S08]  /*3c690*/  LDC R9, c[0x0][0x3d8] ;  /* 0x0000f600ff097b82 */ /* 0x002e700000000800 */
[----:B------:R-:W2:Y:S08]  /*3c6a0*/  LDC R8, c[0x0][0x3d8] ;  /* 0x0000f600ff087b82 */ /* 0x000eb00000000800 */
[----:B0-----:R-:W3:Y:S01]  /*3c6b0*/  LDC R3, c[0x0][0x3d8] ;  /* 0x0000f600ff037b82 */ /* 0x001ee20000000800 */
[----:B------:R-:W-:Y:S01]  /*3c6c0*/  IMAD R26, R12, 0x202, R28 ;  /* 0x000002020c1a7824 */ /* 0x000fe200078e021c */
[----:B------:R0:W-:Y:S01]  /*3c6d0*/  STL [R1+0x8c], R0 ;  /* 0x00008c0001007387 */ /* 0x0001e20000100800 */
[----:B------:R-:W-:-:S05]  /*3c6e0*/  IMAD.MOV.U32 R19, RZ, RZ, R23 ;  /* 0x000000ffff137224 */ /* 0x000fca00078e0017 */
[----:B------:R-:W0:Y:S01]  /*3c6f0*/  LDC R12, c[0x0][0x3d8] ;  /* 0x0000f600ff0c7b82 */ /* 0x000e220000000800 */
[----:B------:R-:W-:Y:S01]  /*3c700*/  STL [R1+0xae8], R26 ;  /* 0x000ae81a01007387 */ /* 0x000fe20000100800 */
[----:B------:R-:W-:-:S04]  /*3c710*/  IMAD.WIDE R6, R2, 0x2, R26 ;  /* 0x0000000202067825 */ /* 0x000fc800078e021a */
[--C-:B-1----:R-:W-:Y:S02]  /*3c720*/  IMAD R18, R9, 0x206, R28.reuse ;  /* 0x0000020609127824 */ /* 0x102fe400078e021c */
[--C-:B----4-:R-:W-:Y:S02]  /*3c730*/  IMAD R24, R10, 0x204, R28.reuse ;  /* 0x000002040a187824 */ /* 0x110fe400078e021c */
[----:B---3--:R-:W-:Y:S01]  /*3c740*/  IMAD R14, R3, 0x20a, R28 ;  /* 0x0000020a030e7824 */ /* 0x008fe200078e021c */
[----:B------:R-:W1:Y:S01]  /*3c750*/  LDC R10, c[0x0][0x3d8] ;  /* 0x0000f600ff0a7b82 */ /* 0x000e620000000800 */
[----:B------:R-:W-:Y:S01]  /*3c760*/  IMAD.WIDE R4, R2, 0x2, R24 ;  /* 0x0000000202047825 */ /* 0x000fe200078e0218 */
[----:B------:R-:W-:Y:S04]  /*3c770*/  STL [R1+0xae0], R24 ;  /* 0x000ae01801007387 */ /* 0x000fe80000100800 */
[----:B--2---:R2:W-:Y:S04]  /*3c780*/  STL [R1+0x7c], R17 ;  /* 0x00007c1101007387 */ /* 0x0045e80000100800 */
[----:B------:R3:W-:Y:S04]  /*3c790*/  STL [R1+0x78], R16 ;  /* 0x0000781001007387 */ /* 0x0007e80000100800 */
[----:B------:R-:W4:Y:S04]  /*3c7a0*/  LDG.E.U16 R25, desc[UR10][R6.64] ;  /* 0x0000000a06197981 */ /* 0x000f28000c1e1500 */
[----:B0-----:R0:W4:Y:S04]  /*3c7b0*/  LDG.E.U16 R0, desc[UR10][R4.64] ;  /* 0x0000000a04007981 */ /* 0x001128000c1e1500 */
[----:B------:R1:W-:Y:S01]  /*3c7c0*/  STL [R1+0xad8], R18 ;  /* 0x000ad81201007387 */ /* 0x0003e20000100800 */
[----:B--2---:R-:W-:Y:S01]  /*3c7d0*/  MOV R17, R21 ;  /* 0x0000001500117202 */ /* 0x004fe20000000f00 */
[----:B---3--:R-:W-:-:S02]  /*3c7e0*/  IMAD R16, R8, 0x208, R28 ;  /* 0x0000020808107824 */ /* 0x008fc400078e021c */
[----:B0-----:R-:W-:-:S04]  /*3c7f0*/  IMAD.WIDE R4, R2, 0x2, R18 ;  /* 0x0000000202047825 */ /* 0x001fc800078e0212 */
[C---:B------:R-:W-:Y:S01]  /*3c800*/  IMAD.WIDE R6, R2.reuse, 0x2, R16 ;  /* 0x0000000202067825 */ /* 0x040fe200078e0210 */
[----:B------:R-:W-:Y:S04]  /*3c810*/  STL [R1+0xad0], R16 ;  /* 0x000ad01001007387 */ /* 0x000fe80000100800 */
[----:B------:R0:W-:Y:S04]  /*3c820*/  STL [R1+0xac8], R14 ;  /* 0x000ac80e01007387 */ /* 0x0001e80000100800 */
[----:B------:R2:W3:Y:S04]  /*3c830*/  LDG.E.U16 R3, desc[UR10][R4.64] ;  /* 0x0000000a04037981 */ /* 0x0004e8000c1e1500 */
[----:B------:R-:W2:Y:S04]  /*3c840*/  LDL.64 R4, [R1+0xbf8] ;  /* 0x000bf80001047983 */ /* 0x000ea80000100a00 */
[----:B------:R0:W-:Y:S01]  /*3c850*/  STL [R1+0x68], R13 ;  /* 0x0000680d01007387 */ /* 0x0001e20000100800 */
[----:B------:R-:W-:-:S03]  /*3c860*/  IMAD.WIDE R8, R2, 0x2, R14 ;  /* 0x0000000202087825 */ /* 0x000fc600078e020e */
[----:B-1----:R-:W3:Y:S04]  /*3c870*/  LDL.64 R18, [R1+0xbb0] ;  /* 0x000bb00001127983 */ /* 0x002ee80000100a00 */
[----:B0-----:R-:W3:Y:S04]  /*3c880*/  LDL.64 R14, [R1+0xbb0] ;  /* 0x000bb000010e7983 */ /* 0x001ee80000100a00 */
[----:B------:R-:W3:Y:S04]  /*3c890*/  LDL.64 R26, [R1+0xb30] ;  /* 0x000b3000011a7983 */ /* 0x000ee80000100a00 */
[----:B------:R0:W3:Y:S04]  /*3c8a0*/  LDG.E.U16 R13, desc[UR10][R6.64] ;  /* 0x0000000a060d7981 */ /* 0x0000e8000c1e1500 */
[----:B------:R-:W3:Y:S04]  /*3c8b0*/  LDL.64 R6, [R1+0xbf0] ;  /* 0x000bf00001067983 */ /* 0x000ee80000100a00 */
[----:B--2---:R-:W2:Y:S04]  /*3c8c0*/  LDL.64 R4, [R1+0xbf8] ;  /* 0x000bf80001047983 */ /* 0x004ea80000100a00 */
[----:B---3--:R-:W0:Y:S04]  /*3c8d0*/  LDL.64 R6, [R1+0xbf0] ;  /* 0x000bf00001067983 */ /* 0x008e280000100a00 */
[----:B----4-:R1:W-:Y:S04]  /*3c8e0*/  STL [R1+0x6c], R25 ;  /* 0x00006c1901007387 */ /* 0x0103e80000100800 */
[----:B------:R-:W3:Y:S04]  /*3c8f0*/  LDL.64 R16, [R1+0xb70] ;  /* 0x000b700001107983 */ /* 0x000ee80000100a00 */
[----:B------:R-:W4:Y:S04]  /*3c900*/  LDL.64 R22, [R1+0xb30] ;  /* 0x000b300001167983 */ /* 0x000f280000100a00 */
[----:B------:R-:W2:Y:S04]  /*3c910*/  LDL.64 R20, [R1+0xac0] ;  /* 0x000ac00001147983 */ /* 0x000ea80000100a00 */
[----:B-1----:R-:W2:Y:S04]  /*3c920*/  LDL.64 R24, [R1+0xac0] ;  /* 0x000ac00001187983 */ /* 0x002ea80000100a00 */
[----:B---3--:R-:W3:Y:S04]  /*3c930*/  LDL.64 R16, [R1+0xb70] ;  /* 0x000b700001107983 */ /* 0x008ee80000100a00 */
[----:B------:R1:W-:Y:S04]  /*3c940*/  STL [R1+0x88], R0 ;  /* 0x0000880001007387 */ /* 0x0003e80000100800 */
[----:B-1----:R1:W3:Y:S01]  /*3c950*/  LDG.E.U16 R0, desc[UR10][R8.64] ;  /* 0x0000000a08007981 */ /* 0x0022e2000c1e1500 */
[----:B--2---:R-:W-:-:S02]  /*3c960*/  IMAD R4, R12, 0x3ae, R28 ;  /* 0x000003ae0c047824 */ /* 0x004fc400078e021c */
[--C-:B0-----:R-:W-:Y:S01]  /*3c970*/  IMAD R6, R11, 0x3b0, R28.reuse ;  /* 0x000003b00b067824 */ /* 0x101fe200078e021c */
[----:B------:R-:W-:Y:S01]  /*3c980*/  MOV R15, R19 ;  /* 0x00000013000f7202 */ /* 0x000fe20000000f00 */
[----:B------:R-:W-:Y:S01]  /*3c990*/  IMAD R14, R10, 0x3c0, R28 ;  /* 0x000003c00a0e7824 */ /* 0x000fe200078e021c */
[----:B----4-:R-:W-:Y:S02]  /*3c9a0*/  MOV R23, R27 ;  /* 0x0000001b00177202 */ /* 0x010fe40000000f00 */
[----:B------:R-:W-:Y:S01]  /*3c9b0*/  MOV R21, R25 ;  /* 0x0000001900157202 */ /* 0x000fe20000000f00 */
[----:B------:R-:W0:Y:S08]  /*3c9c0*/  LDC R12, c[0x0][0x3d8] ;  /* 0x0000f600ff0c7b82 */ /* 0x000e300000000800 */
[----:B-1----:R-:W1:Y:S08]  /*3c9d0*/  LDC R9, c[0x0][0x3d8] ;  /* 0x0000f600ff097b82 */ /* 0x002e700000000800 */
[----:B------:R-:W2:Y:S01]  /*3c9e0*/  LDC R8, c[0x0][0x3d8] ;  /* 0x0000f600ff087b82 */ /* 0x000ea20000000800 */
[----:B---3--:R-:W-:Y:S04]  /*3c9f0*/  STL [R1+0x2abc], R0 ;  /* 0x002abc0001007387 */ /* 0x008fe80000100800 */
[----:B------:R3:W-:Y:S04]  /*3ca00*/  STL [R1+0xbf8], R4 ;  /* 0x000bf80401007387 */ /* 0x0007e80000100800 */
[----:B------:R-:W-:Y:S04]  /*3ca10*/  STL [R1+0x84], R3 ;  /* 0x0000840301007387 */ /* 0x000fe80000100800 */
[----:B------:R4:W-:Y:S01]  /*3ca20*/  STL [R1+0xbf0], R6 ;  /* 0x000bf00601007387 */ /* 0x0009e20000100800 */
[----:B---3--:R-:W-:-:S04]  /*3ca30*/  IMAD.WIDE R4, R2, 0x2, R4 ;  /* 0x0000000202047825 */ /* 0x008fc800078e0204 */
[C---:B----4-:R-:W-:Y:S01]  /*3ca40*/  IMAD.WIDE R6, R2.reuse, 0x2, R6 ;  /* 0x0000000202067825 */ /* 0x050fe200078e0206 */
[----:B------:R-:W3:Y:S01]  /*3ca50*/  LDC R3, c[0x0][0x3d8] ;  /* 0x0000f600ff037b82 */ /* 0x000ee20000000800 */
[----:B------:R4:W3:Y:S04]  /*3ca60*/  LDG.E.U16 R0, desc[UR10][R4.64] ;  /* 0x0000000a04007981 */ /* 0x0008e8000c1e1500 */
[----:B------:R-:W3:Y:S01]  /*3ca70*/  LDG.E.U16 R18, desc[UR10][R6.64] ;  /* 0x0000000a06127981 */ /* 0x000ee2000c1e1500 */
[----:B----4-:R-:W-:-:S04]  /*3ca80*/  IMAD.WIDE R4, R2, 0x2, R14 ;  /* 0x0000000202047825 */ /* 0x010fc800078e020e */
[--C-:B-1----:R-:W-:Y:S02]  /*3ca90*/  IMAD R16, R9, 0x3d0, R28.reuse ;  /* 0x000003d009107824 */ /* 0x102fe400078e021c */
[----:B--2---:R-:W-:Y:S01]  /*3caa0*/  IMAD R22, R8, 0x3e0, R28 ;  /* 0x000003e008167824 */ /* 0x004fe200078e021c */
[----:B------:R-:W1:Y:S01]  /*3cab0*/  LDC R15, c[0x0][0x3d8] ;  /* 0x0000f600ff0f7b82 */ /* 0x000e620000000800 */
[----:B------:R2:W4:Y:S01]  /*3cac0*/  LDG.E.U16 R11, desc[UR10][R4.64] ;  /* 0x0000000a040b7981 */ /* 0x000522000c1e1500 */
[----:B------:R-:W-:-:S04]  /*3cad0*/  IMAD.WIDE R8, R2, 0x2, R16 ;  /* 0x0000000202087825 */ /* 0x000fc800078e0210 */
[----:B---3--:R-:W-:Y:S01]  /*3cae0*/  IMAD R20, R3, 0x3f0, R28 ;  /* 0x000003f003147824 */ /* 0x008fe200078e021c */
[----:B------:R-:W-:Y:S04]  /*3caf0*/  STL [R1+0x2b1c], R18 ;  /* 0x002b1c1201007387 */ /* 0x000fe80000100800 */
[----:B------:R3:W-:Y:S04]  /*3cb00*/  STL [R1+0xbb0], R14 ;  /* 0x000bb00e01007387 */ /* 0x0007e80000100800 */
[----:B------:R0:W-:Y:S01]  /*3cb10*/  STL [R1+0x80], R13 ;  /* 0x0000800d01007387 */ /* 0x0001e20000100800 */
[----:B------:R-:W-:-:S04]  /*3cb20*/  IMAD.WIDE R6, R2, 0x2, R22 ;  /* 0x0000000202067825 */ /* 0x000fc800078e0216 */
[----:B--2---:R-:W-:Y:S01]  /*3cb30*/  IMAD.WIDE R4, R2, 0x2, R20 ;  /* 0x0000000202047825 */ /* 0x004fe200078e0214 */
[----:B------:R-:W2:Y:S01]  /*3cb40*/  LDG.E.U16 R10, desc[UR10][R8.64] ;  /* 0x0000000a080a7981 */ /* 0x000ea2000c1e1500 */
[----:B------:R-:W1:Y:S08]  /*3cb50*/  LDC R3, c[0x0][0x3d8] ;  /* 0x0000f600ff037b82 */ /* 0x000e700000000800 */
[----:B---3--:R-:W3:Y:S08]  /*3cb60*/  LDC R14, c[0x0][0x3d8] ;  /* 0x0000f600ff0e7b82 */ /* 0x008ef00000000800 */
[----:B0-----:R-:W0:Y:S01]  /*3cb70*/  LDC R13, c[0x0][0x3d8] ;  /* 0x0000f600ff0d7b82 */ /* 0x001e220000000800 */
[----:B----4-:R-:W-:Y:S04]  /*3cb80*/  STL [R1+0x2b20], R11 ;  /* 0x002b200b01007387 */ /* 0x010fe80000100800 */
[----:B------:R4:W-:Y:S04]  /*3cb90*/  STL [R1+0xb70], R16 ;  /* 0x000b701001007387 */ /* 0x0009e80000100800 */
[----:B------:R1:W-:Y:S04]  /*3cba0*/  STL [R1+0xb30], R22 ;  /* 0x000b301601007387 */ /* 0x0003e80000100800 */
[----:B------:R-:W2:Y:S04]  /*3cbb0*/  LDL.64 R26, [R1+0xbe0] ;  /* 0x000be000011a7983 */ /* 0x000ea80000100a00 */
[----:B------:R-:W2:Y:S04]  /*3cbc0*/  LDL.64 R24, [R1+0xbe8] ;  /* 0x000be80001187983 */ /* 0x000ea80000100a00 */
[----:B------:R1:W-:Y:S04]  /*3cbd0*/  STL [R1+0xac0], R20 ;  /* 0x000ac01401007387 */ /* 0x0003e80000100800 */
[----:B------:R-:W0:Y:S04]  /*3cbe0*/  LDL.64 R18, [R1+0xbe0] ;  /* 0x000be00001127983 */ /* 0x000e280000100a00 */
[----:B------:R-:W3:Y:S04]  /*3cbf0*/  LDG.E.U16 R9, desc[UR10][R6.64] ;  /* 0x0000000a06097981 */ /* 0x000ee8000c1e1500 */
[----:B------:R-:W3:Y:S04]  /*3cc00*/  LDG.E.U16 R8, desc[UR10][R4.64] ;  /* 0x0000000a04087981 */ /* 0x000ee8000c1e1500 */
[----:B----4-:R-:W4:Y:S04]  /*3cc10*/  LDL.64 R16, [R1+0xbd8] ;  /* 0x000bd80001107983 */ /* 0x010f280000100a00 */
[----:B-1----:R-:W3:Y:S04]  /*3cc20*/  LDL.64 R22, [R1+0xbc8] ;  /* 0x000bc80001167983 */ /* 0x002ee80000100a00 */
[----:B------:R-:W3:Y:S04]  /*3cc30*/  LDL.64 R20, [R1+0xbc0] ;  /* 0x000bc00001147983 */ /* 0x000ee80000100a00 */
[----:B--2---:R-:W2:Y:S04]  /*3cc40*/  LDL.64 R24, [R1+0xbe8] ;  /* 0x000be80001187983 */ /* 0x004ea80000100a00 */
[----:B----4-:R-:W4:Y:S04]  /*3cc50*/  LDL.64 R16, [R1+0xbd8] ;  /* 0x000bd80001107983 */ /* 0x010f280000100a00 */
[----:B---3--:R-:W3:Y:S04]  /*3cc60*/  LDL.64 R22, [R1+0xbc8] ;  /* 0x000bc80001167983 */ /* 0x008ee80000100a00 */
[----:B------:R-:W-:Y:S01]  /*3cc70*/  STL [R1+0x70], R0 ;  /* 0x0000700001007387 */ /* 0x000fe20000100800 */
[----:B0-----:R-:W-:-:S03]  /*3cc80*/  IMAD R18, R13, 0x3b4, R28 ;  /* 0x000003b40d127824 */ /* 0x001fc600078e021c */
[----:B------:R-:W3:Y:S04]  /*3cc90*/  LDL.64 R20, [R1+0xbd0] ;  /* 0x000bd00001147983 */ /* 0x000ee80000100a00 */
[----:B------:R0:W-:Y:S01]  /*3cca0*/  STL [R1+0x2b24], R10 ;  /* 0x002b240a01007387 */ /* 0x0001e20000100800 */
[----:B------:R-:W-:-:S03]  /*3ccb0*/  IMAD.MOV.U32 R19, RZ, RZ, R27 ;  /* 0x000000ffff137224 */ /* 0x000fc600078e001b */
[----:B0-----:R-:W3:Y:S04]  /*3ccc0*/  LDL.64 R10, [R1+0xbd0] ;  /* 0x000bd000010a7983 */ /* 0x001ee80000100a00 */
[----:B------:R-:W-:Y:S04]  /*3ccd0*/  STL [R1+0x2b28], R9 ;  /* 0x002b280901007387 */ /* 0x000fe80000100800 */
[----:B------:R0:W-:Y:S01]  /*3cce0*/  STL [R1+0x2b2c], R8 ;  /* 0x002b2c0801007387 */ /* 0x0001e20000100800 */
[----:B------:R-:W-:Y:S02]  /*3ccf0*/  IMAD.WIDE R4, R2, 0x2, R18 ;  /* 0x0000000202047825 */ /* 0x000fe400078e0212 */
[----:B------:R-:W1:Y:S03]  /*3cd00*/  LDC R19, c[0x0][0x3d8] ;  /* 0x0000f600ff137b82 */ /* 0x000e660000000800 */
[----:B------:R0:W3:Y:S01]  /*3cd10*/  LDG.E.U16 R0, desc[UR10][R4.64] ;  /* 0x0000000a04007981 */ /* 0x0000e2000c1e1500 */
[----:B--2---:R-:W-:-:S04]  /*3cd20*/  IMAD R24, R14, 0x3b2, R28 ;  /* 0x000003b20e187824 */ /* 0x004fc800078e021c */
[----:B------:R-:W2:Y:S01]  /*3cd30*/  LDC R14, c[0x0][0x3d8] ;  /* 0x0000f600ff0e7b82 */ /* 0x000ea20000000800 */
[----:B----4-:R-:W-:Y:S01]  /*3cd40*/  IMAD R16, R12, 0x3b6, R28 ;  /* 0x000003b60c107824 */ /* 0x010fe200078e021c */
[----:B------:R4:W-:Y:S04]  /*3cd50*/  STL [R1+0xbe8], R24 ;  /* 0x000be81801007387 */ /* 0x0009e80000100800 */
[----:B------:R0:W-:Y:S01]  /*3cd60*/  STL [R1+0xbe0], R18 ;  /* 0x000be01201007387 */ /* 0x0001e20000100800 */
[----:B------:R-:W-:-:S03]  /*3cd70*/  IMAD.WIDE R12, R2, 0x2, R24 ;  /* 0x00000002020c7825 */ /* 0x000fc600078e0218 */
[----:B------:R1:W-:Y:S04]  /*3cd80*/  STL [R1+0xbd8], R16 ;  /* 0x000bd81001007387 */ /* 0x0003e80000100800 */
[----:B------:R-:W2:Y:S04]  /*3cd90*/  LDL.64 R26, [R1+0xba8] ;  /* 0x000ba800011a7983 */ /* 0x000ea80000100a00 */
[----:B0-----:R-:W2:Y:S01]  /*3cda0*/  LDL.64 R8, [R1+0xbc0] ;  /* 0x000bc00001087983 */ /* 0x001ea20000100a00 */
[----:B------:R-:W-:-:S03]  /*3cdb0*/  IMAD.WIDE R6, R2, 0x2, R16 ;  /* 0x0000000202067825 */ /* 0x000fc600078e0210 */
[----:B------:R-:W2:Y:S04]  /*3cdc0*/  LDG.E.U16 R13, desc[UR10][R12.64] ;  /* 0x0000000a0c0d7981 */ /* 0x000ea8000c1e1500 */
[----:B----4-:R-:W4:Y:S04]  /*3cdd0*/  LDL.64 R24, [R1+0xba0] ;  /* 0x000ba00001187983 */ /* 0x010f280000100a00 */
[----:B------:R0:W4:Y:S01]  /*3cde0*/  LDG.E.U16 R18, desc[UR10][R6.64] ;  /* 0x0000000a06127981 */ /* 0x000122000c1e1500 */
[--C-:B---3--:R-:W-:Y:S01]  /*3cdf0*/  IMAD R20, R3, 0x3bc, R28.reuse ;  /* 0x000003bc03147824 */ /* 0x108fe200078e021c */
[----:B------:R-:W3:Y:S08]  /*3ce00*/  LDC R17, c[0x0][0x3d8] ;  /* 0x0000f600ff117b82 */ /* 0x000ef00000000800 */
[----:B-1----:R-:W1:Y:S01]  /*3ce10*/  LDC R16, c[0x0][0x3d8] ;  /* 0x0000f600ff107b82 */ /* 0x002e620000000800 */
[----:B------:R-:W-:Y:S01]  /*3ce20*/  MOV R11, R21 ;  /* 0x00000015000b7202 */ /* 0x000fe20000000f00 */
[----:B------:R-:W-:-:S02]  /*3ce30*/  IMAD R10, R15, 0x3b8, R28 ;  /* 0x000003b80f0a7824 */ /* 0x000fc400078e021c */
[----:B--2---:R-:W-:Y:S02]  /*3ce40*/  IMAD R22, R14, 0x3ba, R28 ;  /* 0x000003ba0e167824 */ /* 0x004fe400078e021c */
[C---:B------:R-:W-:Y:S01]  /*3ce50*/  IMAD.WIDE R4, R2.reuse, 0x2, R10 ;  /* 0x0000000202047825 */ /* 0x040fe200078e020a */
[----:B------:R-:W2:Y:S04]  /*3ce60*/  LDL.64 R14, [R1+0xbb8] ;  /* 0x000bb800010e7983 */ /* 0x000ea80000100a00 */
[----:B------:R1:W2:Y:S01]  /*3ce70*/  LDG.E.U16 R3, desc[UR10][R4.64] ;  /* 0x0000000a04037981 */ /* 0x0002a2000c1e1500 */
[----:B0-----:R-:W-:-:S03]  /*3ce80*/  IMAD.WIDE R6, R2, 0x2, R22 ;  /* 0x0000000202067825 */ /* 0x001fc600078e0216 */
[----:B------:R-:W3:Y:S04]  /*3ce90*/  LDL.64 R26, [R1+0xba8] ;  /* 0x000ba800011a7983 */ /* 0x000ee80000100a00 */
[----:B------:R0:W-:Y:S04]  /*3cea0*/  STL [R1+0xbd0], R10 ;  /* 0x000bd00a01007387 */ /* 0x0001e80000100800 */
[----:B------:R0:W-:Y:S01]  /*3ceb0*/  STL [R1+0xbc8], R22 ;  /* 0x000bc81601007387 */ /* 0x0001e20000100800 */
[----:B------:R-:W-:-:S03]  /*3cec0*/  MOV R21, R9 ;  /* 0x0000000900157202 */ /* 0x000fc60000000f00 */
[----:B----4-:R-:W1:Y:S04]  /*3ced0*/  LDL.64 R24, [R1+0xba0] ;  /* 0x000ba00001187983 */ /* 0x010e680000100a00 */
[----:B------:R-:W-:Y:S04]  /*3cee0*/  STL [R1+0xbc0], R20 ;  /* 0x000bc01401007387 */ /* 0x000fe80000100800 */
[----:B------:R4:W-:Y:S04]  /*3cef0*/  STL [R1+0x38], R13 ;  /* 0x0000380d01007387 */ /* 0x0009e80000100800 */
[----:B------:R-:W3:Y:S04]  /*3cf00*/  LDL.64 R4, [R1+0xbb8] ;  /* 0x000bb80001047983 */ /* 0x000ee80000100a00 */
[----:B------:R2:W-:Y:S04]  /*3cf10*/  STL [R1+0x5c], R0 ;  /* 0x00005c0001007387 */ /* 0x0005e80000100800 */
[----:B------:R2:W-:Y:S04]  /*3cf20*/  STL [R1+0x58], R18 ;  /* 0x0000581201007387 */ /* 0x0005e80000100800 */
[----:B0-----:R-:W3:Y:S04]  /*3cf30*/  LDL.64 R10, [R1+0xab8] ;  /* 0x000ab800010a7983 */ /* 0x001ee80000100a00 */
[----:B------:R-:W3:Y:S04]  /*3cf40*/  LDL.64 R8, [R1+0xb28] ;  /* 0x000b280001087983 */ /* 0x000ee80000100a00 */
[----:B------:R-:W3:Y:S01]  /*3cf50*/  LDL.64 R22, [R1+0xb28] ;  /* 0x000b280001167983 */ /* 0x000ee20000100a00 */
[----:B----4-:R-:W-:Y:S01]  /*3cf60*/  IMAD.WIDE R12, R2, 0x2, R20 ;  /* 0x00000002020c7825 */ /* 0x010fe200078e0214 */
[----:B--2---:R-:W0:Y:S02]  /*3cf70*/  LDC R14, c[0x0][0x3d8] ;  /* 0x0000f600ff0e7b82 */ /* 0x004e240000000800 */
[----:B------:R-:W2:Y:S04]  /*3cf80*/  LDL.64 R20, [R1+0xb68] ;  /* 0x000b680001147983 */ /* 0x000ea80000100a00 */
[----:B------:R-:W4:Y:S04]  /*3cf90*/  LDG.E.U16 R0, desc[UR10][R6.64] ;  /* 0x0000000a06007981 */ /* 0x000f28000c1e1500 */
[----:B------:R0:W4:Y:S01]  /*3cfa0*/  LDG.E.U16 R18, desc[UR10][R12.64] ;  /* 0x0000000a0c127981 */ /* 0x000122000c1e1500 */
[----:B---3--:R-:W-:-:S02]  /*3cfb0*/  IMAD R26, R17, 0x3c2, R28 ;  /* 0x000003c2111a7824 */ /* 0x008fc400078e021c */
[----:B------:R-:W3:Y:S01]  /*3cfc0*/  LDC R17, c[0x0][0x3d8] ;  /* 0x0000f600ff117b82 */ /* 0x000ee20000000800 */
[--C-:B-1----:R-:W-:Y:S02]  /*3cfd0*/  IMAD R24, R16, 0x3c4, R28.reuse ;  /* 0x000003c410187824 */ /* 0x102fe400078e021c */
[----:B------:R-:W-:Y:S01]  /*3cfe0*/  IMAD R4, R19, 0x3be, R28 ;  /* 0x000003be13047824 */ /* 0x000fe200078e021c */
[----:B------:R-:W-:Y:S01]  /*3cff0*/  MOV R5, R15 ;  /* 0x0000000f00057202 */ /* 0x000fe20000000f00 */
[----:B0-----:R-:W-:-:S03]  /*3d000*/  IMAD.WIDE R12, R2, 0x2, R26 ;  /* 0x00000002020c7825 */ /* 0x001fc600078e021a */
[----:B------:R-:W0:Y:S01]  /*3d010*/  LDC R15, c[0x0][0x3d8] ;  /* 0x0000f600ff0f7b82 */ /* 0x000e220000000800 */
[----:B------:R-:W-:Y:S01]  /*3d020*/  IMAD R8, R14, 0x3e2, R28 ;  /* 0x000003e20e087824 */ /* 0x000fe200078e021c */
[----:B------:R-:W-:Y:S01]  /*3d030*/  MOV R9, R23 ;  /* 0x0000001700097202 */ /* 0x000fe20000000f00 */
[----:B--2---:R-:W0:Y:S04]  /*3d040*/  LDL.64 R20, [R1+0xb68] ;  /* 0x000b680001147983 */ /* 0x004e280000100a00 */
[----:B------:R-:W-:Y:S04]  /*3d050*/  STL [R1+0xbb8], R4 ;  /* 0x000bb80401007387 */ /* 0x000fe80000100800 */
[----:B------:R1:W-:Y:S04]  /*3d060*/  STL [R1+0xba8], R26 ;  /* 0x000ba81a01007387 */ /* 0x0003e80000100800 */
[----:B------:R2:W-:Y:S04]  /*3d070*/  STL [R1+0x54], R3 ;  /* 0x0000540301007387 */ /* 0x0005e80000100800 */
[----:B------:R1:W-:Y:S04]  /*3d080*/  STL [R1+0xba0], R24 ;  /* 0x000ba01801007387 */ /* 0x0003e80000100800 */
[----:B------:R-:W3:Y:S01]  /*3d090*/  LDL.64 R10, [R1+0xab8] ;  /* 0x000ab800010a7983 */ /* 0x000ee20000100a00 */
[----:B------:R-:W-:-:S03]  /*3d0a0*/  IMAD.WIDE R6, R2, 0x2, R4 ;  /* 0x0000000202067825 */ /* 0x000fc600078e0204 */
[----:B----4-:R4:W-:Y:S04]  /*3d0b0*/  STL [R1+0x44], R0 ;  /* 0x0000440001007387 */ /* 0x0109e80000100800 */
[----:B------:R-:W3:Y:S04]  /*3d0c0*/  LDG.E.U16 R13, desc[UR10][R12.64] ;  /* 0x0000000a0c0d7981 */ /* 0x000ee8000c1e1500 */
[----:B------:R-:W3:Y:S04]  /*3d0d0*/  LDG.E.U16 R19, desc[UR10][R6.64] ;  /* 0x0000000a06137981 */ /* 0x000ee8000c1e1500 */
[----:B-1----:R-:W3:Y:S01]  /*3d0e0*/  LDL.64 R26, [R1+0xb98] ;  /* 0x000b9800011a7983 */ /* 0x002ee20000100a00 */
[----:B------:R-:W1:Y:S08]  /*3d0f0*/  LDC R16, c[0x0][0x3d8] ;  /* 0x0000f600ff107b82 */ /* 0x000e700000000800 */
[----:B--2---:R-:W3:Y:S01]  /*3d100*/  LDC R3, c[0x0][0x3d8] ;  /* 0x0000f600ff037b82 */ /* 0x004ee20000000800 */
[----:B------:R-:W-:-:S02]  /*3d110*/  IMAD.WIDE R4, R2, 0x2, R24 ;  /* 0x0000000202047825 */ /* 0x000fc400078e0218 */
[----:B------:R-:W2:Y:S04]  /*3d120*/  LDL.64 R24, [R1+0xb90] ;  /* 0x000b900001187983 */ /* 0x000ea80000100a00 */
[----:B----4-:R4:W2:Y:S01]  /*3d130*/  LDG.E.U16 R0, desc[UR10][R4.64] ;  /* 0x0000000a04007981 */ /* 0x0108a2000c1e1500 */
[--C-:B0-----:R-:W-:Y:S02]  /*3d140*/  IMAD R20, R15, 0x3d2, R28.reuse ;  /* 0x000003d20f147824 */ /* 0x101fe400078e021c */
[----:B------:R-:W0:Y:S01]  /*3d150*/  LDC R15, c[0x0][0x3d8] ;  /* 0x0000f600ff0f7b82 */ /* 0x000e220000000800 */
[----:B---3--:R-:W-:Y:S01]  /*3d160*/  IMAD R10, R3, 0x3f2, R28 ;  /* 0x000003f2030a7824 */ /* 0x008fe200078e021c */
[----:B------:R-:W3:Y:S04]  /*3d170*/  LDL.64 R26, [R1+0xb98] ;  /* 0x000b9800011a7983 */ /* 0x000ee80000100a00 */
[----:B------:R-:W-:Y:S04]  /*3d180*/  STL [R1+0x40], R18 ;  /* 0x0000401201007387 */ /* 0x000fe80000100800 */
[----:B------:R-:W-:Y:S04]  /*3d190*/  STL [R1+0xb68], R20 ;  /* 0x000b681401007387 */ /* 0x000fe80000100800 */
[----:B------:R-:W-:Y:S04]  /*3d1a0*/  STL [R1+0xb28], R8 ;  /* 0x000b280801007387 */ /* 0x000fe80000100800 */
[----:B------:R0:W-:Y:S04]  /*3d1b0*/  STL [R1+0x3c], R19 ;  /* 0x00003c1301007387 */ /* 0x0001e80000100800 */
[----:B0-----:R-:W2:Y:S04]  /*3d1c0*/  LDL.64 R18, [R1+0xb90] ;  /* 0x000b900001127983 */ /* 0x001ea80000100a00 */
[----:B------:R0:W-:Y:S04]  /*3d1d0*/  STL [R1+0x30], R13 ;  /* 0x0000300d01007387 */ /* 0x0001e80000100800 */
[----:B------:R1:W-:Y:S04]  /*3d1e0*/  STL [R1+0xab8], R10 ;  /* 0x000ab80a01007387 */ /* 0x0003e80000100800 */
[----:B------:R-:W2:Y:S01]  /*3d1f0*/  LDL.64 R22, [R1+0xb88] ;  /* 0x000b880001167983 */ /* 0x000ea20000100a00 */
[----:B0-----:R-:W-:-:S03]  /*3d200*/  IMAD.WIDE R12, R2, 0x2, R8 ;  /* 0x00000002020c7825 */ /* 0x001fc600078e0208 */
[----:B------:R-:W3:Y:S01]  /*3d210*/  LDL.64 R8, [R1+0xb78] ;  /* 0x000b780001087983 */ /* 0x000ee20000100a00 */
[----:B------:R-:W-:-:S04]  /*3d220*/  IMAD.WIDE R6, R2, 0x2, R20 ;  /* 0x0000000202067825 */ /* 0x000fc800078e0214 */
[----:B----4-:R-:W-:Y:S01]  /*3d230*/  IMAD.WIDE R4, R2, 0x2, R10 ;  /* 0x0000000202047825 */ /* 0x010fe200078e020a */
[----:B------:R-:W4:Y:S04]  /*3d240*/  LDL.64 R20, [R1+0xb80] ;  /* 0x000b800001147983 */ /* 0x000f280000100a00 */
[----:B-1----:R-:W4:Y:S04]  /*3d250*/  LDL.64 R10, [R1+0xb80] ;  /* 0x000b8000010a7983 */ /* 0x002f280000100a00 */
[----:B------:R-:W4:Y:S04]  /*3d260*/  LDG.E.U16 R7, desc[UR10][R6.64] ;  /* 0x0000000a06077981 */ /* 0x000f28000c1e1500 */
[----:B------:R-:W4:Y:S04]  /*3d270*/  LDG.E.U16 R3, desc[UR10][R4.64] ;  /* 0x0000000a04037981 */ /* 0x000f28000c1e1500 */
[----:B------:R0:W4:Y:S04]  /*3d280*/  LDG.E.U16 R6, desc[UR10][R12.64] ;  /* 0x0000000a0c067981 */ /* 0x000128000c1e1500 */
[----:B--2---:R-:W2:Y:S04]  /*3d290*/  LDL.64 R22, [R1+0xb88] ;  /* 0x000b880001167983 */ /* 0x004ea80000100a00 */
[----:B---3--:R-:W3:Y:S01]  /*3d2a0*/  LDL.64 R8, [R1+0xb78] ;  /* 0x000b780001087983 */ /* 0x008ee20000100a00 */
[----:B------:R-:W-:-:S02]  /*3d2b0*/  IMAD.MOV.U32 R25, RZ, RZ, R19 ;  /* 0x000000ffff197224 */ /* 0x000fc400078e0013 */
[--C-:B------:R-:W-:Y:S01]  /*3d2c0*/  IMAD R26, R17, 0x3c6, R28.reuse ;  /* 0x000003c6111a7824 */ /* 0x100fe200078e021c */
[----:B------:R-:W1:Y:S08]  /*3d2d0*/  LDC R19, c[0x0][0x3d8] ;  /* 0x0000f600ff137b82 */ /* 0x000e700000000800 */
[----:B------:R-:W3:Y:S01]  /*3d2e0*/  LDC R17, c[0x0][0x3d8] ;  /* 0x0000f600ff117b82 */ /* 0x000ee20000000800 */
[----:B------:R-:W-:Y:S01]  /*3d2f0*/  IMAD R24, R16, 0x3c8, R28 ;  /* 0x000003c810187824 */ /* 0x000fe200078e021c */
[----:B----4-:R4:W-:Y:S01]  /*3d300*/  STL [R1+0x2b00], R7 ;  /* 0x002b000701007387 */ /* 0x0109e20000100800 */
[----:B------:R-:W-:-:S05]  /*3d310*/  MOV R11, R21 ;  /* 0x00000015000b7202 */ /* 0x000fca0000000f00 */
[----:B------:R-:W1:Y:S01]  /*3d320*/  LDC R20, c[0x0][0x3d8] ;  /* 0x0000f600ff147b82 */ /* 0x000e620000000800 */
[----:B0-----:R-:W-:-:S04]  /*3d330*/  IMAD.WIDE R12, R2, 0x2, R24 ;  /* 0x00000002020c7825 */ /* 0x001fc800078e0218 */
[--C-:B--2---:R-:W-:Y:S01]  /*3d340*/  IMAD R22, R15, 0x3ca, R28.reuse ;  /* 0x000003ca0f167824 */ /* 0x104fe200078e021c */
[----:B------:R-:W-:Y:S04]  /*3d350*/  STL [R1+0x2b04], R6 ;  /* 0x002b040601007387 */ /* 0x000fe80000100800 */
[----:B------:R-:W-:Y:S01]  /*3d360*/  STL [R1+0x34], R0 ;  /* 0x0000340001007387 */ /* 0x000fe20000100800 */
[----:B-1----:R-:W-:-:S03]  /*3d370*/  IMAD R10, R19, 0x3cc, R28 ;  /* 0x000003cc130a7824 */ /* 0x002fc600078e021c */
[----:B------:R-:W-:Y:S04]  /*3d380*/  STL [R1+0x2b08], R3 ;  /* 0x002b080301007387 */ /* 0x000fe80000100800 */
[----:B------:R0:W-:Y:S04]  /*3d390*/  STL [R1+0xb98], R26 ;  /* 0x000b981a01007387 */ /* 0x0001e80000100800 */
[----:B------:R-:W-:Y:S04]  /*3d3a0*/  STL [R1+0xb90], R24 ;  /* 0x000b901801007387 */ /* 0x000fe80000100800 */
[----:B------:R1:W-:Y:S01]  /*3d3b0*/  STL [R1+0xb88], R22 ;  /* 0x000b881601007387 */ /* 0x0003e20000100800 */
[----:B---3--:R-:W-:-:S03]  /*3d3c0*/  IMAD R8, R17, 0x3ce, R28 ;  /* 0x000003ce11087824 */ /* 0x008fc600078e021c */
[----:B----4-:R2:W3:Y:S04]  /*3d3d0*/  LDG.E.U16 R7, desc[UR10][R12.64] ;  /* 0x0000000a0c077981 */ /* 0x0104e8000c1e1500 */
[----:B------:R4:W-:Y:S01]  /*3d3e0*/  STL [R1+0xb80], R10 ;  /* 0x000b800a01007387 */ /* 0x0009e20000100800 */
[----:B------:R-:W-:-:S03]  /*3d3f0*/  IMAD.WIDE R14, R2, 0x2, R22 ;  /* 0x00000002020e7825 */ /* 0x000fc600078e0216 */
[----:B------:R2:W-:Y:S01]  /*3d400*/  STL [R1+0xb78], R8 ;  /* 0x000b780801007387 */ /* 0x0005e20000100800 */
[C---:B------:R-:W-:Y:S01]  /*3d410*/  IMAD.WIDE R4, R2.reuse, 0x2, R26 ;  /* 0x0000000202047825 */ /* 0x040fe200078e021a */
[----:B------:R-:W3:Y:S02]  /*3d420*/  LDC R16, c[0x0][0x3d8] ;  /* 0x0000f600ff107b82 */ /* 0x000ee40000000800 */
[----:B0-----:R-:W3:Y:S04]  /*3d430*/  LDL.64 R26, [R1+0xb48] ;  /* 0x000b4800011a7983 */ /* 0x001ee80000100a00 */
[----:B-1----:R-:W3:Y:S04]  /*3d440*/  LDL.64 R22, [R1+0xb48] ;  /* 0x000b480001167983 */ /* 0x002ee80000100a00 */
[----:B------:R-:W3:Y:S04]  /*3d450*/  LDG.E.U16 R6, desc[UR10][R4.64] ;  /* 0x0000000a04067981 */ /* 0x000ee8000c1e1500 */
[----:B------:R0:W3:Y:S01]  /*3d460*/  LDG.E.U16 R3, desc[UR10][R14.64] ;  /* 0x0000000a0e037981 */ /* 0x0000e2000c1e1500 */
[----:B--2---:R-:W-:-:S03]  /*3d470*/  IMAD.WIDE R12, R2, 0x2, R10 ;  /* 0x00000002020c7825 */ /* 0x004fc600078e020a */
[----:B----4-:R-:W2:Y:S04]  /*3d480*/  LDL.64 R10, [R1+0xb40] ;  /* 0x000b4000010a7983 */ /* 0x010ea80000100a00 */
[----:B------:R-:W4:Y:S04]  /*3d490*/  LDL.64 R24, [R1+0xb40] ;  /* 0x000b400001187983 */ /* 0x000f280000100a00 */
[----:B------:R1:W4:Y:S01]  /*3d4a0*/  LDG.E.U16 R0, desc[UR10][R12.64] ;  /* 0x0000000a0c007981 */ /* 0x000322000c1e1500 */
[----:B------:R-:W1:Y:S08]  /*3d4b0*/  LDC R19, c[0x0][0x3d8] ;  /* 0x0000f600ff137b82 */ /* 0x000e700000000800 */
[----:B0-----:R-:W0:Y:S08]  /*3d4c0*/  LDC R14, c[0x0][0x3d8] ;  /* 0x0000f600ff0e7b82 */ /* 0x001e300000000800 */
[----:B------:R-:W1:Y:S08]  /*3d4d0*/  LDC R15, c[0x0][0x3d8] ;  /* 0x0000f600ff0f7b82 */ /* 0x000e700000000800 */
[----:B------:R-:W0:Y:S01]  /*3d4e0*/  LDC R17, c[0x0][0x3d8] ;  /* 0x0000f600ff117b82 */ /* 0x000e220000000800 */
[----:B------:R-:W4:Y:S04]  /*3d4f0*/  LDL.64 R12, [R1+0xb58] ;  /* 0x000b5800010c7983 */ /* 0x000f280000100a00 */
[----:B---3--:R-:W3:Y:S04]  /*3d500*/  LDL.64 R22, [R1+0xb50] ;  /* 0x000b500001167983 */ /* 0x008ee80000100a00 */
[----:B--2---:R-:W2:Y:S04]  /*3d510*/  LDL.64 R10, [R1+0xb60] ;  /* 0x000b6000010a7983 */ /* 0x004ea80000100a00 */
[----:B----4-:R-:W1:Y:S04]  /*3d520*/  LDL.64 R12, [R1+0xb58] ;  /* 0x000b5800010c7983 */ /* 0x010e680000100a00 */
[----:B---3--:R-:W0:Y:S04]  /*3d530*/  LDL.64 R22, [R1+0xb50] ;  /* 0x000b500001167983 */ /* 0x008e280000100a00 */
[----:B--2---:R-:W2:Y:S01]  /*3d540*/  LDL.64 R10, [R1+0xb60] ;  /* 0x000b6000010a7983 */ /* 0x004ea20000100a00 */
[----:B------:R-:W-:-:S03]  /*3d550*/  IMAD.WIDE R4, R2, 0x2, R8 ;  /* 0x0000000202047825 */ /* 0x000fc600078e0208 */
[----:B------:R-:W3:Y:S04]  /*3d560*/  LDL.64 R8, [R1+0xb20] ;  /* 0x000b200001087983 */ /* 0x000ee80000100a00 */
[----:B------:R-:W-:Y:S04]  /*3d570*/  STL [R1+0x28], R7 ;  /* 0x0000280701007387 */ /* 0x000fe80000100800 */
[----:B------:R4:W-:Y:S04]  /*3d580*/  STL [R1+0x2c], R6 ;  /* 0x00002c0601007387 */ /* 0x0009e80000100800 */
[----:B------:R0:W3:Y:S01]  /*3d590*/  LDG.E.U16 R18, desc[UR10][R4.64] ;  /* 0x0000000a04127981 */ /* 0x0000e2000c1e1500 */
[----:B-1----:R-:W-:-:S03]  /*3d5a0*/  IMAD R12, R15, 0x3d6, R28 ;  /* 0x000003d60f0c7824 */ /* 0x002fc600078e021c */
[----:B----4-:R-:W4:Y:S04]  /*3d5b0*/  LDL.64 R6, [R1+0xb20] ;  /* 0x000b200001067983 */ /* 0x010f280000100a00 */
[----:B------:R-:W-:Y:S01]  /*3d5c0*/  STL [R1+0x24], R3 ;  /* 0x0000240301007387 */ /* 0x000fe20000100800 */
[--C-:B0-----:R-:W-:Y:S02]  /*3d5d0*/  IMAD R22, R14, 0x3d8, R28.reuse ;  /* 0x000003d80e167824 */ /* 0x101fe400078e021c */
[----:B--2---:R-:W-:Y:S02]  /*3d5e0*/  IMAD R10, R16, 0x3d4, R28 ;  /* 0x000003d4100a7824 */ /* 0x004fe400078e021c */
[C---:B------:R-:W-:Y:S01]  /*3d5f0*/  IMAD.WIDE R4, R2.reuse, 0x2, R22 ;  /* 0x0000000202047825 */ /* 0x040fe200078e0216 */
[----:B------:R-:W0:Y:S02]  /*3d600*/  LDC R16, c[0x0][0x3d8] ;  /* 0x0000f600ff107b82 */ /* 0x000e240000000800 */
[----:B------:R-:W-:Y:S04]  /*3d610*/  STL [R1+0xb60], R10 ;  /* 0x000b600a01007387 */ /* 0x000fe80000100800 */
[----:B------:R-:W-:Y:S04]  /*3d620*/  STL [R1+0xb58], R12 ;  /* 0x000b580c01007387 */ /* 0x000fe80000100800 */
[----:B------:R-:W-:Y:S04]  /*3d630*/  STL [R1+0xb50], R22 ;  /* 0x000b501601007387 */ /* 0x000fe80000100800 */
[----:B------:R1:W-:Y:S04]  /*3d640*/  STL [R1+0x14], R0 ;  /* 0x0000140001007387 */ /* 0x0003e80000100800 */
[----:B-1----:R1:W2:Y:S01]  /*3d650*/  LDG.E.U16 R0, desc[UR10][R4.64] ;  /* 0x0000000a04007981 */ /* 0x0022a2000c1e1500 */
[----:B------:R-:W-:Y:S01]  /*3d660*/  IMAD.WIDE R12, R2, 0x2, R12 ;  /* 0x00000002020c7825 */ /* 0x000fe200078e020c */
[----:B------:R-:W-:-:S03]  /*3d670*/  MOV R23, R27 ;  /* 0x0000001b00177202 */ /* 0x000fc60000000f00 */
[----:B------:R-:W-:Y:S02]  /*3d680*/  IMAD R22, R20, 0x3da, R28 ;  /* 0x000003da14167824 */ /* 0x000fe400078e021c */
[C---:B------:R-:W-:Y:S01]  /*3d690*/  IMAD.WIDE R14, R2.reuse, 0x2, R10 ;  /* 0x00000002020e7825 */ /* 0x040fe200078e020a */
[----:B------:R-:W-:Y:S01]  /*3d6a0*/  MOV R11, R25 ;  /* 0x00000019000b7202 */ /* 0x000fe20000000f00 */
[----:B------:R-:W2:Y:S02]  /*3d6b0*/  LDG.E.U16 R3, desc[UR10][R12.64] ;  /* 0x0000000a0c037981 */ /* 0x000ea4000c1e1500 */
[--C-:B------:R-:W-:Y:S02]  /*3d6c0*/  IMAD R10, R19, 0x3dc, R28.reuse ;  /* 0x000003dc130a7824 */ /* 0x100fe400078e021c */
[----:B----4-:R-:W-:Y:S01]  /*3d6d0*/  IMAD R6, R17, 0x3e4, R28 ;  /* 0x000003e411067824 */ /* 0x010fe200078e021c */
[----:B---3--:R-:W-:Y:S01]  /*3d6e0*/  MOV R7, R9 ;  /* 0x0000000900077202 */ /* 0x008fe20000000f00 */
[----:B------:R3:W4:Y:S01]  /*3d6f0*/  LDG.E.U16 R21, desc[UR10][R14.64] ;  /* 0x0000000a0e157981 */ /* 0x000722000c1e1500 */
[C---:B-1----:R-:W-:Y:S01]  /*3d700*/  IMAD.WIDE R4, R2.reuse, 0x2, R10 ;  /* 0x0000000202047825 */ /* 0x042fe200078e020a */
[----:B------:R-:W1:Y:S08]  /*3d710*/  LDC R20, c[0x0][0x3d8] ;  /* 0x0000f600ff147b82 */ /* 0x000e700000000800 */
[----:B------:R-:W0:Y:S08]  /*3d720*/  LDC R17, c[0x0][0x3d8] ;  /* 0x0000f600ff117b82 */ /* 0x000e300000000800 */
[----:B---3--:R-:W3:Y:S08]  /*3d730*/  LDC R14, c[0x0][0x3d8] ;  /* 0x0000f600ff0e7b82 */ /* 0x008ef00000000800 */
[----:B------:R-:W0:Y:S01]  /*3d740*/  LDC R15, c[0x0][0x3d8] ;  /* 0x0000f600ff0f7b82 */ /* 0x000e220000000800 */
[C---:B------:R-:W-:Y:S01]  /*3d750*/  IMAD.WIDE R12, R2.reuse, 0x2, R22 ;  /* 0x00000002020c7825 */ /* 0x040fe200078e0216 */
[----:B------:R0:W3:Y:S04]  /*3d760*/  LDG.E.U16 R27, desc[UR10][R4.64] ;  /* 0x0000000a041b7981 */ /* 0x0000e8000c1e1500 */
[----:B--2---:R2:W-:Y:S04]  /*3d770*/  STL [R1+0x2ac0], R0 ;  /* 0x002ac00001007387 */ /* 0x0045e80000100800 */
[----:B------:R0:W-:Y:S04]  /*3d780*/  STL [R1+0xb48], R22 ;  /* 0x000b481601007387 */ /* 0x0001e80000100800 */
[----:B------:R-:W-:Y:S04]  /*3d790*/  STL [R1+0xb40], R10 ;  /* 0x000b400a01007387 */ /* 0x000fe80000100800 */
[----:B------:R1:W-:Y:S04]  /*3d7a0*/  STL [R1+0x10], R18 ;  /* 0x0000101201007387 */ /* 0x0003e80000100800 */
[----:B--2---:R2:W2:Y:S01]  /*3d7b0*/  LDG.E.U16 R0, desc[UR10][R12.64] ;  /* 0x0000000a0c007981 */ /* 0x0044a2000c1e1500 */
[----:B0-----:R-:W-:Y:S01]  /*3d7c0*/  IMAD.WIDE R4, R2, 0x2, R6 ;  /* 0x0000000202047825 */ /* 0x001fe200078e0206 */
[----:B------:R-:W0:Y:S04]  /*3d7d0*/  LDC R22, c[0x0][0x3d8] ;  /* 0x0000f600ff167b82 */ /* 0x000e280000000800 */
[----:B------:R-:W2:Y:S04]  /*3d7e0*/  LDG.E.U16 R25, desc[UR10][R4.64] ;  /* 0x0000000a04197981 */ /* 0x000ea8000c1e1500 */
[----:B------:R-:W2:Y:S04]  /*3d7f0*/  LDL.64 R12, [R1+0xb38] ;  /* 0x000b3800010c7983 */ /* 0x000ea80000100a00 */
[----:B--2---:R-:W2:Y:S04]  /*3d800*/  LDL.64 R12, [R1+0xb38] ;  /* 0x000b3800010c7983 */ /* 0x004ea80000100a00 */
[----:B------:R-:W-:Y:S04]  /*3d810*/  STL [R1+0xb20], R6 ;  /* 0x000b200601007387 */ /* 0x000fe80000100800 */
[----:B-1----:R-:W2:Y:S04]  /*3d820*/  LDL.64 R18, [R1+0xb18] ;  /* 0x000b180001127983 */ /* 0x002ea80000100a00 */
[----:B---3--:R1:W-:Y:S04]  /*3d830*/  STL [R1+0x2aa8], R27 ;  /* 0x002aa81b01007387 */ /* 0x0083e80000100800 */
[----:B------:R-:W3:Y:S04]  /*3d840*/  LDL.64 R10, [R1+0xb10] ;  /* 0x000b1000010a7983 */ /* 0x000ee80000100a00 */
[----:B------:R-:W4:Y:S04]  /*3d850*/  LDL.64 R8, [R1+0xb08] ;  /* 0x000b080001087983 */ /* 0x000f280000100a00 */
[----:B-1----:R-:W4:Y:S04]  /*3d860*/  LDL.64 R26, [R1+0xb00] ;  /* 0x000b0000011a7983 */ /* 0x002f280000100a00 */
[----:B--2---:R-:W2:Y:S04]  /*3d870*/  LDL.64 R18, [R1+0xb18] ;  /* 0x000b180001127983 */ /* 0x004ea80000100a00 */
[----:B---3--:R-:W0:Y:S04]  /*3d880*/  LDL.64 R10, [R1+0xb10] ;  /* 0x000b1000010a7983 */ /* 0x008e280000100a00 */
[----:B----4-:R-:W3:Y:S04]  /*3d890*/  LDL.64 R8, [R1+0xb08] ;  /* 0x000b080001087983 */ /* 0x010ee80000100a00 */
[----:B------:R-:W-:Y:S04]  /*3d8a0*/  STL [R1+0xc], R21 ;  /* 0x00000c1501007387 */ /* 0x000fe80000100800 */
[----:B------:R-:W4:Y:S04]  /*3d8b0*/  LDL.64 R6, [R1+0xb00] ;  /* 0x000b000001067983 */ /* 0x000f280000100a00 */
[----:B------:R1:W-:Y:S01]  /*3d8c0*/  STL [R1+0x8], R3 ;  /* 0x0000080301007387 */ /* 0x0003e20000100800 */
[----:B------:R-:W-:-:S02]  /*3d8d0*/  IMAD R12, R16, 0x3de, R28 ;  /* 0x000003de100c7824 */ /* 0x000fc400078e021c */
[----:B------:R-:W0:Y:S08]  /*3d8e0*/  LDC R16, c[0x0][0x3d8] ;  /* 0x0000f600ff107b82 */ /* 0x000e300000000800 */
[----:B-1----:R-:W1:Y:S01]  /*3d8f0*/  LDC R3, c[0x0][0x3d8] ;  /* 0x0000f600ff037b82 */ /* 0x002e620000000800 */
[----:B----4-:R-:W4:Y:S04]  /*3d900*/  LDL.64 R6, [R1+0xab0] ;  /* 0x000ab00001067983 */ /* 0x010f280000100a00 */
[----:B----4-:R-:W4:Y:S01]  /*3d910*/  LDL.64 R6, [R1+0xab0] ;  /* 0x000ab00001067983 */ /* 0x010f220000100a00 */
[----:B--2---:R-:W-:-:S03]  /*3d920*/  IMAD R18, R15, 0x3e6, R28 ;  /* 0x000003e60f127824 */ /* 0x004fc600078e021c */
[----:B------:R-:W-:Y:S04]  /*3d930*/  STL [R1+0x2ae4], R25 ;  /* 0x002ae41901007387 */ /* 0x000fe80000100800 */
[----:B------:R2:W-:Y:S01]  /*3d940*/  STL [R1+0xb38], R12 ;  /* 0x000b380c01007387 */ /* 0x0005e20000100800 */
[----:B------:R-:W-:-:S05]  /*3d950*/  IMAD.WIDE R4, R2, 0x2, R18 ;  /* 0x0000000202047825 */ /* 0x000fca00078e0212 */
[----:B------:R-:W3:Y:S01]  /*3d960*/  LDG.E.U16 R21, desc[UR10][R4.64] ;  /* 0x0000000a04157981 */ /* 0x000ee2000c1e1500 */
[----:B--2---:R-:W-:-:S05]  /*3d970*/  IMAD.WIDE R12, R2, 0x2, R12 ;  /* 0x00000002020c7825 */ /* 0x004fca00078e020c */
[----:B------:R-:W2:Y:S01]  /*3d980*/  LDG.E.U16 R23, desc[UR10][R12.64] ;  /* 0x0000000a0c177981 */ /* 0x000ea2000c1e1500 */
[----:B----4-:R-:W-:-:S04]  /*3d990*/  IMAD R6, R14, 0x3f4, R28 ;  /* 0x000003f40e067824 */ /* 0x010fc800078e021c */
[----:B------:R-:W-:-:S05]  /*3d9a0*/  IMAD.WIDE R14, R2, 0x2, R6 ;  /* 0x00000002020e7825 */ /* 0x000fca00078e0206 */
[----:B------:R-:W4:Y:S04]  /*3d9b0*/  LDG.E.U16 R19, desc[UR10][R14.64] ;  /* 0x0000000a0e137981 */ /* 0x000f28000c1e1500 */
[----:B------:R-:W-:Y:S04]  /*3d9c0*/  STL [R1+0xab0], R6 ;  /* 0x000ab00601007387 */ /* 0x000fe80000100800 */
[----:B------:R1:W-:Y:S01]  /*3d9d0*/  STL [R1], R0 ;  /* 0x0000000001007387 */ /* 0x0003e20000100800 */
[----:B0-----:R-:W-:-:S03]  /*3d9e0*/  IMAD R10, R22, 0x3e8, R28 ;  /* 0x000003e8160a7824 */ /* 0x001fc600078e021c */
[----:B------:R-:W-:Y:S01]  /*3d9f0*/  STL [R1+0xb18], R18 ;  /* 0x000b181201007387 */ /* 0x000fe20000100800 */
[--C-:B---3--:R-:W-:Y:S02]  /*3da00*/  IMAD R8, R20, 0x3ea, R28.reuse ;  /* 0x000003ea14087824 */ /* 0x108fe400078e021c */
[----:B------:R-:W-:Y:S01]  /*3da10*/  IMAD.MOV.U32 R7, RZ, RZ, R27 ;  /* 0x000000ffff077224 */ /* 0x000fe200078e001b */
[----:B------:R-:W0:Y:S08]  /*3da20*/  LDC R22, c[0x0][0x3d8] ;  /* 0x0000f600ff167b82 */ /* 0x000e300000000800 */
[----:B-1----:R-:W1:Y:S01]  /*3da30*/  LDC R0, c[0x0][0x3d8] ;  /* 0x0000f600ff007b82 */ /* 0x002e620000000800 */
[----:B------:R-:W-:Y:S01]  /*3da40*/  IMAD R6, R17, 0x3ec, R28 ;  /* 0x000003ec11067824 */ /* 0x000fe200078e021c */
[----:B----4-:R-:W-:Y:S04]  /*3da50*/  STL [R1+0x2ae8], R19 ;  /* 0x002ae81301007387 */ /* 0x010fe80000100800 */
[----:B--2---:R-:W-:Y:S04]  /*3da60*/  STL [R1+0x2a6c], R23 ;  /* 0x002a6c1701007387 */ /* 0x004fe80000100800 */
[----:B------:R-:W-:Y:S04]  /*3da70*/  STL [R1+0x2acc], R21 ;  /* 0x002acc1501007387 */ /* 0x000fe80000100800 */
[----:B------:R2:W-:Y:S04]  /*3da80*/  STL [R1+0xb10], R10 ;  /* 0x000b100a01007387 */ /* 0x0005e80000100800 */
[----:B------:R-:W-:Y:S04]  /*3da90*/  STL [R1+0xb08], R8 ;  /* 0x000b080801007387 */ /* 0x000fe80000100800 */
[----:B------:R3:W-:Y:S01]  /*3daa0*/  STL [R1+0xb00], R6 ;  /* 0x000b000601007387 */ /* 0x0007e20000100800 */
[----:B------:R-:W-:-:S03]  /*3dab0*/  IMAD.WIDE R12, R2, 0x2, R6 ;  /* 0x00000002020c7825 */ /* 0x000fc600078e0206 */
[----:B------:R-:W4:Y:S04]  /*3dac0*/  LDL.64 R26, [R1+0xaa8] ;  /* 0x000aa800011a7983 */ /* 0x000f280000100a00 */
[----:B------:R-:W4:Y:S01]  /*3dad0*/  LDL.64 R24, [R1+0xaa0] ;  /* 0x000aa00001187983 */ /* 0x000f220000100a00 */
[----:B------:R-:W-:-:S04]  /*3dae0*/  IMAD.WIDE R4, R2, 0x2, R10 ;  /* 0x0000000202047825 */ /* 0x000fc800078e020a */
[----:B------:R-:W-:Y:S01]  /*3daf0*/  IMAD.WIDE R14, R2, 0x2, R8 ;  /* 0x00000002020e7825 */ /* 0x000fe200078e0208 */
[----:B------:R-:W4:Y:S04]  /*3db00*/  LDG.E.U16 R20, desc[UR10][R12.64] ;  /* 0x0000000a0c147981 */ /* 0x000f28000c1e1500 */
[----:B--2---:R-:W2:Y:S04]  /*3db10*/  LDL.64 R10, [R1+0xa98] ;  /* 0x000a9800010a7983 */ /* 0x004ea80000100a00 */
[----:B---3--:R-:W3:Y:S04]  /*3db20*/  LDL.64 R6, [R1+0xa88] ;  /* 0x000a880001067983 */ /* 0x008ee80000100a00 */
[----:B------:R-:W3:Y:S04]  /*3db30*/  LDL.64 R8, [R1+0xa90] ;  /* 0x000a900001087983 */ /* 0x000ee80000100a00 */
[----:B------:R-:W3:Y:S04]  /*3db40*/  LDG.E.U16 R4, desc[UR10][R4.64] ;  /* 0x0000000a04047981 */ /* 0x000ee8000c1e1500 */
[----:B------:R-:W3:Y:S01]  /*3db50*/  LDL.64 R18, [R1+0xa88] ;  /* 0x000a880001127983 */ /* 0x000ee20000100a00 */
[----:B------:R-:W0:Y:S08]  /*3db60*/  LDC R17, c[0x0][0x3d8] ;  /* 0x0000f600ff117b82 */ /* 0x000e300000000800 */
[----:B------:R-:W0:Y:S01]  /*3db70*/  LDC R21, c[0x0][0x3d8] ;  /* 0x0000f600ff157b82 */ /* 0x000e220000000800 */
[----:B------:R-:W3:Y:S04]  /*3db80*/  LDG.E.U16 R5, desc[UR10][R14.64] ;  /* 0x0000000a0e057981 */ /* 0x000ee8000c1e1500 */
[----:B----4-:R-:W0:Y:S04]  /*3db90*/  LDL.64 R26, [R1+0xaa8] ;  /* 0x000aa800011a7983 */ /* 0x010e280000100a00 */
[----:B------:R-:W4:Y:S04]  /*3dba0*/  LDL.64 R24, [R1+0xaa0] ;  /* 0x000aa00001187983 */ /* 0x000f280000100a00 */
[----:B--2---:R-:W2:Y:S04]  /*3dbb0*/  LDL.64 R10, [R1+0xa98] ;  /* 0x000a9800010a7983 */ /* 0x004ea80000100a00 */
[----:B---3--:R-:W3:Y:S04]  /*3dbc0*/  LDL.64 R6, [R1+0xaf8] ;  /* 0x000af80001067983 */ /* 0x008ee80000100a00 */
[----:B------:R-:W2:Y:S04]  /*3dbd0*/  LDL.64 R8, [R1+0xa90] ;  /* 0x000a900001087983 */ /* 0x000ea80000100a00 */
[----:B---3--:R-:W3:Y:S01]  /*3dbe0*/  LDL.64 R6, [R1+0xaf8] ;  /* 0x000af80001067983 */ /* 0x008ee20000100a00 */
[----:B0-----:R-:W-:-:S02]  /*3dbf0*/  IMAD R26, R17, 0x3f6, R28 ;  /* 0x000003f6111a7824 */ /* 0x001fc400078e021c */
[----:B----4-:R-:W-:Y:S01]  /*3dc00*/  IMAD R24, R16, 0x3f8, R28 ;  /* 0x000003f810187824 */ /* 0x010fe200078e021c */
[----:B------:R-:W-:Y:S04]  /*3dc10*/  STL [R1+0x2ac4], R4 ;  /* 0x002ac40401007387 */ /* 0x000fe80000100800 */
[----:B------:R-:W-:Y:S01]  /*3dc20*/  STL [R1+0x2ac8], R5 ;  /* 0x002ac80501007387 */ /* 0x000fe20000100800 */
[----:B------:R-:W-:-:S03]  /*3dc30*/  IMAD.WIDE R14, R2, 0x2, R26 ;  /* 0x00000002020e7825 */ /* 0x000fc600078e021a */
[----:B------:R-:W-:Y:S01]  /*3dc40*/  STL [R1+0x2aac], R20 ;  /* 0x002aac1401007387 */ /* 0x000fe20000100800 */
[----:B------:R-:W-:-:S04]  /*3dc50*/  IMAD.WIDE R16, R2, 0x2, R24 ;  /* 0x0000000202107825 */ /* 0x000fc800078e0218 */
[--C-:B--2---:R-:W-:Y:S02]  /*3dc60*/  IMAD R10, R21, 0x3fa, R28.reuse ;  /* 0x000003fa150a7824 */ /* 0x104fe400078e021c */
[--C-:B------:R-:W-:Y:S02]  /*3dc70*/  IMAD R8, R3, 0x3fc, R28.reuse ;  /* 0x000003fc03087824 */ /* 0x100fe400078e021c */
[----:B---3--:R-:W-:-:S04]  /*3dc80*/  IMAD R6, R22, 0x3ee, R28 ;  /* 0x000003ee16067824 */ /* 0x008fc800078e021c */
[----:B------:R-:W-:Y:S01]  /*3dc90*/  IMAD.WIDE R12, R2, 0x2, R6 ;  /* 0x00000002020c7825 */ /* 0x000fe200078e0206 */
[----:B------:R1:W-:Y:S04]  /*3dca0*/  STL [R1+0xaf8], R6 ;  /* 0x000af80601007387 */ /* 0x0003e80000100800 */
[----:B------:R0:W-:Y:S04]  /*3dcb0*/  STL [R1+0xaa8], R26 ;  /* 0x000aa81a01007387 */ /* 0x0001e80000100800 */
[----:B------:R2:W-:Y:S01]  /*3dcc0*/  STL [R1+0xaa0], R24 ;  /* 0x000aa01801007387 */ /* 0x0005e20000100800 */
[----:B------:R-:W-:-:S03]  /*3dcd0*/  MOV R7, R19 ;  /* 0x0000001300077202 */ /* 0x000fc60000000f00 */
[----:B------:R3:W4:Y:S01]  /*3dce0*/  LDG.E.U16 R22, desc[UR10][R12.64] ;  /* 0x0000000a0c167981 */ /* 0x000722000c1e1500 */
[----:B-1----:R-:W-:-:S03]  /*3dcf0*/  IMAD R6, R0, 0x3fe, R28 ;  /* 0x000003fe00067824 */ /* 0x002fc600078e021c */
[----:B0-----:R-:W4:Y:S04]  /*3dd00*/  LDG.E.U16 R26, desc[UR10][R16.64] ;  /* 0x0000000a101a7981 */ /* 0x001f28000c1e1500 */
[----:B--2---:R0:W2:Y:S01]  /*3dd10*/  LDG.E.U16 R24, desc[UR10][R14.64] ;  /* 0x0000000a0e187981 */ /* 0x0040a2000c1e1500 */
[----:B---3--:R-:W-:-:S06]  /*3dd20*/  IMAD.WIDE R12, R2, 0x2, R10 ;  /* 0x00000002020c7825 */ /* 0x008fcc00078e020a */
[----:B------:R-:W3:Y:S01]  /*3dd30*/  LDG.E.U16 R12, desc[UR10][R12.64] ;  /* 0x0000000a0c0c7981 */ /* 0x000ee2000c1e1500 */
[----:B0-----:R-:W-:-:S04]  /*3dd40*/  IMAD.WIDE R14, R2, 0x2, R8 ;  /* 0x00000002020e7825 */ /* 0x001fc800078e0208 */
[----:B------:R-:W-:Y:S02]  /*3dd50*/  IMAD.WIDE R16, R2, 0x2, R6 ;  /* 0x0000000202107825 */ /* 0x000fe400078e0206 */
[----:B------:R-:W3:Y:S04]  /*3dd60*/  LDG.E.U16 R14, desc[UR10][R14.64] ;  /* 0x0000000a0e0e7981 */ /* 0x000ee8000c1e1500 */
[----:B------:R-:W3:Y:S01]  /*3dd70*/  LDG.E.U16 R13, desc[UR10][R16.64] ;  /* 0x0000000a100d7981 */ /* 0x000ee2000c1e1500 */
[----:B------:R-:W0:Y:S03]  /*3dd80*/  S2R R18, SR_TID.X ;  /* 0x0000000000127919 */ /* 0x000e260000002100 */
[----:B----4-:R-:W-:Y:S04]  /*3dd90*/  STL [R1+0x2a70], R22 ;  /* 0x002a701601007387 */ /* 0x010fe80000100800 */
[----:B--2---:R-:W-:Y:S04]  /*3dda0*/  STL [R1+0x2ad0], R24 ;  /* 0x002ad01801007387 */ /* 0x004fe80000100800 */
[----:B------:R-:W-:Y:S04]  /*3ddb0*/  STL [R1+0x2ad4], R26 ;  /* 0x002ad41a01007387 */ /* 0x000fe80000100800 */
[----:B------:R-:W-:Y:S04]  /*3ddc0*/  STL [R1+0xa98], R10 ;  /* 0x000a980a01007387 */ /* 0x000fe80000100800 */
[----:B------:R-:W-:Y:S04]  /*3ddd0*/  STL [R1+0x2a58], R28 ;  /* 0x002a581c01007387 */ /* 0x000fe80000100800 */
[----:B------:R-:W-:Y:S04]  /*3dde0*/  STL [R1+0xa90], R8 ;  /* 0x000a900801007387 */ /* 0x000fe80000100800 */
[----:B------:R-:W-:Y:S04]  /*3ddf0*/  STL [R1+0x2a54], R29 ;  /* 0x002a541d01007387 */ /* 0x000fe80000100800 */
[----:B------:R-:W-:Y:S04]  /*3de00*/  STL [R1+0xa88], R6 ;  /* 0x000a880601007387 */ /* 0x000fe80000100800 */
[----:B------:R-:W-:Y:S04]  /*3de10*/  STL [R1+0x2a5c], R2 ;  /* 0x002a5c0201007387 */ /* 0x000fe80000100800 */
[----:B---3--:R-:W-:Y:S04]  /*3de20*/  STL [R1+0x2ad8], R12 ;  /* 0x002ad80c01007387 */ /* 0x008fe80000100800 */
[----:B------:R-:W-:Y:S04]  /*3de30*/  STL [R1+0x2ab4], R14 ;  /* 0x002ab40e01007387 */ /* 0x000fe80000100800 */
[----:B------:R1:W-:Y:S04]  /*3de40*/  STL [R1+0x2a74], R13 ;  /* 0x002a740d01007387 */ /* 0x0003e80000100800 */
[----:B-1----:R-:W2:Y:S01]  /*3de50*/  LDL.LU R13, [R1+0x9d4] ;  /* 0x0009d400010d7983 */ /* 0x002ea20000300800 */
[----:B0-----:R-:W-:-:S04]  /*3de60*/  LOP3.LUT R18, R18, 0x1c, RZ, 0xc0, !PT ;  /* 0x0000001c12127812 */ /* 0x001fc800078ec0ff */
[----:B------:R-:W-:-:S05]  /*3de70*/  LEA R16, R18, UR6, 0x2 ;  /* 0x0000000612107c11 */ /* 0x000fca000f8e10ff */
[----:B------:R-:W0:Y:S04]  /*3de80*/  LDS R2, [R16] ;  /* 0x0000000010027984 */ /* 0x000e280000000800 */
[----:B------:R-:W1:Y:S04]  /*3de90*/  LDS R0, [R16+0x80] ;  /* 0x0000800010007984 */ /* 0x000e680000000800 */
[----:B0-----:R0:W-:Y:S04]  /*3dea0*/  STL [R1+0x470], R2 ;  /* 0x0004700201007387 */ /* 0x0011e80000100800 */
[----:B--2---:R-:W-:Y:S04]  /*3deb0*/  STL [R1+0x2b3c], R13 ;  /* 0x002b3c0d01007387 */ /* 0x004fe80000100800 */
[----:B-1----:R1:W-:Y:S04]  /*3dec0*/  STL [R1+0x474], R0 ;  /* 0x0004740001007387 */ /* 0x0023e80000100800 */
[----:B------:R-:W2:Y:S04]  /*3ded0*/  LDL.LU R17, [R1+0x94] ;  /* 0x0000940001117983 */ /* 0x000ea80000300800 */
[----:B------:R-:W3:Y:S04]  /*3dee0*/  LDL.LU R14, [R1+0x90] ;  /* 0x00009000010e7983 */ /* 0x000ee80000300800 */
[----:B------:R-:W4:Y:S04]  /*3def0*/  LDL.LU R15, [R1+0x97c] ;  /* 0x00097c00010f7983 */ /* 0x000f280000300800 */
        /* <DEDUP_REMOVED lines=15> */
[----:B-1----:R-:W2:Y:S04]  /*3dff0*/  LDL.LU R0, [R1+0x788] ;  /* 0x0007880001007983 */ /* 0x002ea80000300800 */
[----:B------:R-:W2:Y:S04]  /*3e000*/  LDL.LU R3, [R1+0x768] ;  /* 0x0007680001037983 */ /* 0x000ea80000300800 */
[----:B------:R-:W2:Y:S04]  /*3e010*/  LDL.LU R6, [R1+0x748] ;  /* 0x0007480001067983 */ /* 0x000ea80000300800 */
[----:B------:R-:W2:Y:S04]  /*3e020*/  LDL.LU R7, [R1+0x538] ;  /* 0x0005380001077983 */ /* 0x000ea80000300800 */
[----:B------:R-:W2:Y:S04]  /*3e030*/  LDL.LU R8, [R1+0x518] ;  /* 0x0005180001087983 */ /* 0x000ea80000300800 */
[----:B------:R-:W0:Y:S04]  /*3e040*/  LDS R13, [R16+0x100] ;  /* 0x00010000100d7984 */ /* 0x000e280000000800 */
[----:B------:R-:W1:Y:S04]  /*3e050*/  LDS R16, [R16+0x180] ;  /* 0x0001800010107984 */ /* 0x000e680000000800 */
[----:B------:R-:W3:Y:S04]  /*3e060*/  LDL.LU R9, [R1+0x4f8] ;  /* 0x0004f80001097983 */ /* 0x000ee80000300800 */
[----:B------:R-:W3:Y:S04]  /*3e070*/  LDL.LU R10, [R1+0x4d8] ;  /* 0x0004d800010a7983 */ /* 0x000ee80000300800 */
[----:B------:R-:W3:Y:S04]  /*3e080*/  LDL.LU R11, [R1+0x4a8] ;  /* 0x0004a800010b7983 */ /* 0x000ee80000300800 */
[----:B------:R-:W3:Y:S01]  /*3e090*/  LDL.LU R18, [R1+0x488] ;  /* 0x0004880001127983 */ /* 0x000ee20000300800 */
[----:B------:R-:W-:Y:S06]  /*3e0a0*/  BAR.SYNC.DEFER_BLOCKING 0x0 ;  /* 0x0000000000007b1d */ /* 0x000fec0000010000 */
[----:B0-----:R0:W-:Y:S04]  /*3e0b0*/  STL [R1+0x468], R13 ;  /* 0x0004680d01007387 */ /* 0x0011e80000100800 */
[----:B0-----:R-:W3:Y:S04]  /*3e0c0*/  LDL.LU R13, [R1+0x2b3c] ;  /* 0x002b3c00010d7983 */ /* 0x001ee80000300800 */
[----:B-1----:R0:W-:Y:S02]  /*3e0d0*/  STL [R1+0x46c], R16 ;  /* 0x00046c1001007387 */ /* 0x0021e40000100800 */
[----:B0-----:R-:W0:Y:S02]  /*3e0e0*/  S2R R16, SR_TID.X ;  /* 0x0000000000107919 */ /* 0x001e240000002100 */
[----:B0-----:R-:W-:-:S04]  /*3e0f0*/  LOP3.LUT R16, R16, 0x7f, RZ, 0xc0, !PT ;  /* 0x0000007f10107812 */ /* 0x001fc800078ec0ff */
[----:B------:R-:W-:-:S05]  /*3e100*/  SHF.L.U32 R16, R16, 0x1, RZ ;  /* 0x0000000110107819 */ /* 0x000fca00000006ff */
[----:B--2---:R0:W-:Y:S04]  /*3e110*/  STS.U16 [R16+UR6+0xb800], R8 ;  /* 0x00b8000810007988 */ /* 0x0041e80008000406 */
[----:B0-----:R-:W2:Y:S04]  /*3e120*/  LDL.LU R8, [R1+0x3c8] ;  /* 0x0003c80001087983 */ /* 0x001ea80000300800 */
[----:B--2---:R0:W-:Y:S04]  /*3e130*/  STL [R1+0x2b30], R8 ;  /* 0x002b300801007387 */ /* 0x0041e80000100800 */
[----:B0-----:R-:W2:Y:S04]  /*3e140*/  LDL.LU R8, [R1+0x3e8] ;  /* 0x0003e80001087983 */ /* 0x001ea80000300800 */
[----:B--2---:R0:W-:Y:S04]  /*3e150*/  STL [R1+0x2b34], R8 ;  /* 0x002b340801007387 */ /* 0x0041e80000100800 */
[----:B0-----:R-:W2:Y:S04]  /*3e160*/  LDL.LU R8, [R1+0x408] ;  /* 0x0004080001087983 */ /* 0x001ea80000300800 */
[----:B---3--:R-:W-:Y:S04]  /*3e170*/  STS.U16 [R16+UR6+0xc000], R9 ;  /* 0x00c0000910007988 */ /* 0x008fe80008000406 */
[----:B------:R-:W-:Y:S04]  /*3e180*/  STS.U16 [R16+UR6+0xc800], R10 ;  /* 0x00c8000a10007988 */ /* 0x000fe80008000406 */
[----:B------:R-:W-:Y:S04]  /*3e190*/  STS.U16 [R16+UR6+0xd000], R11 ;  /* 0x00d0000b10007988 */ /* 0x000fe80008000406 */
[----:B------:R-:W-:Y:S04]  /*3e1a0*/  STS.U16 [R16+UR6+0xd800], R18 ;  /* 0x00d8001210007988 */ /* 0x000fe80008000406 */
[----:B------:R-:W-:Y:S04]  /*3e1b0*/  STS.U16 [R16+UR6], R13 ;  /* 0x0000000d10007988 */ /* 0x000fe80008000406 */
        /* <DEDUP_REMOVED lines=25> */
[----:B------:R0:W-:Y:S04]  /*3e350*/  STS.U16 [R16+UR6+0x5800], R20 ;  /* 0x0058001410007988 */ /* 0x0001e80008000406 */
[----:B------:R0:W-:Y:S04]  /*3e360*/  STS.U16 [R16+UR6+0x6000], R5 ;  /* 0x0060000510007988 */ /* 0x0001e80008000406 */
[----:B------:R1:W-:Y:S04]  /*3e370*/  STS.U16 [R16+UR6+0x6800], R4 ;  /* 0x0068000410007988 */ /* 0x0003e80008000406 */
        /* <DEDUP_REMOVED lines=34> */
[----:B--2---:R0:W-:Y:S04]  /*3e5a0*/  STS.U16 [R16+UR6+0xf800], R8 ;  /* 0x00f8000810007988 */ /* 0x0041e80008000406 */
[----:B0-----:R-:W2:Y:S04]  /*3e5b0*/  LDL.LU R8, [R1+0x2b2c] ;  /* 0x002b2c0001087983 */ /* 0x001ea80000300800 */
[----:B------:R-:W3:Y:S04]  /*3e5c0*/  LDL.LU R9, [R1+0x2b28] ;  /* 0x002b280001097983 */ /* 0x000ee80000300800 */
[----:B------:R-:W4:Y:S04]  /*3e5d0*/  LDL.LU R10, [R1+0x2b24] ;  /* 0x002b2400010a7983 */ /* 0x000f280000300800 */
[----:B------:R-:W2:Y:S04]  /*3e5e0*/  LDL.LU R11, [R1+0x2b20] ;  /* 0x002b2000010b7983 */ /* 0x000ea80000300800 */
[----:B------:R-:W2:Y:S04]  /*3e5f0*/  LDL.LU R18, [R1+0x2b1c] ;  /* 0x002b1c0001127983 */ /* 0x000ea80000300800 */
[----:B------:R-:W2:Y:S04]  /*3e600*/  LDL.LU R0, [R1+0x8fc] ;  /* 0x0008fc0001007983 */ /* 0x000ea80000300800 */
        /* <DEDUP_REMOVED lines=31> */
[----:B------:R1:W-:Y:S04]  /*3e800*/  STS.U16 [R16+UR6+0x19000], R21 ;  /* 0x0190001510007988 */ /* 0x0003e80008000406 */
[----:B------:R0:W-:Y:S04]  /*3e810*/  STS.U16 [R16+UR6+0x19800], R23 ;  /* 0x0198001710007988 */ /* 0x0001e80008000406 */
[----:B------:R0:W-:Y:S04]  /*3e820*/  STS.U16 [R16+UR6+0x1a000], R19 ;  /* 0x01a0001310007988 */ /* 0x0001e80008000406 */
[----:B------:R1:W-:Y:S04]  /*3e830*/  STS.U16 [R16+UR6+0x1a800], R25 ;  /* 0x01a8001910007988 */ /* 0x0003e80008000406 */
[----:B------:R3:W-:Y:S04]  /*3e840*/  STS.U16 [R16+UR6+0x1b000], R27 ;  /* 0x01b0001b10007988 */ /* 0x0007e80008000406 */
[----:B0-----:R-:W2:Y:S04]  /*3e850*/  LDL.LU R4, [R1+0x744] ;  /* 0x0007440001047983 */ /* 0x001ea80000300800 */
[----:B-1----:R-:W2:Y:S04]  /*3e860*/  LDL.LU R21, [R1+0x534] ;  /* 0x0005340001157983 */ /* 0x002ea80000300800 */
[----:B------:R-:W2:Y:S04]  /*3e870*/  LDL.LU R23, [R1+0x514] ;  /* 0x0005140001177983 */ /* 0x000ea80000300800 */
[----:B------:R-:W2:Y:S04]  /*3e880*/  LDL.LU R19, [R1+0x4f4] ;  /* 0x0004f40001137983 */ /* 0x000ea80000300800 */
[----:B------:R-:W2:Y:S04]  /*3e890*/  LDL.LU R25, [R1+0x4d4] ;  /* 0x0004d40001197983 */ /* 0x000ea80000300800 */
[----:B------:R0:W-:Y:S04]  /*3e8a0*/  STS.U16 [R16+UR6+0x1c000], R3 ;  /* 0x01c0000310007988 */ /* 0x0001e80008000406 */
[----:B---3--:R-:W3:Y:S04]  /*3e8b0*/  LDL.LU R27, [R1+0x4a4] ;  /* 0x0004a400011b7983 */ /* 0x008ee80000300800 */
[----:B------:R1:W-:Y:S04]  /*3e8c0*/  STS.U16 [R16+UR6+0x1c800], R6 ;  /* 0x01c8000610007988 */ /* 0x0003e80008000406 */
[----:B------:R0:W-:Y:S04]  /*3e8d0*/  STS.U16 [R16+UR6+0x1d000], R7 ;  /* 0x01d0000710007988 */ /* 0x0001e80008000406 */
[----:B------:R0:W-:Y:S04]  /*3e8e0*/  STS.U16 [R16+UR6+0x1f800], R8 ;  /* 0x01f8000810007988 */ /* 0x0001e80008000406 */
[----:B------:R1:W-:Y:S04]  /*3e8f0*/  STS.U16 [R16+UR6+0x1d800], R18 ;  /* 0x01d8001210007988 */ /* 0x0003e80008000406 */
[----:B------:R4:W-:Y:S04]  /*3e900*/  STS.U16 [R16+UR6+0x1e000], R11 ;  /* 0x01e0000b10007988 */ /* 0x0009e80008000406 */
[----:B0-----:R-:W3:Y:S04]  /*3e910*/  LDL.LU R3, [R1+0x430] ;  /* 0x0004300001037983 */ /* 0x001ee80000300800 */
[----:B-1----:R-:W3:Y:S04]  /*3e920*/  LDL.LU R6, [R1+0x424] ;  /* 0x0004240001067983 */ /* 0x002ee80000300800 */
[----:B------:R-:W3:Y:S01]  /*3e930*/  LDL.LU R7, [R1+0x404] ;  /* 0x0004040001077983 */ /* 0x000ee20000300800 */
[----:B------:R-:W-:-:S03]  /*3e940*/  LOP3.LUT R8, R16, 0x10, RZ, 0x3c, !PT ;  /* 0x0000001010087812 */ /* 0x000fc600078e3cff */
[----:B------:R-:W3:Y:S04]  /*3e950*/  LDL.LU R18, [R1+0x91c] ;  /* 0x00091c0001127983 */ /* 0x000ee80000300800 */
[----:B----4-:R-:W4:Y:S04]  /*3e960*/  LDL.LU R11, [R1+0x93c] ;  /* 0x00093c00010b7983 */ /* 0x010f280000300800 */
[----:B------:R0:W-:Y:S04]  /*3e970*/  STS.U16 [R16+UR6+0x1e800], R10 ;  /* 0x01e8000a10007988 */ /* 0x0001e80008000406 */
[----:B------:R1:W-:Y:S04]  /*3e980*/  STS.U16 [R16+UR6+0x1f000], R9 ;  /* 0x01f0000910007988 */ /* 0x0003e80008000406 */
[----:B0-----:R-:W3:Y:S04]  /*3e990*/  LDL.LU R10, [R1+0x95c] ;  /* 0x00095c00010a7983 */ /* 0x001ee80000300800 */
[----:B-1----:R-:W3:Y:S04]  /*3e9a0*/  LDL.LU R9, [R1+0x978] ;  /* 0x0009780001097983 */ /* 0x002ee80000300800 */
[----:B------:R-:W3:Y:S04]  /*3e9b0*/  LDL.LU R16, [R1+0x998] ;  /* 0x0009980001107983 */ /* 0x000ee80000300800 */
[----:B--2---:R0:W-:Y:S04]  /*3e9c0*/  STS.U16 [R8+UR6+0x100], R0 ;  /* 0x0001000008007988 */ /* 0x0041e80008000406 */
[----:B0-----:R-:W2:Y:S04]  /*3e9d0*/  LDL.LU R0, [R1+0x2b18] ;  /* 0x002b180001007983 */ /* 0x001ea80000300800 */
[----:B--2---:R0:W-:Y:S04]  /*3e9e0*/  STS.U16 [R8+UR6+0x900], R0 ;  /* 0x0009000008007988 */ /* 0x0041e80008000406 */
[----:B0-----:R-:W2:Y:S04]  /*3e9f0*/  LDL.LU R0, [R1+0x2b14] ;  /* 0x002b140001007983 */ /* 0x001ea80000300800 */
[----:B---3--:R-:W-:Y:S04]  /*3ea00*/  STS.U16 [R8+UR6+0xd900], R3 ;  /* 0x00d9000308007988 */ /* 0x008fe80008000406 */
[----:B--2---:R0:W-:Y:S04]  /*3ea10*/  STS.U16 [R8+UR6+0x3900], R0 ;  /* 0x0039000008007988 */ /* 0x0041e80008000406 */
[----:B0-----:R-:W2:Y:S04]  /*3ea20*/  LDL.LU R0, [R1+0x3e4] ;  /* 0x0003e40001007983 */ /* 0x001ea80000300800 */
[----:B------:R-:W3:Y:S04]  /*3ea30*/  LDL.LU R3, [R1+0x39c] ;  /* 0x00039c0001037983 */ /* 0x000ee80000300800 */
[----:B---3--:R0:W-:Y:S04]  /*3ea40*/  STL [R1+0x2b0c], R3 ;  /* 0x002b0c0301007387 */ /* 0x0081e80000100800 */
[----:B0-----:R-:W3:Y:S04]  /*3ea50*/  LDL.LU R3, [R1+0x6c] ;  /* 0x00006c0001037983 */ /* 0x001ee80000300800 */
        /* <DEDUP_REMOVED lines=13> */
[----:B---3--:R0:W-:Y:S04]  /*3eb30*/  STL [R1+0x2b10], R3 ;  /* 0x002b100301007387 */ /* 0x0081e80000100800 */
        /* <DEDUP_REMOVED lines=16> */
[----:B------:R0:W-:Y:S04]  /*3ec40*/  STS.U16 [R8+UR6+0x8100], R26 ;  /* 0x0081001a08007988 */ /* 0x0001e80008000406 */
[----:B------:R0:W-:Y:S04]  /*3ec50*/  STS.U16 [R8+UR6+0x8900], R24 ;  /* 0x0089001808007988 */ /* 0x0001e80008000406 */
[----:B------:R1:W-:Y:S04]  /*3ec60*/  STS.U16 [R8+UR6+0x9100], R22 ;  /* 0x0091001608007988 */ /* 0x0003e80008000406 */
[----:B------:R2:W-:Y:S04]  /*3ec70*/  STS.U16 [R8+UR6+0x9900], R20 ;  /* 0x0099001408007988 */ /* 0x0005e80008000406 */
[----:B0-----:R-:W4:Y:S04]  /*3ec80*/  LDL.LU R29, [R1+0x1e4] ;  /* 0x0001e400011d7983 */ /* 0x001f280000300800 */
[----:B-1----:R-:W4:Y:S04]  /*3ec90*/  LDL.LU R28, [R1+0x1c8] ;  /* 0x0001c800011c7983 */ /* 0x002f280000300800 */
[----:B------:R-:W4:Y:S04]  /*3eca0*/  LDL.LU R26, [R1+0x160] ;  /* 0x00016000011a7983 */ /* 0x000f280000300800 */
[----:B------:R-:W4:Y:S04]  /*3ecb0*/  LDL.LU R24, [R1+0x15c] ;  /* 0x00015c0001187983 */ /* 0x000f280000300800 */
[----:B------:R-:W4:Y:S04]  /*3ecc0*/  LDL.LU R22, [R1+0x144] ;  /* 0x0001440001167983 */ /* 0x000f280000300800 */
[----:B------:R0:W-:Y:S04]  /*3ecd0*/  STS.U16 [R8+UR6+0xa100], R5 ;  /* 0x00a1000508007988 */ /* 0x0001e80008000406 */
[----:B--2---:R-:W2:Y:S04]  /*3ece0*/  LDL.LU R20, [R1+0x13c] ;  /* 0x00013c0001147983 */ /* 0x004ea80000300800 */
        /* <DEDUP_REMOVED lines=11> */
[----:B------:R-:W2:Y:S04]  /*3eda0*/  LDL.LU R25, [R1+0xa4] ;  /* 0x0000a40001197983 */ /* 0x000ea80000300800 */
[----:B------:R1:W-:Y:S04]  /*3edb0*/  STS.U16 [R8+UR6+0xf100], R0 ;  /* 0x00f1000008007988 */ /* 0x0003e80008000406 */
[----:B0-----:R-:W2:Y:S04]  /*3edc0*/  LDL.LU R27, [R1+0x38] ;  /* 0x00003800011b7983 */ /* 0x001ea80000300800 */
[----:B-1----:R-:W2:Y:S04]  /*3edd0*/  LDL.LU R0, [R1+0x30] ;  /* 0x0000300001007983 */ /* 0x002ea80000300800 */
[----:B---3--:R0:W-:Y:S04]  /*3ede0*/  STS.U16 [R8+UR6+0xf900], R3 ;  /* 0x00f9000308007988 */ /* 0x0081e80008000406 */
[----:B0-----:R-:W3:Y:S04]  /*3edf0*/  LDL.LU R3, [R1+0x2b10] ;  /* 0x002b100001037983 */ /* 0x001ee80000300800 */
[----:B---3--:R0:W-:Y:S04]  /*3ee00*/  STS.U16 [R8+UR6+0x10100], R3 ;  /* 0x0101000308007988 */ /* 0x0081e80008000406 */
[----:B0-----:R-:W3:Y:S04]  /*3ee10*/  LDL.LU R3, [R1+0x2b0c] ;  /* 0x002b0c0001037983 */ /* 0x001ee80000300800 */
[----:B----4-:R-:W-:Y:S04]  /*3ee20*/  STS.U16 [R8+UR6+0x11100], R6 ;  /* 0x0111000608007988 */ /* 0x010fe80008000406 */
[----:B------:R-:W-:Y:S04]  /*3ee30*/  STS.U16 [R8+UR6+0x11900], R7 ;  /* 0x0119000708007988 */ /* 0x000fe80008000406 */
[----:B------:R0:W-:Y:S02]  /*3ee40*/  STS.U16 [R8+UR6+0x12100], R9 ;  /* 0x0121000908007988 */ /* 0x0001e40008000406 */
[----:B0-----:R-:W0:Y:S02]  /*3ee50*/  S2R R9, SR_TID.X ;  /* 0x0000000000097919 */ /* 0x001e240000002100 */
[----:B---3--:R1:W-:Y:S04]  /*3ee60*/  STS.U16 [R8+UR6+0x10900], R3 ;  /* 0x0109000308007988 */ /* 0x0083e80008000406 */
[----:B-1----:R-:W3:Y:S04]  /*3ee70*/  LDL.LU R3, [R1+0x2b08] ;  /* 0x002b080001037983 */ /* 0x002ee80000300800 */
[----:B------:R-:W4:Y:S04]  /*3ee80*/  LDL.LU R6, [R1+0x2b04] ;  /* 0x002b040001067983 */ /* 0x000f280000300800 */
[----:B------:R-:W4:Y:S04]  /*3ee90*/  LDL.LU R7, [R1+0x2b00] ;  /* 0x002b000001077983 */ /* 0x000f280000300800 */
[----:B------:R0:W-:Y:S04]  /*3eea0*/  STS.U16 [R8+UR6+0x13100], R10 ;  /* 0x0131000a08007988 */ /* 0x0001e80008000406 */
[----:B------:R1:W-:Y:S01]  /*3eeb0*/  STS.U16 [R8+UR6+0x14100], R18 ;  /* 0x0141001208007988 */ /* 0x0003e20008000406 */
[----:B0-----:R-:W-:-:S02]  /*3eec0*/  LOP3.LUT R10, R9, 0x7, RZ, 0xc0, !PT ;  /* 0x00000007090a7812 */ /* 0x001fc400078ec0ff */
[C---:B-1----:R-:W-:Y:S01]  /*3eed0*/  SHF.L.U32 R18, R9.reuse, 0x8, RZ ;  /* 0x0000000809127819 */ /* 0x042fe200000006ff */
        /* <DEDUP_REMOVED lines=13> */
[----:B--2---:R-:W-:Y:S04]  /*3efb0*/  STS.U16 [R8+UR6+0x1a100], R20 ;  /* 0x01a1001408007988 */ /* 0x004fe80008000406 */
        /* <DEDUP_REMOVED lines=8> */
[----:B---3--:R0:W-:Y:S04]  /*3f040*/  STS.U16 [R8+UR6+0x1f900], R3 ;  /* 0x01f9000308007988 */ /* 0x0081e80008000406 */
[----:B----4-:R1:W-:Y:S04]  /*3f050*/  STS.U16 [R8+UR6+0x1e900], R7 ;  /* 0x01e9000708007988 */ /* 0x0103e80008000406 */
[----:B------:R2:W-:Y:S01]  /*3f060*/  STS.U16 [R8+UR6+0x1f100], R6 ;  /* 0x01f1000608007988 */ /* 0x0005e20008000406 */
[----:B0-----:R-:W-:Y:S01]  /*3f070*/  IMAD.SHL.U32 R3, R10, 0x10, RZ ;  /* 0x000000100a037824 */ /* 0x001fe200078e00ff */
[----:B-1----:R-:W-:-:S04]  /*3f080*/  SHF.L.U32 R7, R9, 0x1, RZ ;  /* 0x0000000109077819 */ /* 0x002fc800000006ff */
[C---:B--2---:R-:W-:Y:S02]  /*3f090*/  LOP3.LUT R6, R3.reuse, 0xf00, R18, 0xf8, !PT ;  /* 0x00000f0003067812 */ /* 0x044fe400078ef812 */
[----:B------:R-:W-:Y:S02]  /*3f0a0*/  LOP3.LUT R3, R3, 0x30, R7, 0x78, !PT ;  /* 0x0000003003037812 */ /* 0x000fe400078e7807 */
[----:B------:R-:W-:-:S04]  /*3f0b0*/  LOP3.LUT R7, R9, 0x60, RZ, 0xc0, !PT ;  /* 0x0000006009077812 */ /* 0x000fc800078ec0ff */
[----:B------:R-:W-:-:S04]  /*3f0c0*/  LEA R8, R10, R7, 0x2 ;  /* 0x000000070a087211 */ /* 0x000fc800078e10ff */
[----:B------:R-:W-:Y:S02]  /*3f0d0*/  LEA R3, R8, R3, 0x6 ;  /* 0x0000000308037211 */ /* 0x000fe400078e30ff */
[----:B------:R-:W-:Y:S02]  /*3f0e0*/  LOP3.LUT R10, R9, 0x10, RZ, 0xc0, !PT ;  /* 0x00000010090a7812 */ /* 0x000fe400078ec0ff */
[----:B------:R-:W-:Y:S01]  /*3f0f0*/  LOP3.LUT R0, R6, 0x10, R9, 0x78, !PT ;  /* 0x0000001006007812 */ /* 0x000fe200078e7809 */
[----:B------:R-:W-:Y:S04]  /*3f100*/  STL [R1+0x2a60], R3 ;  /* 0x002a600301007387 */ /* 0x000fe80000100800 */
[----:B------:R-:W2:Y:S04]  /*3f110*/  LDL.LU R9, [R1+0x938] ;  /* 0x0009380001097983 */ /* 0x000ea80000300800 */
[----:B--2---:R0:W-:Y:S04]  /*3f120*/  STL [R1+0x2af4], R9 ;  /* 0x002af40901007387 */ /* 0x0041e80000100800 */
[----:B------:R-:W-:Y:S04]  /*3f130*/  STL [R1+0x430], R0 ;  /* 0x0004300001007387 */ /* 0x000fe80000100800 */
[----:B0-----:R-:W2:Y:S04]  /*3f140*/  LDL.LU R9, [R1+0x9b0] ;  /* 0x0009b00001097983 */ /* 0x001ea80000300800 */
[----:B--2---:R0:W-:Y:S04]  /*3f150*/  STL [R1+0x2af8], R9 ;  /* 0x002af80901007387 */ /* 0x0041e80000100800 */
[----:B0-----:R-:W2:Y:S01]  /*3f160*/  LDL.LU R9, [R1+0x9cc] ;  /* 0x0009cc0001097983 */ /* 0x001ea20000300800 */
[----:B------:R-:W0:Y:S01]  /*3f170*/  S2R R16, SR_TID.X ;  /* 0x0000000000107919 */ /* 0x000e220000002100 */
[----:B------:R-:W-:-:S04]  /*3f180*/  SHF.R.U32.HI R7, RZ, 0x1, R7 ;  /* 0x00000001ff077819 */ /* 0x000fc80000011607 */
[----:B------:R-:W-:Y:S01]  /*3f190*/  LEA R7, R10, R7, 0x2 ;  /* 0x000000070a077211 */ /* 0x000fe200078e10ff */
[----:B--2---:R1:W-:Y:S04]  /*3f1a0*/  STL [R1+0x2afc], R9 ;  /* 0x002afc0901007387 */ /* 0x0043e80000100800 */
[----:B-1----:R-:W2:Y:S04]  /*3f1b0*/  LDL.LU R9, [R1+0x98] ;  /* 0x0000980001097983 */ /* 0x002ea80000300800 */
        /* <DEDUP_REMOVED lines=13> */
[----:B------:R-:W3:Y:S01]  /*3f290*/  LDL.LU R24, [R1+0x780] ;  /* 0x0007800001187983 */ /* 0x000ee20000300800 */
[----:B0-----:R-:W-:-:S03]  /*3f2a0*/  LOP3.LUT R16, R16, 0x7f, RZ, 0xc0, !PT ;  /* 0x0000007f10107812 */ /* 0x001fc600078ec0ff */
[----:B------:R-:W3:Y:S04]  /*3f2b0*/  LDL.LU R22, [R1+0x760] ;  /* 0x0007600001167983 */ /* 0x000ee80000300800 */
[----:B------:R-:W3:Y:S04]  /*3f2c0*/  LDL.LU R20, [R1+0x740] ;  /* 0x0007400001147983 */ /* 0x000ee80000300800 */
[----:B------:R-:W3:Y:S04]  /*3f2d0*/  LDL.LU R5, [R1+0x530] ;  /* 0x0005300001057983 */ /* 0x000ee80000300800 */
[----:B------:R-:W3:Y:S01]  /*3f2e0*/  LDL.LU R4, [R1+0x510] ;  /* 0x0005100001047983 */ /* 0x000ee20000300800 */
[----:B------:R-:W-:-:S03]  /*3f2f0*/  SHF.L.U32 R16, R16, 0x1, RZ ;  /* 0x0000000110107819 */ /* 0x000fc600000006ff */
[----:B------:R-:W3:Y:S04]  /*3f300*/  LDL.LU R21, [R1+0x4f0] ;  /* 0x0004f00001157983 */ /* 0x000ee80000300800 */
[----:B------:R-:W3:Y:S04]  /*3f310*/  LDL.LU R23, [R1+0x4d0] ;  /* 0x0004d00001177983 */ /* 0x000ee80000300800 */
[----:B------:R-:W3:Y:S01]  /*3f320*/  LDL.LU R19, [R1+0x4a0] ;  /* 0x0004a00001137983 */ /* 0x000ee20000300800 */
[----:B------:R-:W-:-:S03]  /*3f330*/  LOP3.LUT R15, R6, R7, RZ, 0x3c, !PT ;  /* 0x00000007060f7212 */ /* 0x000fc600078e3cff */
[----:B------:R-:W3:Y:S04]  /*3f340*/  LDL.LU R25, [R1+0x484] ;  /* 0x0004840001197983 */ /* 0x000ee80000300800 */
[----:B------:R-:W3:Y:S01]  /*3f350*/  LDL.LU R27, [R1+0x420] ;  /* 0x00042000011b7983 */ /* 0x000ee20000300800 */
[----:B------:R-:W-:-:S03]  /*3f360*/  LOP3.LUT R6, R16, 0x20, RZ, 0x3c, !PT ;  /* 0x0000002010067812 */ /* 0x000fc600078e3cff */
[----:B------:R-:W3:Y:S04]  /*3f370*/  LDL.LU R0, [R1+0x400] ;  /* 0x0004000001007983 */ /* 0x000ee80000300800 */
[----:B------:R-:W3:Y:S04]  /*3f380*/  LDL.LU R7, [R1+0x958] ;  /* 0x0009580001077983 */ /* 0x000ee80000300800 */
[----:B------:R0:W-:Y:S04]  /*3f390*/  STL [R1+0x2a64], R15 ;  /* 0x002a640f01007387 */ /* 0x0001e80000100800 */
[----:B0-----:R-:W3:Y:S04]  /*3f3a0*/  LDL.LU R15, [R1+0x974] ;  /* 0x00097400010f7983 */ /* 0x001ee80000300800 */
[----:B------:R-:W3:Y:S04]  /*3f3b0*/  LDL.LU R16, [R1+0x994] ;  /* 0x0009940001107983 */ /* 0x000ee80000300800 */
[----:B--2---:R0:W-:Y:S04]  /*3f3c0*/  STS.U16 [R6+UR6+0x200], R9 ;  /* 0x0002000906007988 */ /* 0x0041e80008000406 */
[----:B0-----:R-:W2:Y:S04]  /*3f3d0*/  LDL.LU R9, [R1+0x2afc] ;  /* 0x002afc0001097983 */ /* 0x001ea80000300800 */
[----:B--2---:R0:W-:Y:S04]  /*3f3e0*/  STS.U16 [R6+UR6+0xa00], R9 ;  /* 0x000a000906007988 */ /* 0x0041e80008000406 */
[----:B0-----:R-:W2:Y:S04]  /*3f3f0*/  LDL.LU R9, [R1+0x2af8] ;  /* 0x002af80001097983 */ /* 0x001ea80000300800 */
[----:B---3--:R-:W-:Y:S04]  /*3f400*/  STS.U16 [R6+UR6+0xf200], R0 ;  /* 0x00f2000006007988 */ /* 0x008fe80008000406 */
[----:B------:R-:W-:Y:S04]  /*3f410*/  STS.U16 [R6+UR6+0xda00], R19 ;  /* 0x00da001306007988 */ /* 0x000fe80008000406 */
[----:B--2---:R0:W-:Y:S04]  /*3f420*/  STS.U16 [R6+UR6+0x1200], R9 ;  /* 0x0012000906007988 */ /* 0x0041e80008000406 */
[----:B0-----:R-:W2:Y:S04]  /*3f430*/  LDL.LU R9, [R1+0x2af4] ;  /* 0x002af40001097983 */ /* 0x001ea80000300800 */
[----:B------:R-:W3:Y:S04]  /*3f440*/  LDL.LU R0, [R1+0x3e0] ;  /* 0x0003e00001007983 */ /* 0x000ee80000300800 */
        /* <DEDUP_REMOVED lines=61> */
[----:B----4-:R0:W-:Y:S02]  /*3f820*/  STS.U16 [R6+UR6+0x12200], R16 ;  /* 0x0122001006007988 */ /* 0x0101e40008000406 */
[----:B0-----:R-:W0:Y:S02]  /*3f830*/  S2R R16, SR_TID.X ;  /* 0x0000000000107919 */ /* 0x001e240000002100 */
[----:B--2---:R1:W-:Y:S04]  /*3f840*/  STS.U16 [R6+UR6+0x10a00], R19 ;  /* 0x010a001306007988 */ /* 0x0043e80008000406 */
[----:B-1----:R-:W2:Y:S01]  /*3f850*/  LDL.LU R19, [R1+0x2aec] ;  /* 0x002aec0001137983 */ /* 0x002ea20000300800 */
[----:B0-----:R-:W-:-:S03]  /*3f860*/  LOP3.LUT R16, R16, 0x7f, RZ, 0xc0, !PT ;  /* 0x0000007f10107812 */ /* 0x001fc600078ec0ff */
[----:B------:R-:W-:Y:S02]  /*3f870*/  STS.U16 [R6+UR6+0x11a00], R25 ;  /* 0x011a001906007988 */ /* 0x000fe40008000406 */
[----:B------:R-:W-:Y:S02]  /*3f880*/  IMAD.SHL.U32 R16, R16, 0x2, RZ ;  /* 0x0000000210107824 */ /* 0x000fe400078e00ff */
[----:B------:R0:W-:Y:S03]  /*3f890*/  STS.U16 [R6+UR6+0x13200], R7 ;  /* 0x0132000706007988 */ /* 0x0001e60008000406 */
[----:B0-----:R-:W-:Y:S01]  /*3f8a0*/  LOP3.LUT R7, R16, 0x30, RZ, 0x3c, !PT ;  /* 0x0000003010077812 */ /* 0x001fe200078e3cff */
[----:B--2---:R0:W-:Y:S04]  /*3f8b0*/  STS.U16 [R6+UR6+0x11200], R19 ;  /* 0x0112001306007988 */ /* 0x0041e80008000406 */
[----:B0-----:R-:W2:Y:S04]  /*3f8c0*/  LDL.LU R19, [R1+0x2ae8] ;  /* 0x002ae80001137983 */ /* 0x001ea80000300800 */
[----:B------:R-:W4:Y:S04]  /*3f8d0*/  LDL.LU R25, [R1+0x2ae4] ;  /* 0x002ae40001197983 */ /* 0x000f280000300800 */
        /* <DEDUP_REMOVED lines=41> */
[----:B----4-:R-:W4:Y:S04]  /*3fb70*/  LDL.LU R22, [R1+0x52c] ;  /* 0x00052c0001167983 */ /* 0x010f280000300800 */
        /* <DEDUP_REMOVED lines=11> */
[----:B------:R0:W-:Y:S04]  /*3fc30*/  STS.U16 [R6+UR6+0x1fa00], R19 ;  /* 0x01fa001306007988 */ /* 0x0001e80008000406 */
[----:B0-----:R-:W4:Y:S04]  /*3fc40*/  LDL.LU R19, [R1+0x9c8] ;  /* 0x0009c80001137983 */ /* 0x001f280000300800 */
[----:B------:R-:W4:Y:S04]  /*3fc50*/  LDL.LU R6, [R1+0x9ac] ;  /* 0x0009ac0001067983 */ /* 0x000f280000300800 */
[----:B--2---:R0:W-:Y:S04]  /*3fc60*/  STS.U16 [R7+UR6+0x300], R16 ;  /* 0x0003001007007988 */ /* 0x0041e80008000406 */
[----:B0-----:R-:W2:Y:S04]  /*3fc70*/  LDL.LU R16, [R1+0x2ae0] ;  /* 0x002ae00001107983 */ /* 0x001ea80000300800 */
[----:B---3--:R-:W-:Y:S04]  /*3fc80*/  STS.U16 [R7+UR6+0x2b00], R15 ;  /* 0x002b000f07007988 */ /* 0x008fe80008000406 */
[----:B------:R-:W-:Y:S04]  /*3fc90*/  STS.U16 [R7+UR6+0x3300], R9 ;  /* 0x0033000907007988 */ /* 0x000fe80008000406 */
[----:B----4-:R-:W-:Y:S04]  /*3fca0*/  STS.U16 [R7+UR6+0x1b00], R25 ;  /* 0x001b001907007988 */ /* 0x010fe80008000406 */
[----:B------:R-:W-:Y:S04]  /*3fcb0*/  STS.U16 [R7+UR6+0xb00], R19 ;  /* 0x000b001307007988 */ /* 0x000fe80008000406 */
[----:B------:R-:W-:Y:S04]  /*3fcc0*/  STS.U16 [R7+UR6+0x1300], R6 ;  /* 0x0013000607007988 */ /* 0x000fe80008000406 */
[----:B--2---:R-:W-:Y:S04]  /*3fcd0*/  STS.U16 [R7+UR6+0x2300], R16 ;  /* 0x0023001007007988 */ /* 0x004fe80008000406 */
[----:B------:R-:W-:Y:S04]  /*3fce0*/  STS.U16 [R7+UR6+0x3b00], R3 ;  /* 0x003b000307007988 */ /* 0x000fe80008000406 */
[----:B------:R0:W-:Y:S04]  /*3fcf0*/  STS.U16 [R7+UR6+0x6300], R4 ;  /* 0x0063000407007988 */ /* 0x0001e80008000406 */
[----:B------:R1:W-:Y:S04]  /*3fd00*/  STS.U16 [R7+UR6+0x6b00], R27 ;  /* 0x006b001b07007988 */ /* 0x0003e80008000406 */
[----:B------:R2:W-:Y:S04]  /*3fd10*/  STS.U16 [R7+UR6+0x8b00], R12 ;  /* 0x008b000c07007988 */ /* 0x0005e80008000406 */
[----:B0-----:R-:W3:Y:S04]  /*3fd20*/  LDL.LU R4, [R1+0x41c] ;  /* 0x00041c0001047983 */ /* 0x001ee80000300800 */
[----:B-1----:R-:W4:Y:S04]  /*3fd30*/  LDL.LU R27, [R1+0x3fc] ;  /* 0x0003fc00011b7983 */ /* 0x002f280000300800 */
[----:B--2---:R-:W2:Y:S04]  /*3fd40*/  LDL.LU R12, [R1+0x84] ;  /* 0x00008400010c7983 */ /* 0x004ea80000300800 */
        /* <DEDUP_REMOVED lines=44> */
[----:B----4-:R4:W-:Y:S04]  /*40010*/  STS.U16 [R7+UR6+0xf300], R27 ;  /* 0x00f3001b07007988 */ /* 0x0109e80008000406 */
[----:B0-----:R-:W3:Y:S04]  /*40020*/  LDL.LU R20, [R1+0xf4] ;  /* 0x0000f40001147983 */ /* 0x001ee80000300800 */
[----:B-1----:R-:W3:Y:S04]  /*40030*/  LDL.LU R5, [R1+0xd4] ;  /* 0x0000d40001057983 */ /* 0x002ee80000300800 */
[----:B------:R-:W3:Y:S04]  /*40040*/  LDL.LU R4, [R1+0xb4] ;  /* 0x0000b40001047983 */ /* 0x000ee80000300800 */
[----:B----4-:R-:W4:Y:S04]  /*40050*/  LDL.LU R27, [R1+0x58] ;  /* 0x00005800011b7983 */ /* 0x010f280000300800 */
        /* <DEDUP_REMOVED lines=18> */
[----:B------:R0:W-:Y:S02]  /*40180*/  STS.U16 [R7+UR6+0x12300], R16 ;  /* 0x0123001007007988 */ /* 0x0001e40008000406 */
[----:B0-----:R-:W0:Y:S02]  /*40190*/  S2R R16, SR_TID.X ;  /* 0x0000000000107919 */ /* 0x001e240000002100 */
[----:B--2---:R1:W-:Y:S04]  /*401a0*/  STS.U16 [R7+UR6+0x10300], R12 ;  /* 0x0103000c07007988 */ /* 0x0043e80008000406 */
[----:B-1----:R-:W2:Y:S04]  /*401b0*/  LDL.LU R12, [R1+0x2ad8] ;  /* 0x002ad800010c7983 */ /* 0x002ea80000300800 */
[----:B------:R-:W4:Y:S04]  /*401c0*/  LDL.LU R26, [R1+0x2ad4] ;  /* 0x002ad400011a7983 */ /* 0x000f280000300800 */
[----:B------:R-:W2:Y:S04]  /*401d0*/  LDL.LU R24, [R1+0x2ad0] ;  /* 0x002ad00001187983 */ /* 0x000ea80000300800 */
[----:B------:R-:W2:Y:S04]  /*401e0*/  LDL.LU R21, [R1+0x2acc] ;  /* 0x002acc0001157983 */ /* 0x000ea80000300800 */
[----:B------:R-:W2:Y:S04]  /*401f0*/  LDL.LU R23, [R1+0x2c] ;  /* 0x00002c0001177983 */ /* 0x000ea80000300800 */
        /* <DEDUP_REMOVED lines=11> */
[----:B------:R-:W4:Y:S01]  /*402b0*/  LDL.LU R27, [R1+0x834] ;  /* 0x00083400011b7983 */ /* 0x000f220000300800 */
[----:B0-----:R-:W-:-:S04]  /*402c0*/  LOP3.LUT R16, R16, 0x7f, RZ, 0xc0, !PT ;  /* 0x0000007f10107812 */ /* 0x001fc800078ec0ff */
[----:B------:R-:W-:Y:S01]  /*402d0*/  SHF.L.U32 R16, R16, 0x1, RZ ;  /* 0x0000000110107819 */ /* 0x000fe200000006ff */
[----:B------:R0:W-:Y:S04]  /*402e0*/  STS.U16 [R7+UR6+0x13300], R6 ;  /* 0x0133000607007988 */ /* 0x0001e80008000406 */
[----:B------:R1:W-:Y:S04]  /*402f0*/  STS.U16 [R7+UR6+0x18300], R11 ;  /* 0x0183000b07007988 */ /* 0x0003e80008000406 */
[----:B---3--:R3:W-:Y:S01]  /*40300*/  STS.U16 [R7+UR6+0x1c300], R20 ;  /* 0x01c3001407007988 */ /* 0x0087e20008000406 */
[----:B0-----:R-:W-:-:S03]  /*40310*/  LOP3.LUT R6, R16, 0x40, RZ, 0x3c, !PT ;  /* 0x0000004010067812 */ /* 0x001fc600078e3cff */
[----:B------:R-:W4:Y:S04]  /*40320*/  LDL.LU R16, [R1+0x98c] ;  /* 0x00098c0001107983 */ /* 0x000f280000300800 */
[----:B-1----:R-:W4:Y:S04]  /*40330*/  LDL.LU R11, [R1+0x814] ;  /* 0x00081400010b7983 */ /* 0x002f280000300800 */
[----:B---3--:R-:W3:Y:S04]  /*40340*/  LDL.LU R20, [R1+0x7f4] ;  /* 0x0007f40001147983 */ /* 0x008ee80000300800 */
[----:B------:R0:W-:Y:S04]  /*40350*/  STS.U16 [R7+UR6+0x18b00], R13 ;  /* 0x018b000d07007988 */ /* 0x0001e80008000406 */
        /* <DEDUP_REMOVED lines=12> */
[----:B0-----:R-:W3:Y:S04]  /*40420*/  LDL.LU R4, [R1+0x528] ;  /* 0x0005280001047983 */ /* 0x001ee80000300800 */
[----:B--2---:R0:W-:Y:S04]  /*40430*/  STS.U16 [R7+UR6+0x1e300], R23 ;  /* 0x01e3001707007988 */ /* 0x0041e80008000406 */
[----:B----4-:R1:W-:Y:S04]  /*40440*/  STS.U16 [R7+UR6+0x1eb00], R0 ;  /* 0x01eb000007007988 */ /* 0x0103e80008000406 */
[----:B------:R2:W-:Y:S04]  /*40450*/  STS.U16 [R7+UR6+0x1f300], R21 ;  /* 0x01f3001507007988 */ /* 0x0005e80008000406 */
[----:B------:R4:W-:Y:S04]  /*40460*/  STS.U16 [R7+UR6+0x1fb00], R24 ;  /* 0x01fb001807007988 */ /* 0x0009e80008000406 */
[----:B0-----:R-:W3:Y:S04]  /*40470*/  LDL.LU R23, [R1+0x508] ;  /* 0x0005080001177983 */ /* 0x001ee80000300800 */
[----:B-1----:R-:W3:Y:S04]  /*40480*/  LDL.LU R0, [R1+0x4e8] ;  /* 0x0004e80001007983 */ /* 0x002ee80000300800 */
[----:B--2---:R-:W2:Y:S04]  /*40490*/  LDL.LU R21, [R1+0x9a8] ;  /* 0x0009a80001157983 */ /* 0x004ea80000300800 */
[----:B----4-:R-:W4:Y:S04]  /*404a0*/  LDL.LU R24, [R1+0x9c] ;  /* 0x00009c0001187983 */ /* 0x010f280000300800 */
[----:B------:R-:W2:Y:S04]  /*404b0*/  LDL.LU R7, [R1+0x9c4] ;  /* 0x0009c40001077983 */ /* 0x000ea80000300800 */
[----:B------:R0:W-:Y:S04]  /*404c0*/  STS.U16 [R6+UR6+0x6400], R29 ;  /* 0x0064001d06007988 */ /* 0x0001e80008000406 */
[----:B------:R1:W-:Y:S04]  /*404d0*/  STS.U16 [R6+UR6+0x6c00], R28 ;  /* 0x006c001c06007988 */ /* 0x0003e80008000406 */
[----:B------:R1:W-:Y:S04]  /*404e0*/  STS.U16 [R6+UR6+0x7400], R27 ;  /* 0x0074001b06007988 */ /* 0x0003e80008000406 */
[----:B0-----:R-:W2:Y:S04]  /*404f0*/  LDL.LU R29, [R1+0x4c8] ;  /* 0x0004c800011d7983 */ /* 0x001ea80000300800 */
[----:B-1----:R-:W2:Y:S04]  /*40500*/  LDL.LU R28, [R1+0x498] ;  /* 0x00049800011c7983 */ /* 0x002ea80000300800 */
[----:B------:R-:W2:Y:S04]  /*40510*/  LDL.LU R27, [R1+0x47c] ;  /* 0x00047c00011b7983 */ /* 0x000ea80000300800 */
        /* <DEDUP_REMOVED lines=16> */
[----:B----4-:R4:W-:Y:S04]  /*40620*/  STS.U16 [R6+UR6+0x400], R24 ;  /* 0x0004001806007988 */ /* 0x0109e80008000406 */
[----:B--2---:R2:W-:Y:S04]  /*40630*/  STS.U16 [R6+UR6+0xc00], R7 ;  /* 0x000c000706007988 */ /* 0x0045e80008000406 */
[----:B0-----:R-:W3:Y:S04]  /*40640*/  LDL.LU R23, [R1+0x3f8] ;  /* 0x0003f80001177983 */ /* 0x001ee80000300800 */
[----:B------:R-:W3:Y:S04]  /*40650*/  LDL.LU R5, [R1+0x3d8] ;  /* 0x0003d80001057983 */ /* 0x000ee80000300800 */
[----:B------:R-:W3:Y:S04]  /*40660*/  LDL.LU R4, [R1+0x80] ;  /* 0x0000800001047983 */ /* 0x000ee80000300800 */
[----:B-1----:R-:W3:Y:S04]  /*40670*/  LDL.LU R0, [R1+0x3b0] ;  /* 0x0003b00001007983 */ /* 0x002ee80000300800 */
[----:B------:R-:W3:Y:S04]  /*40680*/  LDL.LU R16, [R1+0x390] ;  /* 0x0003900001107983 */ /* 0x000ee80000300800 */
[----:B----4-:R-:W4:Y:S04]  /*40690*/  LDL.LU R24, [R1+0x370] ;  /* 0x0003700001187983 */ /* 0x010f280000300800 */
[----:B------:R0:W-:Y:S04]  /*406a0*/  STS.U16 [R6+UR6+0x1400], R21 ;  /* 0x0014001506007988 */ /* 0x0001e80008000406 */
[----:B--2---:R-:W2:Y:S04]  /*406b0*/  LDL.LU R7, [R1+0x350] ;  /* 0x0003500001077983 */ /* 0x004ea80000300800 */
[----:B0-----:R-:W2:Y:S04]  /*406c0*/  LDL.LU R21, [R1+0x330] ;  /* 0x0003300001157983 */ /* 0x001ea80000300800 */
[----:B------:R-:W2:Y:S04]  /*406d0*/  LDL.LU R19, [R1+0x310] ;  /* 0x0003100001137983 */ /* 0x000ea80000300800 */
[----:B------:R-:W2:Y:S04]  /*406e0*/  LDL.LU R25, [R1+0x2f0] ;  /* 0x0002f00001197983 */ /* 0x000ea80000300800 */
[----:B------:R-:W2:Y:S04]  /*406f0*/  LDL.LU R15, [R1+0x2d0] ;  /* 0x0002d000010f7983 */ /* 0x000ea80000300800 */
[----:B------:R-:W2:Y:S04]  /*40700*/  LDL.LU R9, [R1+0x2b0] ;  /* 0x0002b00001097983 */ /* 0x000ea80000300800 */
[----:B------:R-:W2:Y:S04]  /*40710*/  LDL.LU R3, [R1+0x290] ;  /* 0x0002900001037983 */ /* 0x000ea80000300800 */
[----:B------:R-:W2:Y:S04]  /*40720*/  LDL.LU R14, [R1+0x270] ;  /* 0x00027000010e7983 */ /* 0x000ea80000300800 */
[----:B------:R-:W4:Y:S04]  /*40730*/  LDL.LU R2, [R1+0x244] ;  /* 0x0002440001027983 */ /* 0x000f280000300800 */
[----:B------:R-:W4:Y:S04]  /*40740*/  LDL.LU R22, [R1+0x238] ;  /* 0x0002380001167983 */ /* 0x000f280000300800 */
[----:B------:R0:W-:Y:S04]  /*40750*/  STS.U16 [R6+UR6+0xe400], R27 ;  /* 0x00e4001b06007988 */ /* 0x0001e80008000406 */
[----:B------:R-:W4:Y:S04]  /*40760*/  LDL.LU R8, [R1+0x218] ;  /* 0x0002180001087983 */ /* 0x000f280000300800 */
[----:B0-----:R-:W4:Y:S04]  /*40770*/  LDL.LU R27, [R1+0x1f8] ;  /* 0x0001f800011b7983 */ /* 0x001f280000300800 */
[----:B------:R0:W-:Y:S04]  /*40780*/  STS.U16 [R6+UR6+0x5400], R10 ;  /* 0x0054000a06007988 */ /* 0x0001e80008000406 */
        /* <DEDUP_REMOVED lines=11> */
[----:B------:R-:W4:Y:S04]  /*40840*/  LDL.LU R29, [R1+0x150] ;  /* 0x00015000011d7983 */ /* 0x000f280000300800 */
[----:B---3--:R1:W-:Y:S04]  /*40850*/  STS.U16 [R6+UR6+0xec00], R20 ;  /* 0x00ec001406007988 */ /* 0x0083e80008000406 */
[----:B0-----:R-:W3:Y:S04]  /*40860*/  LDL.LU R28, [R1+0x130] ;  /* 0x00013000011c7983 */ /* 0x001ee80000300800 */
[----:B-1----:R-:W3:Y:S04]  /*40870*/  LDL.LU R20, [R1+0x110] ;  /* 0x0001100001147983 */ /* 0x002ee80000300800 */
[----:B------:R0:W-:Y:S04]  /*40880*/  STS.U16 [R6+UR6+0xf400], R23 ;  /* 0x00f4001706007988 */ /* 0x0001e80008000406 */
[----:B0-----:R-:W3:Y:S04]  /*40890*/  LDL.LU R23, [R1+0xf0] ;  /* 0x0000f00001177983 */ /* 0x001ee80000300800 */
[----:B------:R0:W-:Y:S04]  /*408a0*/  STS.U16 [R6+UR6+0xfc00], R5 ;  /* 0x00fc000506007988 */ /* 0x0001e80008000406 */
[----:B------:R1:W-:Y:S04]  /*408b0*/  STS.U16 [R6+UR6+0x10400], R4 ;  /* 0x0104000406007988 */ /* 0x0003e80008000406 */
[----:B------:R1:W-:Y:S04]  /*408c0*/  STS.U16 [R6+UR6+0x10c00], R0 ;  /* 0x010c000006007988 */ /* 0x0003e80008000406 */
[----:B0-----:R-:W3:Y:S04]  /*408d0*/  LDL.LU R5, [R1+0x2ac8] ;  /* 0x002ac80001057983 */ /* 0x001ee80000300800 */
[----:B-1----:R-:W3:Y:S04]  /*408e0*/  LDL.LU R4, [R1+0x2ac4] ;  /* 0x002ac40001047983 */ /* 0x002ee80000300800 */
[----:B------:R-:W3:Y:S04]  /*408f0*/  LDL.LU R0, [R1+0x2ac0] ;  /* 0x002ac00001007983 */ /* 0x000ee80000300800 */
[----:B--2---:R0:W-:Y:S04]  /*40900*/  STS.U16 [R6+UR6+0x15c00], R14 ;  /* 0x015c000e06007988 */ /* 0x0041e80008000406 */
[----:B----4-:R1:W-:Y:S04]  /*40910*/  STS.U16 [R6+UR6+0x16400], R2 ;  /* 0x0164000206007988 */ /* 0x0103e80008000406 */
[----:B------:R2:W-:Y:S04]  /*40920*/  STS.U16 [R6+UR6+0x16c00], R22 ;  /* 0x016c001606007988 */ /* 0x0005e80008000406 */
[----:B0-----:R-:W4:Y:S04]  /*40930*/  LDL.LU R14, [R1+0xd0] ;  /* 0x0000d000010e7983 */ /* 0x001f280000300800 */
[----:B-1----:R-:W4:Y:S04]  /*40940*/  LDL.LU R2, [R1+0xb0] ;  /* 0x0000b00001027983 */ /* 0x002f280000300800 */
[----:B--2---:R-:W2:Y:S04]  /*40950*/  LDL.LU R22, [R1+0x54] ;  /* 0x0000540001167983 */ /* 0x004ea80000300800 */
[----:B------:R0:W-:Y:S04]  /*40960*/  STS.U16 [R6+UR6+0x17c00], R27 ;  /* 0x017c001b06007988 */ /* 0x0001e80008000406 */
[----:B0-----:R-:W2:Y:S04]  /*40970*/  LDL.LU R27, [R1+0x28] ;  /* 0x00002800011b7983 */ /* 0x001ea80000300800 */
[----:B------:R0:W-:Y:S04]  /*40980*/  STS.U16 [R6+UR6+0x11400], R16 ;  /* 0x0114001006007988 */ /* 0x0001e80008000406 */
[----:B------:R-:W-:Y:S01]  /*40990*/  STS.U16 [R6+UR6+0x11c00], R24 ;  /* 0x011c001806007988 */ /* 0x000fe20008000406 */
[----:B0-----:R-:W0:Y:S03]  /*409a0*/  S2R R16, SR_TID.X ;  /* 0x0000000000107919 */ /* 0x001e260000002100 */
[----:B------:R-:W-:Y:S04]  /*409b0*/  STS.U16 [R6+UR6+0x12c00], R21 ;  /* 0x012c001506007988 */ /* 0x000fe80008000406 */
[----:B---3--:R1:W-:Y:S04]  /*409c0*/  STS.U16 [R6+UR6+0x1bc00], R20 ;  /* 0x01bc001406007988 */ /* 0x0083e80008000406 */
[----:B------:R3:W-:Y:S04]  /*409d0*/  STS.U16 [R6+UR6+0x13400], R19 ;  /* 0x0134001306007988 */ /* 0x0007e80008000406 */
[----:B------:R0:W-:Y:S04]  /*409e0*/  STS.U16 [R6+UR6+0x13c00], R25 ;  /* 0x013c001906007988 */ /* 0x0001e80008000406 */
[----:B------:R0:W-:Y:S04]  /*409f0*/  STS.U16 [R6+UR6+0x14400], R15 ;  /* 0x0144000f06007988 */ /* 0x0001e80008000406 */
[----:B------:R0:W-:Y:S04]  /*40a00*/  STS.U16 [R6+UR6+0x14c00], R9 ;  /* 0x014c000906007988 */ /* 0x0001e80008000406 */
[----:B-1----:R-:W4:Y:S04]  /*40a10*/  LDL.LU R20, [R1+0x9e0] ;  /* 0x0009e00001147983 */ /* 0x002f280000300800 */
[----:B------:R-:W4:Y:S04]  /*40a20*/  LDL.LU R24, [R1+0x9a4] ;  /* 0x0009a40001187983 */ /* 0x000f280000300800 */
[----:B------:R-:W4:Y:S04]  /*40a30*/  LDL.LU R21, [R1+0x988] ;  /* 0x0009880001157983 */ /* 0x000f280000300800 */
[----:B---3--:R-:W3:Y:S04]  /*40a40*/  LDL.LU R19, [R1+0x968] ;  /* 0x0009680001137983 */ /* 0x008ee80000300800 */
[----:B0-----:R-:W3:Y:S04]  /*40a50*/  LDL.LU R25, [R1+0x94c] ;  /* 0x00094c0001197983 */ /* 0x001ee80000300800 */
        /* <DEDUP_REMOVED lines=17> */
[----:B-1----:R-:W3:Y:S01]  /*40b70*/  LDL.LU R28, [R1+0x810] ;  /* 0x00081000011c7983 */ /* 0x002ee20000300800 */
[----:B------:R-:W-:-:S04]  /*40b80*/  LOP3.LUT R16, R16, 0x7f, RZ, 0xc0, !PT ;  /* 0x0000007f10107812 */ /* 0x000fc800078ec0ff */
[----:B------:R-:W-:Y:S01]  /*40b90*/  SHF.L.U32 R16, R16, 0x1, RZ ;  /* 0x0000000110107819 */ /* 0x000fe200000006ff */
[----:B------:R0:W-:Y:S03]  /*40ba0*/  STS.U16 [R6+UR6+0x12400], R7 ;  /* 0x0124000706007988 */ /* 0x0001e60008000406 */
[----:B0-----:R-:W-:Y:S01]  /*40bb0*/  LOP3.LUT R7, R16, 0x50, RZ, 0x3c, !PT ;  /* 0x0000005010077812 */ /* 0x001fe200078e3cff */
[----:B------:R0:W-:Y:S04]  /*40bc0*/  STS.U16 [R6+UR6+0x1c400], R23 ;  /* 0x01c4001706007988 */ /* 0x0001e80008000406 */
[----:B0-----:R-:W3:Y:S04]  /*40bd0*/  LDL.LU R23, [R1+0x7f0] ;  /* 0x0007f00001177983 */ /* 0x001ee80000300800 */
[----:B------:R-:W3:Y:S04]  /*40be0*/  LDL.LU R16, [R1+0x9c0] ;  /* 0x0009c00001107983 */ /* 0x000ee80000300800 */
[----:B--2---:R0:W-:Y:S04]  /*40bf0*/  STS.U16 [R6+UR6+0x1e400], R27 ;  /* 0x01e4001b06007988 */ /* 0x0041e80008000406 */
[----:B0-----:R-:W2:Y:S04]  /*40c00*/  LDL.LU R27, [R1+0x7d4] ;  /* 0x0007d400011b7983 */ /* 0x001ea80000300800 */
[----:B------:R0:W-:Y:S04]  /*40c10*/  STS.U16 [R6+UR6+0x1ec00], R0 ;  /* 0x01ec000006007988 */ /* 0x0001e80008000406 */
[----:B------:R1:W-:Y:S04]  /*40c20*/  STS.U16 [R6+UR6+0x1dc00], R22 ;  /* 0x01dc001606007988 */ /* 0x0003e80008000406 */
[----:B0-----:R-:W2:Y:S04]  /*40c30*/  LDL.LU R0, [R1+0x2abc] ;  /* 0x002abc0001007983 */ /* 0x001ea80000300800 */
[----:B-1----:R-:W2:Y:S04]  /*40c40*/  LDL.LU R22, [R1+0x7b4] ;  /* 0x0007b40001167983 */ /* 0x002ea80000300800 */
[----:B------:R0:W-:Y:S04]  /*40c50*/  STS.U16 [R6+UR6+0x1a400], R17 ;  /* 0x01a4001106007988 */ /* 0x0001e80008000406 */
[----:B----4-:R1:W-:Y:S04]  /*40c60*/  STS.U16 [R6+UR6+0x1cc00], R14 ;  /* 0x01cc000e06007988 */ /* 0x0103e80008000406 */
[----:B------:R4:W-:Y:S04]  /*40c70*/  STS.U16 [R6+UR6+0x1d400], R2 ;  /* 0x01d4000206007988 */ /* 0x0009e80008000406 */
[----:B------:R-:W-:Y:S04]  /*40c80*/  STS.U16 [R6+UR6+0x1f400], R4 ;  /* 0x01f4000406007988 */ /* 0x000fe80008000406 */
[----:B------:R-:W-:Y:S04]  /*40c90*/  STS.U16 [R6+UR6+0x1fc00], R26 ;  /* 0x01fc001a06007988 */ /* 0x000fe80008000406 */
[----:B------:R4:W-:Y:S04]  /*40ca0*/  STS.U16 [R7+UR6+0x500], R20 ;  /* 0x0005001407007988 */ /* 0x0009e80008000406 */
[----:B0-----:R-:W2:Y:S04]  /*40cb0*/  LDL.LU R17, [R1+0x794] ;  /* 0x0007940001117983 */ /* 0x001ea80000300800 */
[----:B-1----:R-:W2:Y:S04]  /*40cc0*/  LDL.LU R14, [R1+0x774] ;  /* 0x00077400010e7983 */ /* 0x002ea80000300800 */
[----:B----4-:R-:W4:Y:S04]  /*40cd0*/  LDL.LU R2, [R1+0x754] ;  /* 0x0007540001027983 */ /* 0x010f280000300800 */
[----:B------:R-:W4:Y:S04]  /*40ce0*/  LDL.LU R20, [R1+0x734] ;  /* 0x0007340001147983 */ /* 0x000f280000300800 */
[----:B------:R-:W4:Y:S04]  /*40cf0*/  LDL.LU R26, [R1+0x524] ;  /* 0x00052400011a7983 */ /* 0x000f280000300800 */
[----:B------:R-:W4:Y:S04]  /*40d00*/  LDL.LU R6, [R1+0x504] ;  /* 0x0005040001067983 */ /* 0x000f280000300800 */
[----:B---3--:R0:W-:Y:S04]  /*40d10*/  STS.U16 [R7+UR6+0x7500], R29 ;  /* 0x0075001d07007988 */ /* 0x0081e80008000406 */
[----:B------:R1:W-:Y:S04]  /*40d20*/  STS.U16 [R7+UR6+0x7d00], R28 ;  /* 0x007d001c07007988 */ /* 0x0003e80008000406 */
[----:B0-----:R-:W3:Y:S04]  /*40d30*/  LDL.LU R29, [R1+0x4e4] ;  /* 0x0004e400011d7983 */ /* 0x001ee80000300800 */
[----:B-1----:R-:W3:Y:S04]  /*40d40*/  LDL.LU R28, [R1+0x4c4] ;  /* 0x0004c400011c7983 */ /* 0x002ee80000300800 */
[----:B------:R0:W-:Y:S04]  /*40d50*/  STS.U16 [R7+UR6+0x8500], R23 ;  /* 0x0085001707007988 */ /* 0x0001e80008000406 */
[----:B0-----:R-:W3:Y:S04]  /*40d60*/  LDL.LU R23, [R1+0x494] ;  /* 0x0004940001177983 */ /* 0x001ee80000300800 */
[----:B--2---:R0:W-:Y:S04]  /*40d70*/  STS.U16 [R7+UR6+0x8d00], R27 ;  /* 0x008d001b07007988 */ /* 0x0041e80008000406 */
[----:B0-----:R-:W2:Y:S04]  /*40d80*/  LDL.LU R27, [R1+0x478] ;  /* 0x00047800011b7983 */ /* 0x001ea80000300800 */
[----:B------:R0:W-:Y:S04]  /*40d90*/  STS.U16 [R7+UR6+0x9500], R22 ;  /* 0x0095001607007988 */ /* 0x0001e80008000406 */
[----:B0-----:R-:W2:Y:S04]  /*40da0*/  LDL.LU R22, [R1+0x414] ;  /* 0x0004140001167983 */ /* 0x001ea80000300800 */
        /* <DEDUP_REMOVED lines=25> */
[----:B----4-:R-:W4:Y:S04]  /*40f40*/  LDL.LU R11, [R1+0x26c] ;  /* 0x00026c00010b7983 */ /* 0x010f280000300800 */
        /* <DEDUP_REMOVED lines=9> */
[----:B---3--:R0:W-:Y:S04]  /*40fe0*/  STS.U16 [R7+UR6+0xdd00], R23 ;  /* 0x00dd001707007988 */ /* 0x0081e80008000406 */
[----:B0-----:R-:W3:Y:S04]  /*40ff0*/  LDL.LU R23, [R1+0x1c0] ;  /* 0x0001c00001177983 */ /* 0x001ee80000300800 */
[----:B--2---:R0:W-:Y:S04]  /*41000*/  STS.U16 [R7+UR6+0xe500], R27 ;  /* 0x00e5001b07007988 */ /* 0x0041e80008000406 */
[----:B0-----:R-:W2:Y:S04]  /*41010*/  LDL.LU R27, [R1+0x19c] ;  /* 0x00019c00011b7983 */ /* 0x001ea80000300800 */
        /* <DEDUP_REMOVED lines=16> */
[----:B----4-:R0:W-:Y:S04]  /*41120*/  STS.U16 [R7+UR6+0x18500], R20 ;  /* 0x0185001407007988 */ /* 0x0101e80008000406 */
[----:B0-----:R-:W4:Y:S04]  /*41130*/  LDL.LU R20, [R1+0x44] ;  /* 0x0000440001147983 */ /* 0x001f280000300800 */
[----:B---3--:R0:W-:Y:S04]  /*41140*/  STS.U16 [R7+UR6+0x18d00], R23 ;  /* 0x018d001707007988 */ /* 0x0081e80008000406 */
[----:B0-----:R-:W3:Y:S04]  /*41150*/  LDL.LU R23, [R1+0x24] ;  /* 0x0000240001177983 */ /* 0x001ee80000300800 */
[----:B--2---:R0:W-:Y:S04]  /*41160*/  STS.U16 [R7+UR6+0x19500], R27 ;  /* 0x0195001b07007988 */ /* 0x0041e80008000406 */
[----:B0-----:R-:W2:Y:S04]  /*41170*/  LDL.LU R27, [R1] ;  /* 0x00000000011b7983 */ /* 0x001ea80000300800 */
[----:B------:R0:W-:Y:S02]  /*41180*/  STS.U16 [R7+UR6+0x1b500], R0 ;  /* 0x01b5000007007988 */ /* 0x0001e40008000406 */
[----:B0-----:R-:W0:Y:S02]  /*41190*/  S2R R0, SR_TID.X ;  /* 0x0000000000007919 */ /* 0x001e240000002100 */
[----:B------:R1:W-:Y:S04]  /*411a0*/  STS.U16 [R7+UR6+0x11d00], R19 ;  /* 0x011d001307007988 */ /* 0x0003e80008000406 */
[----:B------:R1:W-:Y:S04]  /*411b0*/  STS.U16 [R7+UR6+0x12500], R25 ;  /* 0x0125001907007988 */ /* 0x0003e80008000406 */
[----:B------:R0:W-:Y:S04]  /*411c0*/  STS.U16 [R7+UR6+0x12d00], R15 ;  /* 0x012d000f07007988 */ /* 0x0001e80008000406 */
[----:B------:R0:W-:Y:S04]  /*411d0*/  STS.U16 [R7+UR6+0x13500], R9 ;  /* 0x0135000907007988 */ /* 0x0001e80008000406 */
[----:B------:R0:W-:Y:S04]  /*411e0*/  STS.U16 [R7+UR6+0x13d00], R3 ;  /* 0x013d000307007988 */ /* 0x0001e80008000406 */
[----:B------:R0:W-:Y:S04]  /*411f0*/  STS.U16 [R7+UR6+0x14500], R8 ;  /* 0x0145000807007988 */ /* 0x0001e80008000406 */
[----:B-1----:R-:W2:Y:S04]  /*41200*/  LDL.LU R19, [R1+0x9dc] ;  /* 0x0009dc0001137983 */ /* 0x002ea80000300800 */
[----:B------:R-:W2:Y:S04]  /*41210*/  LDL.LU R25, [R1+0x9bc] ;  /* 0x0009bc0001197983 */ /* 0x000ea80000300800 */
[----:B0-----:R-:W2:Y:S04]  /*41220*/  LDL.LU R15, [R1+0x9a0] ;  /* 0x0009a000010f7983 */ /* 0x001ea80000300800 */
        /* <DEDUP_REMOVED lines=20> */
[----:B0-----:R-:W2:Y:S04]  /*41370*/  LDL.LU R2, [R1+0x86c] ;  /* 0x00086c0001027983 */ /* 0x001ea80000300800 */
[----:B-1----:R-:W2:Y:S04]  /*41380*/  LDL.LU R29, [R1+0x84c] ;  /* 0x00084c00011d7983 */ /* 0x002ea80000300800 */
[----:B------:R-:W2:Y:S01]  /*41390*/  LDL.LU R28, [R1+0x82c] ;  /* 0x00082c00011c7983 */ /* 0x000ea20000300800 */
[----:B------:R-:W-:-:S03]  /*413a0*/  LOP3.LUT R16, R0, 0x7f, RZ, 0xc0, !PT ;  /* 0x0000007f00107812 */ /* 0x000fc600078ec0ff */
[----:B----4-:R-:W4:Y:S04]  /*413b0*/  LDL.LU R22, [R1+0x80c] ;  /* 0x00080c0001167983 */ /* 0x010f280000300800 */
[----:B------:R-:W4:Y:S04]  /*413c0*/  LDL.LU R0, [R1+0x7ec] ;  /* 0x0007ec0001007983 */ /* 0x000f280000300800 */
[----:B------:R-:W-:Y:S04]  /*413d0*/  STS.U16 [R7+UR6+0x1dd00], R20 ;  /* 0x01dd001407007988 */ /* 0x000fe80008000406 */
[----:B---3--:R0:W-:Y:S04]  /*413e0*/  STS.U16 [R7+UR6+0x1e500], R23 ;  /* 0x01e5001707007988 */ /* 0x0081e80008000406 */
[----:B0-----:R-:W3:Y:S04]  /*413f0*/  LDL.LU R23, [R1+0x7d0] ;  /* 0x0007d00001177983 */ /* 0x001ee80000300800 */
[----:B------:R-:W3:Y:S04]  /*41400*/  LDL.LU R20, [R1+0x7b0] ;  /* 0x0007b00001147983 */ /* 0x000ee80000300800 */
[----:B--2---:R0:W-:Y:S04]  /*41410*/  STS.U16 [R7+UR6+0x1ed00], R27 ;  /* 0x01ed001b07007988 */ /* 0x0041e80008000406 */
[----:B0-----:R-:W2:Y:S04]  /*41420*/  LDL.LU R27, [R1+0x790] ;  /* 0x00079000011b7983 */ /* 0x001ea80000300800 */
[----:B------:R0:W-:Y:S04]  /*41430*/  STS.U16 [R7+UR6+0x1c500], R4 ;  /* 0x01c5000407007988 */ /* 0x0001e80008000406 */
[----:B------:R1:W-:Y:S04]  /*41440*/  STS.U16 [R7+UR6+0x1bd00], R6 ;  /* 0x01bd000607007988 */ /* 0x0003e80008000406 */
[----:B------:R-:W-:Y:S01]  /*41450*/  STS.U16 [R7+UR6+0xbd00], R26 ;  /* 0x00bd001a07007988 */ /* 0x000fe20008000406 */
[----:B0-----:R-:W-:-:S04]  /*41460*/  SHF.L.U32 R4, R16, 0x1, RZ ;  /* 0x0000000110047819 */ /* 0x001fc800000006ff */
[----:B-1----:R-:W-:Y:S01]  /*41470*/  LOP3.LUT R6, R4, 0x60, RZ, 0x3c, !PT ;  /* 0x0000006004067812 */ /* 0x002fe200078e3cff */
        /* <DEDUP_REMOVED lines=18> */
[----:B------:R-:W-:Y:S04]  /*415a0*/  STS.U16 [R6+UR6+0x6e00], R29 ;  /* 0x006e001d06007988 */ /* 0x000fe80008000406 */
[----:B------:R-:W-:Y:S04]  /*415b0*/  STS.U16 [R6+UR6+0x7600], R28 ;  /* 0x0076001c06007988 */ /* 0x000fe80008000406 */
[----:B----4-:R-:W-:Y:S04]  /*415c0*/  STS.U16 [R6+UR6+0x7e00], R22 ;  /* 0x007e001606007988 */ /* 0x010fe80008000406 */
[----:B------:R0:W-:Y:S04]  /*415d0*/  STS.U16 [R6+UR6+0x8600], R0 ;  /* 0x0086000006007988 */ /* 0x0001e80008000406 */
[----:B0-----:R-:W4:Y:S04]  /*415e0*/  LDL.LU R0, [R1+0x750] ;  /* 0x0007500001007983 */ /* 0x001f280000300800 */
[----:B------:R-:W4:Y:S04]  /*415f0*/  LDL.LU R12, [R1+0x730] ;  /* 0x00073000010c7983 */ /* 0x000f280000300800 */
[----:B------:R-:W4:Y:S04]  /*41600*/  LDL.LU R7, [R1+0x520] ;  /* 0x0005200001077983 */ /* 0x000f280000300800 */
[----:B------:R-:W4:Y:S04]  /*41610*/  LDL.LU R5, [R1+0x500] ;  /* 0x0005000001057983 */ /* 0x000f280000300800 */
[----:B------:R-:W4:Y:S04]  /*41620*/  LDL.LU R4, [R1+0x4e0] ;  /* 0x0004e00001047983 */ /* 0x000f280000300800 */
[----:B------:R-:W4:Y:S04]  /*41630*/  LDL.LU R28, [R1+0x4c0] ;  /* 0x0004c000011c7983 */ /* 0x000f280000300800 */
[----:B------:R-:W4:Y:S04]  /*41640*/  LDL.LU R22, [R1+0x490] ;  /* 0x0004900001167983 */ /* 0x000f280000300800 */
        /* <DEDUP_REMOVED lines=20> */
[----:B--2---:R1:W-:Y:S04]  /*41790*/  STS.U16 [R6+UR6+0x9e00], R27 ;  /* 0x009e001b06007988 */ /* 0x0043e80008000406 */
[----:B0-----:R-:W2:Y:S04]  /*417a0*/  LDL.LU R20, [R1+0x210] ;  /* 0x0002100001147983 */ /* 0x001ea80000300800 */
[----:B-1----:R-:W2:Y:S04]  /*417b0*/  LDL.LU R27, [R1+0x1f0] ;  /* 0x0001f000011b7983 */ /* 0x002ea80000300800 */
[----:B------:R0:W-:Y:S04]  /*417c0*/  STS.U16 [R6+UR6+0xa600], R14 ;  /* 0x00a6000e06007988 */ /* 0x0001e80008000406 */
[----:B0-----:R-:W2:Y:S04]  /*417d0*/  LDL.LU R14, [R1+0x2ab4] ;  /* 0x002ab400010e7983 */ /* 0x001ea80000300800 */
[----:B----4-:R0:W-:Y:S04]  /*417e0*/  STS.U16 [R6+UR6+0xae00], R0 ;  /* 0x00ae000006007988 */ /* 0x0101e80008000406 */
[----:B------:R1:W-:Y:S04]  /*417f0*/  STS.U16 [R6+UR6+0xd600], R28 ;  /* 0x00d6001c06007988 */ /* 0x0003e80008000406 */
[----:B------:R4:W-:Y:S04]  /*41800*/  STS.U16 [R6+UR6+0xde00], R22 ;  /* 0x00de001606007988 */ /* 0x0009e80008000406 */
[----:B0-----:R-:W2:Y:S04]  /*41810*/  LDL.LU R0, [R1+0x2ab0] ;  /* 0x002ab00001007983 */ /* 0x001ea80000300800 */
[----:B-1----:R-:W2:Y:S04]  /*41820*/  LDL.LU R28, [R1+0x1d0] ;  /* 0x0001d000011c7983 */ /* 0x002ea80000300800 */
[----:B----4-:R-:W4:Y:S04]  /*41830*/  LDL.LU R22, [R1+0x1bc] ;  /* 0x0001bc0001167983 */ /* 0x010f280000300800 */
[----:B---3--:R0:W-:Y:S04]  /*41840*/  STS.U16 [R6+UR6+0xe600], R23 ;  /* 0x00e6001706007988 */ /* 0x0081e80008000406 */
[----:B0-----:R-:W3:Y:S04]  /*41850*/  LDL.LU R23, [R1+0x1a0] ;  /* 0x0001a00001177983 */ /* 0x001ee80000300800 */
[----:B--2---:R0:W-:Y:S04]  /*41860*/  STS.U16 [R6+UR6+0x17600], R20 ;  /* 0x0176001406007988 */ /* 0x0041e80008000406 */
[----:B------:R1:W-:Y:S04]  /*41870*/  STS.U16 [R6+UR6+0x17e00], R27 ;  /* 0x017e001b06007988 */ /* 0x0003e80008000406 */
[----:B0-----:R-:W2:Y:S04]  /*41880*/  LDL.LU R20, [R1+0x168] ;  /* 0x0001680001147983 */ /* 0x001ea80000300800 */
[----:B-1----:R-:W2:Y:S04]  /*41890*/  LDL.LU R27, [R1+0x148] ;  /* 0x00014800011b7983 */ /* 0x002ea80000300800 */
[----:B------:R0:W-:Y:S04]  /*418a0*/  STS.U16 [R6+UR6+0xce00], R4 ;  /* 0x00ce000406007988 */ /* 0x0001e80008000406 */
[----:B0-----:R-:W2:Y:S04]  /*418b0*/  LDL.LU R4, [R1+0x128] ;  /* 0x0001280001047983 */ /* 0x001ea80000300800 */
[----:B------:R0:W-:Y:S04]  /*418c0*/  STS.U16 [R6+UR6+0xb600], R12 ;  /* 0x00b6000c06007988 */ /* 0x0001e80008000406 */
        /* <DEDUP_REMOVED lines=38> */
[----:B----4-:R4:W-:Y:S04]  /*41b30*/  STS.U16 [R6+UR6+0x18e00], R22 ;  /* 0x018e001606007988 */ /* 0x0109e80008000406 */
[----:B------:R-:W-:Y:S04]  /*41b40*/  STS.U16 [R6+UR6+0x19e00], R0 ;  /* 0x019e000006007988 */ /* 0x000fe80008000406 */
[----:B0-----:R-:W2:Y:S04]  /*41b50*/  LDL.LU R2, [R1+0x868] ;  /* 0x0008680001027983 */ /* 0x001ea80000300800 */
[----:B-1----:R-:W2:Y:S04]  /*41b60*/  LDL.LU R29, [R1+0x848] ;  /* 0x00084800011d7983 */ /* 0x002ea80000300800 */
[----:B------:R-:W2:Y:S04]  /*41b70*/  LDL.LU R28, [R1+0x828] ;  /* 0x00082800011c7983 */ /* 0x000ea80000300800 */
[----:B----4-:R-:W4:Y:S04]  /*41b80*/  LDL.LU R22, [R1+0x808] ;  /* 0x0008080001167983 */ /* 0x010f280000300800 */
[----:B---3--:R0:W-:Y:S04]  /*41b90*/  STS.U16 [R6+UR6+0x19600], R23 ;  /* 0x0196001706007988 */ /* 0x0081e80008000406 */
[----:B0-----:R-:W3:Y:S04]  /*41ba0*/  LDL.LU R23, [R1+0x7e8] ;  /* 0x0007e80001177983 */ /* 0x001ee80000300800 */
[----:B------:R-:W3:Y:S04]  /*41bb0*/  LDL.LU R0, [R1+0x7cc] ;  /* 0x0007cc0001007983 */ /* 0x000ee80000300800 */
[----:B--2---:R0:W-:Y:S04]  /*41bc0*/  STS.U16 [R6+UR6+0x1a600], R20 ;  /* 0x01a6001406007988 */ /* 0x0041e80008000406 */
[----:B------:R1:W-:Y:S04]  /*41bd0*/  STS.U16 [R6+UR6+0x1ae00], R27 ;  /* 0x01ae001b06007988 */ /* 0x0003e80008000406 */
[----:B0-----:R-:W2:Y:S04]  /*41be0*/  LDL.LU R20, [R1+0x2aac] ;  /* 0x002aac0001147983 */ /* 0x001ea80000300800 */
[----:B-1----:R-:W3:Y:S04]  /*41bf0*/  LDL.LU R27, [R1+0x2aa8] ;  /* 0x002aa800011b7983 */ /* 0x002ee80000300800 */
[----:B------:R0:W-:Y:S02]  /*41c00*/  STS.U16 [R6+UR6+0x1b600], R4 ;  /* 0x01b6000406007988 */ /* 0x0001e40008000406 */
[----:B0-----:R-:W0:Y:S02]  /*41c10*/  S2R R4, SR_TID.X ;  /* 0x0000000000047919 */ /* 0x001e240000002100 */
[----:B------:R1:W-:Y:S04]  /*41c20*/  STS.U16 [R6+UR6+0x1de00], R16 ;  /* 0x01de001006007988 */ /* 0x0003e80008000406 */
[----:B------:R-:W-:Y:S04]  /*41c30*/  STS.U16 [R6+UR6+0x1be00], R12 ;  /* 0x01be000c06007988 */ /* 0x000fe80008000406 */
[----:B------:R-:W-:Y:S04]  /*41c40*/  STS.U16 [R6+UR6+0x1c600], R7 ;  /* 0x01c6000706007988 */ /* 0x000fe80008000406 */
[----:B------:R-:W-:Y:S04]  /*41c50*/  STS.U16 [R6+UR6+0x1ce00], R5 ;  /* 0x01ce000506007988 */ /* 0x000fe80008000406 */
[----:B------:R-:W-:Y:S04]  /*41c60*/  STS.U16 [R6+UR6+0x1d600], R26 ;  /* 0x01d6001a06007988 */ /* 0x000fe80008000406 */
[----:B------:R-:W-:Y:S04]  /*41c70*/  STS.U16 [R6+UR6+0x1e600], R24 ;  /* 0x01e6001806007988 */ /* 0x000fe80008000406 */
[----:B------:R-:W-:Y:S01]  /*41c80*/  STS.U16 [R6+UR6+0x1fe00], R14 ;  /* 0x01fe000e06007988 */ /* 0x000fe20008000406 */
[----:B0-----:R-:W-:-:S04]  /*41c90*/  LOP3.LUT R4, R4, 0x7f, RZ, 0xc0, !PT ;  /* 0x0000007f04047812 */ /* 0x001fc800078ec0ff */
[----:B------:R-:W-:-:S04]  /*41ca0*/  SHF.L.U32 R4, R4, 0x1, RZ ;  /* 0x0000000104047819 */ /* 0x000fc800000006ff */
[----:B-1----:R-:W-:Y:S01]  /*41cb0*/  LOP3.LUT R16, R4, 0x70, RZ, 0x3c, !PT ;  /* 0x0000007004107812 */ /* 0x002fe200078e3cff */
[----:B--2---:R-:W-:Y:S04]  /*41cc0*/  STS.U16 [R6+UR6+0x1f600], R20 ;  /* 0x01f6001406007988 */ /* 0x004fe80008000406 */
[----:B---3--:R-:W-:Y:S04]  /*41cd0*/  STS.U16 [R6+UR6+0x1ee00], R27 ;  /* 0x01ee001b06007988 */ /* 0x008fe80008000406 */
        /* <DEDUP_REMOVED lines=110> */
[----:B0-----:R-:W2:Y:S04]  /*423c0*/  LDL.LU R15, [R1+0xa60] ;  /* 0x000a6000010f7983 */ /* 0x001ea80000300800 */
[----:B------:R-:W3:Y:S04]  /*423d0*/  LDL.LU R6, [R1+0xa5c] ;  /* 0x000a5c0001067983 */ /* 0x000ee80000300800 */
[----:B------:R-:W4:Y:S04]  /*423e0*/  LDL.LU R3, [R1+0xa50] ;  /* 0x000a500001037983 */ /* 0x000f280000300800 */
        /* <DEDUP_REMOVED lines=22> */
[----:B0-----:R-:W2:Y:S04]  /*42550*/  LDL.LU R13, [R1+0x2a94] ;  /* 0x002a9400010d7983 */ /* 0x001ea80000300800 */
[----:B--2---:R0:W-:Y:S04]  /*42560*/  STS.U16 [R16+UR6+0x19f00], R13 ;  /* 0x019f000d10007988 */ /* 0x0041e80008000406 */
        /* <DEDUP_REMOVED lines=15> */
[----:B--2---:R0:W-:Y:S04]  /*42660*/  STS.U16 [R16+UR6+0x1d700], R13 ;  /* 0x01d7000d10007988 */ /* 0x0041e80008000406 */
[----:B0-----:R-:W2:Y:S04]  /*42670*/  LDL.LU R13, [R1+0x2a74] ;  /* 0x002a7400010d7983 */ /* 0x001ea80000300800 */
[----:B------:R-:W3:Y:S04]  /*42680*/  LDL.LU R22, [R1+0x2a70] ;  /* 0x002a700001167983 */ /* 0x000ee80000300800 */
[----:B------:R-:W3:Y:S01]  /*42690*/  LDL.LU R23, [R1+0x2a6c] ;  /* 0x002a6c0001177983 */ /* 0x000ee20000300800 */
[----:B------:R-:W-:-:S03]  /*426a0*/  F2FP.F16.F32.PACK_AB R4, R15, R4 ;  /* 0x000000040f04723e */ /* 0x000fc600000000ff */
[----:B--2---:R-:W-:Y:S04]  /*426b0*/  STS.U16 [R16+UR6+0x1ff00], R13 ;  /* 0x01ff000d10007988 */ /* 0x004fe80008000406 */
[----:B---3--:R0:W-:Y:S04]  /*426c0*/  STS.U16 [R16+UR6+0x1ef00], R23 ;  /* 0x01ef001710007988 */ /* 0x0081e80008000406 */
[----:B------:R1:W-:Y:S04]  /*426d0*/  STS.U16 [R16+UR6+0x1f700], R22 ;  /* 0x01f7001610007988 */ /* 0x0003e80008000406 */
[----:B0-----:R-:W2:Y:S04]  /*426e0*/  LDL.LU R23, [R1+0xa14] ;  /* 0x000a140001177983 */ /* 0x001ea80000300800 */
[----:B-1----:R-:W2:Y:S04]  /*426f0*/  LDL.LU R22, [R1+0xa10] ;  /* 0x000a100001167983 */ /* 0x002ea80000300800 */
[----:B------:R-:W3:Y:S04]  /*42700*/  LDL.LU R13, [R1+0xa20] ;  /* 0x000a2000010d7983 */ /* 0x000ee80000300800 */
[----:B------:R-:W2:Y:S04]  /*42710*/  LDL.LU R16, [R1+0xa18] ;  /* 0x000a180001107983 */ /* 0x000ea80000300800 */
[----:B------:R-:W2:Y:S01]  /*42720*/  LDL.LU R15, [R1+0x2a68] ;  /* 0x002a6800010f7983 */ /* 0x000ea20000300800 */
[----:B----4-:R-:W-:-:S02]  /*42730*/  F2FP.F16.F32.PACK_AB R8, R3, R8 ;  /* 0x000000080308723e */ /* 0x010fc400000000ff */
[----:B------:R-:W-:Y:S02]  /*42740*/  F2FP.F16.F32.PACK_AB R10, R2, R10 ;  /* 0x0000000a020a723e */ /* 0x000fe400000000ff */
[----:B------:R-:W-:Y:S02]  /*42750*/  F2FP.F16.F32.PACK_AB R5, R28, R5 ;  /* 0x000000051c05723e */ /* 0x000fe400000000ff */
[----:B------:R-:W-:Y:S02]  /*42760*/  F2FP.F16.F32.PACK_AB R7, R29, R7 ;  /* 0x000000071d07723e */ /* 0x000fe400000000ff */
[----:B------:R-:W-:Y:S02]  /*42770*/  F2FP.F16.F32.PACK_AB R9, R0, R9 ;  /* 0x000000090009723e */ /* 0x000fe400000000ff */
[----:B--2---:R-:W-:Y:S02]  /*42780*/  F2FP.F16.F32.PACK_AB R6, R15, R6 ;  /* 0x000000060f06723e */ /* 0x004fe400000000ff */
[----:B------:R-:W2:Y:S04]  /*42790*/  LDL.LU R15, [R1+0x2a64] ;  /* 0x002a6400010f7983 */ /* 0x000ea80000300800 */
[----:B------:R-:W4:Y:S04]  /*427a0*/  LDL.LU R3, [R1+0x2a60] ;  /* 0x002a600001037983 */ /* 0x000f280000300800 */
[----:B------:R-:W2:Y:S04]  /*427b0*/  LDL.LU R2, [R1+0x2a5c] ;  /* 0x002a5c0001027983 */ /* 0x000ea80000300800 */
[----:B------:R-:W2:Y:S04]  /*427c0*/  LDL.LU R28, [R1+0x2a58] ;  /* 0x002a5800011c7983 */ /* 0x000ea80000300800 */
[----:B------:R-:W2:Y:S04]  /*427d0*/  LDL.LU R29, [R1+0x2a54] ;  /* 0x002a5400011d7983 */ /* 0x000ea80000300800 */
[----:B------:R-:W2:Y:S02]  /*427e0*/  LDL.LU R0, [R1+0x2a50] ;  /* 0x002a500001007983 */ /* 0x000ea40000300800 */
[----:B--2---:R-:W-:-:S02]  /*427f0*/  F2FP.F16.F32.PACK_AB R11, R0, R11 ;  /* 0x0000000b000b723e */ /* 0x004fc400000000ff */
[----:B------:R-:W2:Y:S01]  /*42800*/  LDL.LU R0, [R1+0x2a4c] ;  /* 0x002a4c0001007983 */ /* 0x000ea20000300800 */
[----:B------:R-:W-:Y:S02]  /*42810*/  F2FP.F16.F32.PACK_AB R17, R19, R17 ;  /* 0x000000111311723e */ /* 0x000fe400000000ff */
[----:B------:R-:W-:Y:S02]  /*42820*/  F2FP.F16.F32.PACK_AB R18, R20, R18 ;  /* 0x000000121412723e */ /* 0x000fe400000000ff */
[----:B---3--:R-:W-:Y:S02]  /*42830*/  F2FP.F16.F32.PACK_AB R12, R13, R12 ;  /* 0x0000000c0d0c723e */ /* 0x008fe400000000ff */
[----:B------:R-:W-:Y:S02]  /*42840*/  F2FP.F16.F32.PACK_AB R14, R16, R14 ;  /* 0x0000000e100e723e */ /* 0x000fe400000000ff */
[----:B--2---:R-:W-:Y:S02]  /*42850*/  F2FP.F16.F32.PACK_AB R19, R25, R0 ;  /* 0x000000001913723e */ /* 0x004fe400000000ff */
[----:B------:R-:W2:Y:S01]  /*42860*/  LDL.LU R0, [R1+0x2a48] ;  /* 0x002a480001007983 */ /* 0x000ea20000300800 */
[----:B------:R-:W-:Y:S01]  /*42870*/  VIADD R20, R15, UR6 ;  /* 0x000000060f147c36 */ /* 0x000fe20008000000 */
[----:B------:R-:W-:-:S02]  /*42880*/  F2FP.F16.F32.PACK_AB R16, R22, R23 ;  /* 0x000000171610723e */ /* 0x000fc400000000ff */
[----:B------:R-:W-:Y:S02]  /*42890*/  F2FP.F16.F32.PACK_AB R13, R27, R26 ;  /* 0x0000001a1b0d723e */ /* 0x000fe400000000ff */
[----:B------:R-:W-:Y:S01]  /*428a0*/  F2FP.F16.F32.PACK_AB R15, R24, R21 ;  /* 0x00000015180f723e */ /* 0x000fe200000000ff */
[----:B------:R-:W3:Y:S04]  /*428b0*/  LDL.LU R27, [R1+0xa68] ;  /* 0x000a6800011b7983 */ /* 0x000ee80000300800 */
[----:B------:R-:W3:Y:S04]  /*428c0*/  LDL R26, [R1+0x460] ;  /* 0x00046000011a7983 */ /* 0x000ee80000100800 */
[----:B------:R-:W3:Y:S04]  /*428d0*/  LDL R24, [R1+0x430] ;  /* 0x0004300001187983 */ /* 0x000ee80000100800 */
[----:B------:R-:W3:Y:S04]  /*428e0*/  LDL.LU R21, [R1+0xa6c] ;  /* 0x000a6c0001157983 */ /* 0x000ee80000300800 */
[----:B------:R-:W3:Y:S04]  /*428f0*/  LDL R25, [R1+0x43c] ;  /* 0x00043c0001197983 */ /* 0x000ee80000100800 */
[----:B------:R-:W-:Y:S04]  /*42900*/  STL [R1+0x2a64], R2 ;  /* 0x002a640201007387 */ /* 0x000fe80000100800 */
[----:B--2---:R-:W-:Y:S04]  /*42910*/  STL [R1+0x2a60], R0 ;  /* 0x002a600001007387 */ /* 0x004fe80000100800 */
[----:B------:R0:W-:Y:S04]  /*42920*/  STL [R1+0x2a4c], R29 ;  /* 0x002a4c1d01007387 */ /* 0x0001e80000100800 */
[----:B0-----:R-:W2:Y:S04]  /*42930*/  LDL R29, [R1+0x438] ;  /* 0x00043800011d7983 */ /* 0x001ea80000100800 */
[----:B------:R-:W-:Y:S04]  /*42940*/  STSM.16.M88.4 [R20+0x28000], R4 ;  /* 0x0280000414007844 */ /* 0x000fe80000000200 */
[----:B------:R-:W-:Y:S04]  /*42950*/  STSM.16.M88.4 [R20+0x28080], R8 ;  /* 0x0280800814007844 */ /* 0x000fe80000000200 */
[----:B------:R-:W-:Y:S04]  /*42960*/  STSM.16.M88.4 [R20+0x29000], R12 ;  /* 0x0290000c14007844 */ /* 0x000fe80000000200 */
[----:B------:R-:W-:Y:S01]  /*42970*/  STSM.16.M88.4 [R20+0x29080], R16 ;  /* 0x0290801014007844 */ /* 0x000fe20000000200 */
[----:B------:R-:W-:Y:S06]  /*42980*/  BAR.SYNC.DEFER_BLOCKING 0x0 ;  /* 0x0000000000007b1d */ /* 0x000fec0000010000 */
[----:B----4-:R-:W0:Y:S04]  /*42990*/  LDSM.16.M88.4 R12, [R3+UR6] ;  /* 0x00000006030c783b */ /* 0x010e280008000200 */
[----:B--2---:R-:W-:Y:S04]  /*429a0*/  STL [R1+0x3d0c], R29 ;  /* 0x003d0c1d01007387 */ /* 0x004fe80000100800 */
[----:B------:R1:W-:Y:S04]  /*429b0*/  STL [R1+0x2a48], R28 ;  /* 0x002a481c01007387 */ /* 0x0003e80000100800 */
[----:B---3--:R-:W2:Y:S04]  /*429c0*/  LDSM.16.M88.4 R4, [R24+UR6+0x28000] ;  /* 0x028000061804783b */ /* 0x008ea80008000200 */
[----:B-1----:R-:W3:Y:S01]  /*429d0*/  LDL R28, [R1+0x434] ;  /* 0x00043400011c7983 */ /* 0x002ee20000100800 */
[----:B0-----:R-:W-:Y:S01]  /*429e0*/  MOV R10, R12 ;  /* 0x0000000c000a7202 */ /* 0x001fe20000000f00 */
[----:B------:R-:W-:Y:S01]  /*429f0*/  FADD R9, -R26, R27 ;  /* 0x0000001b1a097221 */ /* 0x000fe20000000100 */
[----:B------:R-:W-:-:S02]  /*42a00*/  FADD R8, -R25, R21 ;  /* 0x0000001519087221 */ /* 0x000fc40000000100 */
[----:B------:R-:W-:Y:S01]  /*42a10*/  LDSM.16.M88.4 R20, [R3+UR6+0x8000] ;  /* 0x008000060314783b */ /* 0x000fe20008000200 */
[----:B------:R-:W-:-:S04]  /*42a20*/  FMUL R9, R9, 1.4426950216293334961 ;  /* 0x3fb8aa3b09097820 */ /* 0x000fc80000400000 */
[----:B------:R0:W1:Y:S01]  /*42a30*/  MUFU.EX2 R2, R9 ;  /* 0x0000000900027308 */ /* 0x0000620000000800 */
[----:B---3--:R-:W-:Y:S04]  /*42a40*/  STL [R1+0x3d48], R28 ;  /* 0x003d481c01007387 */ /* 0x008fe80000100800 */
[----:B--2---:R2:W-:Y:S04]  /*42a50*/  STL.64 [R1+0x3d78], R6 ;  /* 0x003d780601007387 */ /* 0x0045e80000100a00 */
[----:B------:R3:W-:Y:S04]  /*42a60*/  STL.64 [R1+0x3d70], R4 ;  /* 0x003d700401007387 */ /* 0x0007e80000100a00 */
[----:B------:R-:W-:Y:S04]  /*42a70*/  STL.64 [R1+0x170], R12 ;  /* 0x0001700c01007387 */ /* 0x000fe80000100a00 */
[----:B------:R-:W-:Y:S01]  /*42a80*/  STL.64 [R1+0x178], R14 ;  /* 0x0001780e01007387 */ /* 0x000fe20000100a00 */
[----:B--2---:R-:W-:-:S03]  /*42a90*/  MOV R7, R13 ;  /* 0x0000000d00077202 */ /* 0x004fc60000000f00 */
[----:B------:R-:W2:Y:S04]  /*42aa0*/  LDSM.16.M88.4 R12, [R3+UR6+0x2000] ;  /* 0x00200006030c783b */ /* 0x000ea80008000200 */
[----:B------:R-:W1:Y:S04]  /*42ab0*/  LDL.LU R6, [R1+0x4b0] ;  /* 0x0004b00001067983 */ /* 0x000e680000300800 */
[----:B---3--:R-:W3:Y:S04]  /*42ac0*/  LDL.LU R5, [R1+0x4b4] ;  /* 0x0004b40001057983 */ /* 0x008ee80000300800 */
[----:B------:R-:W4:Y:S04]  /*42ad0*/  LDL.LU R4, [R1+0x4b8] ;  /* 0x0004b80001047983 */ /* 0x000f280000300800 */
[----:B--2---:R-:W-:Y:S01]  /*42ae0*/  STL.64 [R1+0x160], R12 ;  /* 0x0001600c01007387 */ /* 0x004fe20000100a00 */
[----:B------:R-:W-:-:S02]  /*42af0*/  MOV R16, R12 ;  /* 0x0000000c00107202 */ /* 0x000fc40000000f00 */
[----:B0-----:R-:W-:Y:S01]  /*42b00*/  MOV R9, R13 ;  /* 0x0000000d00097202 */ /* 0x001fe20000000f00 */
[----:B------:R-:W-:Y:S04]  /*42b10*/  STL.64 [R1+0x168], R14 ;  /* 0x0001680e01007387 */ /* 0x000fe80000100a00 */
[----:B------:R-:W2:Y:S01]  /*42b20*/  LDL.LU R11, [R1+0x4bc] ;  /* 0x0004bc00010b7983 */ /* 0x000ea20000300800 */
[----:B------:R-:W-:Y:S01]  /*42b30*/  FMUL R8, R8, 1.4426950216293334961 ;  /* 0x3fb8aa3b08087820 */ /* 0x000fe20000400000 */
[----:B------:R-:W-:Y:S01]  /*42b40*/  MOV R28, R20 ;  /* 0x00000014001c7202 */ /* 0x000fe20000000f00 */
[----:B------:R-:W-:Y:S01]  /*42b50*/  IMAD.MOV.U32 R29, RZ, RZ, R21 ;  /* 0x000000ffff1d7224 */ /* 0x000fe200078e0015 */
[----:B------:R-:W0:Y:S01]  /*42b60*/  LDSM.16.M88.4 R12, [R3+UR6+0x4000] ;  /* 0x00400006030c783b */ /* 0x000e220008000200 */
[----:B------:R-:W4:Y:S03]  /*42b70*/  MUFU.EX2 R0, R8 ;  /* 0x0000000800007308 */ /* 0x000f260000000800 */
[----:B0-----:R-:W-:Y:S01]  /*42b80*/  STL.64 [R1+0x150], R12 ;  /* 0x0001500c01007387 */ /* 0x001fe20000100a00 */
[----:B------:R-:W-:Y:S01]  /*42b90*/  IMAD.MOV.U32 R18, RZ, RZ, R12 ;  /* 0x000000ffff127224 */ /* 0x000fe200078e000c */
[----:B------:R-:W-:-:S02]  /*42ba0*/  MOV R17, R13 ;  /* 0x0000000d00117202 */ /* 0x000fc40000000f00 */
[----:B------:R-:W-:Y:S04]  /*42bb0*/  STL.64 [R1+0x158], R14 ;  /* 0x0001580e01007387 */ /* 0x000fe80000100a00 */
[----:B------:R-:W0:Y:S02]  /*42bc0*/  LDSM.16.M88.4 R12, [R3+UR6+0x6000] ;  /* 0x00600006030c783b */ /* 0x000e240008000200 */
[----:B0-----:R-:W-:Y:S02]  /*42bd0*/  MOV R26, R12 ;  /* 0x0000000c001a7202 */ /* 0x001fe40000000f00 */
[----:B------:R1:W-:Y:S01]  /*42be0*/  STL.64 [R1+0x140], R12 ;  /* 0x0001400c01007387 */ /* 0x0003e20000100a00 */
[----:B------:R-:W-:-:S03]  /*42bf0*/  MOV R19, R13 ;  /* 0x0000000d00137202 */ /* 0x000fc60000000f00 */
[----:B------:R4:W-:Y:S04]  /*42c00*/  STL.64 [R1+0x148], R14 ;  /* 0x0001480e01007387 */ /* 0x0009e80000100a00 */
[----:B------:R0:W-:Y:S04]  /*42c10*/  STL [R1+0x3d4c], R26 ;  /* 0x003d4c1a01007387 */ /* 0x0001e80000100800 */
[----:B------:R-:W-:Y:S04]  /*42c20*/  STL.64 [R1+0x130], R20 ;  /* 0x0001301401007387 */ /* 0x000fe80000100a00 */
[----:B------:R-:W-:Y:S01]  /*42c30*/  STL.64 [R1+0x138], R22 ;  /* 0x0001381601007387 */ /* 0x000fe20000100a00 */
[----:B-1----:R-:W-:-:S03]  /*42c40*/  FMUL R12, R2, R6 ;  /* 0x00000006020c7220 */ /* 0x002fc60000400000 */
[----:B------:R-:W2:Y:S01]  /*42c50*/  LDL.LU R6, [R1+0x540] ;  /* 0x0005400001067983 */ /* 0x000ea20000300800 */
[----:B---3--:R-:W-:-:S03]  /*42c60*/  FMUL R13, R2, R5 ;  /* 0x00000005020d7220 */ /* 0x008fc60000400000 */
[----:B------:R-:W3:Y:S01]  /*42c70*/  LDL.LU R5, [R1+0x544] ;  /* 0x0005440001057983 */ /* 0x000ee20000300800 */
[----:B----4-:R-:W-:-:S03]  /*42c80*/  FMUL R14, R0, R4 ;  /* 0x00000004000e7220 */ /* 0x010fc60000400000 */
[----:B------:R-:W4:Y:S01]  /*42c90*/  LDL.LU R4, [R1+0x548] ;  /* 0x0005480001047983 */ /* 0x000f220000300800 */
[----:B--2---:R-:W-:-:S03]  /*42ca0*/  FMUL R15, R0, R11 ;  /* 0x0000000b000f7220 */ /* 0x004fc60000400000 */
[----:B------:R-:W2:Y:S04]  /*42cb0*/  LDL.LU R11, [R1+0x54c] ;  /* 0x00054c00010b7983 */ /* 0x000ea80000300800 */
[----:B------:R-:W2:Y:S04]  /*42cc0*/  LDL.LU R27, [R1+0x554] ;  /* 0x00055400011b7983 */ /* 0x000ea80000300800 */
[----:B0-----:R-:W2:Y:S04]  /*42cd0*/  LDL.LU R26, [R1+0x558] ;  /* 0x00055800011a7983 */ /* 0x001ea80000300800 */
[----:B------:R-:W2:Y:S01]  /*42ce0*/  LDL.LU R24, [R1+0x55c] ;  /* 0x00055c0001187983 */ /* 0x000ea20000300800 */
[----:B------:R-:W-:-:S03]  /*42cf0*/  MOV R25, R9 ;  /* 0x0000000900197202 */ /* 0x000fc60000000f00 */
[----:B--2---:R0:W-:Y:S02]  /*42d00*/  STL [R1+0x3d50], R24 ;  /* 0x003d501801007387 */ /* 0x0041e40000100800 */
[----:B0-----:R-:W-:-:S05]  /*42d10*/  MOV R24, R16 ;  /* 0x0000001000187202 */ /* 0x001fca0000000f00 */
[----:B------:R0:W-:Y:S04]  /*42d20*/  STL.64 [R1+0x3d58], R24 ;  /* 0x003d581801007387 */ /* 0x0001e80000100a00 */
[----:B0-----:R-:W2:Y:S01]  /*42d30*/  LDL.LU R25, [R1+0x550] ;  /* 0x0005500001197983 */ /* 0x001ea20000300800 */
[----:B------:R-:W-:Y:S01]  /*42d40*/  MOV R24, R10 ;  /* 0x0000000a00187202 */ /* 0x000fe20000000f00 */
[C---:B------:R-:W-:Y:S02]  /*42d50*/  FMUL R8, R2.reuse, R6 ;  /* 0x0000000602087220 */ /* 0x040fe40000400000 */
[----:B------:R-:W-:Y:S01]  /*42d60*/  STL.64 [R1+0x3d68], R26 ;  /* 0x003d681a01007387 */ /* 0x000fe20000100a00 */
[----:B---3--:R-:W-:Y:S01]  /*42d70*/  FMUL R9, R2, R5 ;  /* 0x0000000502097220 */ /* 0x008fe20000400000 */
[----:B----4-:R-:W-:-:S02]  /*42d80*/  FMUL R10, R0, R4 ;  /* 0x00000004000a7220 */ /* 0x010fc40000400000 */
[----:B--2---:R0:W-:Y:S04]  /*42d90*/  STL [R1+0x3d60], R25 ;  /* 0x003d601901007387 */ /* 0x0041e80000100800 */
[----:B------:R-:W2:Y:S04]  /*42da0*/  LDL.LU R23, [R1+0x560] ;  /* 0x0005600001177983 */ /* 0x000ea80000300800 */
[----:B------:R-:W3:Y:S01]  /*42db0*/  LDL.LU R22, [R1+0x564] ;  /* 0x0005640001167983 */ /* 0x000ee20000300800 */
[----:B0-----:R-:W-:-:S03]  /*42dc0*/  MOV R25, R7 ;  /* 0x0000000700197202 */ /* 0x001fc60000000f00 */
[----:B------:R-:W0:Y:S04]  /*42dd0*/  LDSM.16.M88.4 R4, [R3+UR6+0xa000] ;  /* 0x00a000060304783b */ /* 0x000e280008000200 */
[----:B------:R-:W4:Y:S04]  /*42de0*/  LDL.LU R16, [R1+0x568] ;  /* 0x0005680001107983 */ /* 0x000f280000300800 */
[----:B0-----:R-:W-:Y:S01]  /*42df0*/  STL.64 [R1+0x120], R4 ;  /* 0x0001200401007387 */ /* 0x001fe20000100a00 */
[----:B------:R-:W-:Y:S01]  /*42e00*/  IMAD.MOV.U32 R20, RZ, RZ, R4 ;  /* 0x000000ffff147224 */ /* 0x000fe200078e0004 */
[----:B------:R-:W-:-:S02]  /*42e10*/  MOV R21, R5 ;  /* 0x0000000500157202 */ /* 0x000fc40000000f00 */
[----:B------:R0:W-:Y:S04]  /*42e20*/  STL.64 [R1+0x128], R6 ;  /* 0x0001280601007387 */ /* 0x0001e80000100a00 */
[----:B0-----:R-:W2:Y:S04]  /*42e30*/  LDL.LU.64 R6, [R1+0x3d78] ;  /* 0x003d780001067983 */ /* 0x001ea80000300a00 */
[----:B------:R-:W2:Y:S04]  /*42e40*/  LDL.LU.64 R4, [R1+0x3d70] ;  /* 0x003d700001047983 */ /* 0x000ea80000300a00 */
[----:B------:R-:W3:Y:S01]  /*42e50*/  LDL.LU.64 R26, [R1+0x3d68] ;  /* 0x003d6800011a7983 */ /* 0x000ee20000300a00 */
[----:B--2---:R-:W-:Y:S03]  /*42e60*/  HMMA.16816.F32 R12, R4, R24, R12 ;  /* 0x00000018040c723c */ /* 0x004fe6000000180c */
[----:B------:R-:W2:-:S15]  /*42e70*/  LDL.LU R25, [R1+0x3d60] ;  /* 0x003d600001197983 */ /* 0x000e9e0000300800 */
[----:B------:R-:W-:Y:S01]  /*42e80*/  NOP ;  /* 0x0000000000007918 */ /* 0x000fe20000000000 */
[----:B------:R3:W-:Y:S04]  /*42e90*/  STL.64 [R1+0x2c0], R12 ;  /* 0x0002c00c01007387 */ /* 0x0007e80000100a00 */
[----:B------:R0:W-:Y:S01]  /*42ea0*/  STL.64 [R1+0x2c8], R14 ;  /* 0x0002c80e01007387 */ /* 0x0001e20000100a00 */
[----:B---3--:R-:W-:Y:S01]  /*42eb0*/  FMUL R13, R2, R27 ;  /* 0x0000001b020d7220 */ /* 0x008fe20000400000 */
[----:B0-----:R-:W-:Y:S01]  /*42ec0*/  FMUL R14, R0, R26 ;  /* 0x0000001a000e7220 */ /* 0x001fe20000400000 */
[----:B--2---:R-:W-:Y:S02]  /*42ed0*/  FMUL R12, R2, R25 ;  /* 0x00000019020c7220 */ /* 0x004fe40000400000 */
[----:B------:R-:W0:Y:S04]  /*42ee0*/  LDSM.16.M88.4 R24, [R3+UR6+0xc000] ;  /* 0x00c000060318783b */ /* 0x000e280008000200 */
[----:B0-----:R0:W-:Y:S04]  /*42ef0*/  STL.64 [R1+0x110], R24 ;  /* 0x0001101801007387 */ /* 0x0011e80000100a00 */
[----:B------:R-:W-:Y:S04]  /*42f00*/  STL.64 [R1+0x118], R26 ;  /* 0x0001181a01007387 */ /* 0x000fe80000100a00 */
[----:B0-----:R-:W2:Y:S01]  /*42f10*/  LDL.LU.64 R24, [R1+0x3d58] ;  /* 0x003d580001187983 */ /* 0x001ea20000300a00 */
[----:B------:R-:W-:-:S07]  /*42f20*/  FMUL R11, R0, R11 ;  /* 0x0000000b000b7220 */ /* 0x000fce0000400000 */
[----:B--2---:R-:W-:Y:S01]  /*42f30*/  HMMA.16816.F32 R8, R4, R24, R8 ;  /* 0x000000180408723c */ /* 0x004fe20000001808 */
[----:B------:R-:W2:-:S15]  /*42f40*/  LDL.LU R24, [R1+0x3d50] ;  /* 0x003d500001187983 */ /* 0x000e9e0000300800 */
[----:B------:R-:W-:-:S03]  /*42f50*/  NOP ;  /* 0x0000000000007918 */ /* 0x000fc60000000000 */
[----:B------:R0:W-:Y:S04]  /*42f60*/  STL.64 [R1+0x2b0], R8 ;  /* 0x0002b00801007387 */ /* 0x0001e80000100a00 */
[----:B------:R1:W-:Y:S01]  /*42f70*/  STL.64 [R1+0x2b8], R10 ;  /* 0x0002b80a01007387 */ /* 0x0003e20000100a00 */
[----:B0-----:R-:W-:-:S03]  /*42f80*/  FMUL R8, R2, R23 ;  /* 0x0000001702087220 */ /* 0x001fc60000400000 */
[----:B-1----:R-:W3:Y:S01]  /*42f90*/  LDL.LU R11, [R1+0x56c] ;  /* 0x00056c00010b7983 */ /* 0x002ee20000300800 */
[C---:B----4-:R-:W-:Y:S01]  /*42fa0*/  FMUL R10, R0.reuse, R16 ;  /* 0x00000010000a7220 */ /* 0x050fe20000400000 */
[----:B--2---:R-:W-:Y:S02]  /*42fb0*/  FMUL R15, R0, R24 ;  /* 0x00000018000f7220 */ /* 0x004fe40000400000 */
[----:B------:R-:W0:Y:S02]  /*42fc0*/  LDSM.16.M88.4 R24, [R3+UR6+0xe000] ;  /* 0x00e000060318783b */ /* 0x000e240008000200 */
[----:B0-----:R-:W-:Y:S02]  /*42fd0*/  MOV R23, R24 ;  /* 0x0000001800177202 */ /* 0x001fe40000000f00 */
[----:B------:R-:W-:Y:S01]  /*42fe0*/  STL.64 [R1+0x100], R24 ;  /* 0x0001001801007387 */ /* 0x000fe20000100a00 */
[----:B------:R-:W-:-:S03]  /*42ff0*/  MOV R16, R25 ;  /* 0x0000001900107202 */ /* 0x000fc60000000f00 */
[----:B------:R0:W-:Y:S04]  /*43000*/  STL.64 [R1+0x108], R26 ;  /* 0x0001081a01007387 */ /* 0x0001e80000100a00 */
[----:B0-----:R-:W2:Y:S04]  /*43010*/  LDL.LU R26, [R1+0x3d4c] ;  /* 0x003d4c00011a7983 */ /* 0x001ea80000300800 */
[----:B------:R-:W-:Y:S04]  /*43020*/  STL [R1+0x3d20], R23 ;  /* 0x003d201701007387 */ /* 0x000fe80000100800 */
[----:B------:R0:W-:Y:S04]  /*43030*/  STL.64 [R1+0x3d28], R20 ;  /* 0x003d281401007387 */ /* 0x0001e80000100a00 */
[----:B------:R1:W-:Y:S01]  /*43040*/  STL [R1+0x3d10], R16 ;  /* 0x003d101001007387 */ /* 0x0003e20000100800 */
[----:B0-----:R-:W-:-:S03]  /*43050*/  IMAD.MOV.U32 R21, RZ, RZ, R17 ;  /* 0x000000ffff157224 */ /* 0x001fc600078e0011 */
[----:B-1----:R-:W4:Y:S01]  /*43060*/  LDL.64 R16, [R1+0x110] ;  /* 0x0001100001107983 */ /* 0x002f220000100a00 */
[----:B------:R-:W-:-:S07]  /*43070*/  MOV R20, R18 ;  /* 0x0000001200147202 */ /* 0x000fce0000000f00 */
[----:B------:R-:W-:Y:S01]  /*43080*/  HMMA.16816.F32 R12, R4, R20, R12 ;  /* 0x00000014040c723c */ /* 0x000fe2000000180c */
[----:B------:R-:W-:Y:S01]  /*43090*/  FMUL R9, R2, R22 ;  /* 0x0000001602097220 */ /* 0x000fe20000400000 */
[----:B----4-:R0:W-:Y:S04]  /*430a0*/  STL.64 [R1+0x3d18], R16 ;  /* 0x003d181001007387 */ /* 0x0101e80000100a00 */
[----:B------:R-:W4:Y:S04]  /*430b0*/  LDL.LU R18, [R1+0x570] ;  /* 0x0005700001127983 */ /* 0x000f280000300800 */
[----:B0-----:R-:W2:Y:S09]  /*430c0*/  LDL.LU R17, [R1+0x574] ;  /* 0x0005740001117983 */ /* 0x001eb20000300800 */
[----:B------:R-:W-:Y:S04]  /*430d0*/  STL.64 [R1+0x2a0], R12 ;  /* 0x0002a00c01007387 */ /* 0x000fe80000100a00 */
[----:B------:R0:W-:Y:S04]  /*430e0*/  STL.64 [R1+0x2a8], R14 ;  /* 0x0002a80e01007387 */ /* 0x0001e80000100a00 */
        /* <DEDUP_REMOVED lines=8> */
[----:B------:R-:W2:Y:S01]  /*43170*/  LDL.LU R20, [R1+0x598] ;  /* 0x0005980001147983 */ /* 0x000ea20000300800 */
[----:B---3--:R-:W-:Y:S01]  /*43180*/  FMUL R11, R0, R11 ;  /* 0x0000000b000b7220 */ /* 0x008fe20000400000 */
[C---:B----4-:R-:W-:Y:S01]  /*43190*/  FMUL R12, R2.reuse, R18 ;  /* 0x00000012020c7220 */ /* 0x050fe20000400000 */
[----:B--2---:R-:W-:Y:S01]  /*431a0*/  FMUL R13, R2, R17 ;  /* 0x00000011020d7220 */ /* 0x004fe20000400000 */
[----:B------:R-:W-:Y:S01]  /*431b0*/  FMUL R14, R0, R16 ;  /* 0x00000010000e7220 */ /* 0x000fe20000400000 */
[----:B------:R-:W-:Y:S04]  /*431c0*/  STL.64 [R1+0x3d38], R22 ;  /* 0x003d381601007387 */ /* 0x000fe80000100a00 */
[----:B------:R0:W-:Y:S02]  /*431d0*/  STL.64 [R1+0x3d30], R20 ;  /* 0x003d301401007387 */ /* 0x0001e40000100a00 */
[----:B0-----:R-:W-:-:S02]  /*431e0*/  MOV R20, R28 ;  /* 0x0000001c00147202 */ /* 0x001fc40000000f00 */
[----:B------:R-:W-:Y:S01]  /*431f0*/  MOV R21, R29 ;  /* 0x0000001d00157202 */ /* 0x000fe20000000f00 */
[----:B------:R-:W2:Y:S04]  /*43200*/  LDL.LU R28, [R1+0x3d48] ;  /* 0x003d4800011c7983 */ /* 0x000ea80000300800 */
[----:B------:R0:W-:Y:S02]  /*43210*/  STL.64 [R1+0x3d40], R20 ;  /* 0x003d401401007387 */ /* 0x0001e40000100a00 */
[----:B0-----:R-:W-:Y:S02]  /*43220*/  MOV R21, R19 ;  /* 0x0000001300157202 */ /* 0x001fe40000000f00 */
[----:B------:R-:W-:Y:S01]  /*43230*/  MOV R20, R26 ;  /* 0x0000001a00147202 */ /* 0x000fe20000000f00 */
[----:B------:R-:W0:Y:S06]  /*43240*/  LDSM.16.M88.4 R16, [R3+UR6+0x10000] ;  /* 0x010000060310783b */ /* 0x000e2c0008000200 */
[----:B------:R-:W-:Y:S01]  /*43250*/  HMMA.16816.F32 R8, R4, R20, R8 ;  /* 0x000000140408723c */ /* 0x000fe20000001808 */
[----:B------:R-:W1:Y:S04]  /*43260*/  LDSM.16.M88.4 R20, [R3+UR6+0x12000] ;  /* 0x012000060314783b */ /* 0x000e680008000200 */
[----:B0-----:R-:W-:Y:S04]  /*43270*/  STL.64 [R1+0xd0], R16 ;  /* 0x0000d01001007387 */ /* 0x001fe80000100a00 */
[----:B------:R0:W-:Y:S01]  /*43280*/  STL.64 [R1+0xd8], R18 ;  /* 0x0000d81201007387 */ /* 0x0001e20000100a00 */
[----:B------:R-:W-:Y:S01]  /*43290*/  MOV R26, R17 ;  /* 0x00000011001a7202 */ /* 0x000fe20000000f00 */
[----:B------:R-:W-:-:S02]  /*432a0*/  IMAD.MOV.U32 R29, RZ, RZ, R16 ;  /* 0x000000ffff1d7224 */ /* 0x000fc400078e0010 */
[----:B0-----:R-:W3:Y:S04]  /*432b0*/  LDL.LU R19, [R1+0x59c] ;  /* 0x00059c0001137983 */ /* 0x001ee80000300800 */
[----:B------:R-:W4:Y:S04]  /*432c0*/  LDL.LU R18, [R1+0x5a0] ;  /* 0x0005a00001127983 */ /* 0x000f280000300800 */
[----:B------:R-:W-:Y:S04]  /*432d0*/  STL.64 [R1+0x290], R8 ;  /* 0x0002900801007387 */ /* 0x000fe80000100a00 */
[----:B------:R-:W-:Y:S04]  /*432e0*/  STL.64 [R1+0x298], R10 ;  /* 0x0002980a01007387 */ /* 0x000fe80000100a00 */
[----:B------:R-:W2:Y:S04]  /*432f0*/  LDL.LU R17, [R1+0x5a4] ;  /* 0x0005a40001117983 */ /* 0x000ea80000300800 */
[----:B------:R-:W2:Y:S04]  /*43300*/  LDL.LU R16, [R1+0x5a8] ;  /* 0x0005a80001107983 */ /* 0x000ea80000300800 */
[----:B-1----:R0:W-:Y:S04]  /*43310*/  STL.64 [R1+0xc0], R20 ;  /* 0x0000c01401007387 */ /* 0x0021e80000100a00 */
[----:B------:R1:W-:Y:S04]  /*43320*/  STL.64 [R1+0xc8], R22 ;  /* 0x0000c81601007387 */ /* 0x0003e80000100a00 */
[----:B0-----:R-:W2:Y:S01]  /*43330*/  LDL.LU.64 R20, [R1+0x3d40] ;  /* 0x003d400001147983 */ /* 0x001ea20000300a00 */
[----:B------:R-:W-:-:S03]  /*43340*/  FMUL R15, R0, R15 ;  /* 0x0000000f000f7220 */ /* 0x000fc60000400000 */
[----:B-1----:R-:W3:Y:S04]  /*43350*/  LDL.LU.64 R22, [R1+0x3d38] ;  /* 0x003d380001167983 */ /* 0x002ee80000300a00 */
[----:B--2---:R-:W-:Y:S01]  /*43360*/  HMMA.16816.F32 R12, R4, R20, R12 ;  /* 0x00000014040c723c */ /* 0x004fe2000000180c */
[----:B------:R-:W2:Y:S01]  /*43370*/  LDL.LU.64 R20, [R1+0x3d30] ;  /* 0x003d300001147983 */ /* 0x000ea20000300a00 */
[----:B---3--:R-:W-:-:S15]  /*43380*/  FMUL R11, R0, R23 ;  /* 0x00000017000b7220 */ /* 0x008fde0000400000 */
[----:B------:R-:W-:Y:S02]  /*43390*/  NOP ;  /* 0x0000000000007918 */ /* 0x000fe40000000000 */
[----:B------:R0:W-:Y:S04]  /*433a0*/  STL.64 [R1+0x280], R12 ;  /* 0x0002800c01007387 */ /* 0x0001e80000100a00 */
[----:B------:R1:W-:Y:S01]  /*433b0*/  STL.64 [R1+0x288], R14 ;  /* 0x0002880e01007387 */ /* 0x0003e20000100a00 */
[C---:B0-----:R-:W-:Y:S01]  /*433c0*/  FMUL R12, R2.reuse, R22 ;  /* 0x00000016020c7220 */ /* 0x041fe20000400000 */
[----:B--2---:R-:W-:Y:S01]  /*433d0*/  FMUL R13, R2, R21 ;  /* 0x00000015020d7220 */ /* 0x004fe20000400000 */
[----:B-1----:R-:W-:Y:S02]  /*433e0*/  FMUL R14, R0, R20 ;  /* 0x00000014000e7220 */ /* 0x002fe40000400000 */
[----:B------:R-:W0:Y:S04]  /*433f0*/  LDSM.16.M88.4 R20, [R3+UR6+0x14000] ;  /* 0x014000060314783b */ /* 0x000e280008000200 */
[----:B0-----:R0:W-:Y:S04]  /*43400*/  STL.64 [R1+0x90], R20 ;  /* 0x0000901401007387 */ /* 0x0011e80000100a00 */
[----:B------:R1:W-:Y:S04]  /*43410*/  STL.64 [R1+0x98], R22 ;  /* 0x0000981601007387 */ /* 0x0003e80000100a00 */
[----:B0-----:R-:W2:Y:S01]  /*43420*/  LDL.LU.64 R20, [R1+0x3d28] ;  /* 0x003d280001147983 */ /* 0x001ea20000300a00 */
[C---:B------:R-:W-:Y:S01]  /*43430*/  FMUL R8, R2.reuse, R27 ;  /* 0x0000001b02087220 */ /* 0x040fe20000400000 */
[----:B------:R-:W-:Y:S01]  /*43440*/  FMUL R9, R2, R25 ;  /* 0x0000001902097220 */ /* 0x000fe20000400000 */
[C---:B------:R-:W-:Y:S01]  /*43450*/  FMUL R10, R0.reuse, R24 ;  /* 0x00000018000a7220 */ /* 0x040fe20000400000 */
[----:B-1----:R-:W3:Y:S01]  /*43460*/  LDL.LU R23, [R1+0x3d20] ;  /* 0x003d200001177983 */ /* 0x002ee20000300800 */
[----:B------:R-:W-:-:S05]  /*43470*/  FMUL R15, R0, R19 ;  /* 0x00000013000f7220 */ /* 0x000fca0000400000 */
[----:B--2---:R-:W-:-:S15]  /*43480*/  HMMA.16816.F32 R8, R4, R20, R8 ;  /* 0x000000140408723c */ /* 0x004fde0000001808 */
[----:B------:R-:W-:-:S04]  /*43490*/  NOP ;  /* 0x0000000000007918 */ /* 0x000fc80000000000 */
[----:B------:R4:W-:Y:S04]  /*434a0*/  STL.64 [R1+0x270], R8 ;  /* 0x0002700801007387 */ /* 0x0009e80000100a00 */
[----:B------:R0:W-:Y:S01]  /*434b0*/  STL.64 [R1+0x278], R10 ;  /* 0x0002780a01007387 */ /* 0x0001e20000100a00 */
[C---:B----4-:R-:W-:Y:S01]  /*434c0*/  FMUL R8, R2.reuse, R18 ;  /* 0x0000001202087220 */ /* 0x050fe20000400000 */
[----:B------:R-:W-:Y:S01]  /*434d0*/  FMUL R9, R2, R17 ;  /* 0x0000001102097220 */ /* 0x000fe20000400000 */
[----:B0-----:R-:W-:Y:S01]  /*434e0*/  FMUL R10, R0, R16 ;  /* 0x00000010000a7220 */ /* 0x001fe20000400000 */
[----:B------:R-:W2:Y:S04]  /*434f0*/  LDL.LU R11, [R1+0x5ac] ;  /* 0x0005ac00010b7983 */ /* 0x000ea80000300800 */
[----:B------:R-:W0:Y:S04]  /*43500*/  LDSM.16.M88.4 R16, [R3+UR6+0x16000] ;  /* 0x016000060310783b */ /* 0x000e280008000200 */
[----:B------:R-:W4:Y:S04]  /*43510*/  LDL.LU R22, [R1+0x5b0] ;  /* 0x0005b00001167983 */ /* 0x000f280000300800 */
[----:B------:R-:W2:Y:S04]  /*43520*/  LDL.LU R21, [R1+0x5b4] ;  /* 0x0005b40001157983 */ /* 0x000ea80000300800 */
[----:B------:R-:W2:Y:S04]  /*43530*/  LDL.LU R20, [R1+0x5b8] ;  /* 0x0005b80001147983 */ /* 0x000ea80000300800 */
[----:B0-----:R0:W-:Y:S04]  /*43540*/  STL.64 [R1+0x40], R16 ;  /* 0x0000401001007387 */ /* 0x0011e80000100a00 */
[----:B------:R-:W-:Y:S04]  /*43550*/  STL.64 [R1+0x48], R18 ;  /* 0x0000481201007387 */ /* 0x000fe80000100a00 */
[----:B0-----:R-:W2:Y:S02]  /*43560*/  LDL.LU.64 R16, [R1+0x3d18] ;  /* 0x003d180001107983 */ /* 0x001ea40000300a00 */
[----:B--2---:R-:W-:Y:S02]  /*43570*/  HMMA.16816.F32 R12, R4, R16, R12 ;  /* 0x00000010040c723c */ /* 0x004fe4000000180c */
[----:B------:R-:W2:Y:S01]  /*43580*/  LDL.LU R16, [R1+0x3d10] ;  /* 0x003d100001107983 */ /* 0x000ea20000300800 */
[----:B------:R-:W-:-:S15]  /*43590*/  MOV R27, R17 ;  /* 0x00000011001b7202 */ /* 0x000fde0000000f00 */
[----:B------:R-:W-:Y:S01]  /*435a0*/  NOP ;  /* 0x0000000000007918 */ /* 0x000fe20000000000 */
[----:B------:R-:W-:Y:S04]  /*435b0*/  STL.64 [R1+0x260], R12 ;  /* 0x0002600c01007387 */ /* 0x000fe80000100a00 */
[----:B------:R0:W-:Y:S04]  /*435c0*/  STL.64 [R1+0x268], R14 ;  /* 0x0002680e01007387 */ /* 0x0001e80000100a00 */
[----:B0-----:R-:W4:Y:S04]  /*435d0*/  LDL.LU R15, [R1+0x5bc] ;  /* 0x0005bc00010f7983 */ /* 0x001f280000300800 */
[----:B------:R-:W4:Y:S04]  /*435e0*/  LDL.LU R19, [R1+0x5c0] ;  /* 0x0005c00001137983 */ /* 0x000f280000300800 */
[----:B------:R-:W4:Y:S04]  /*435f0*/  LDL.LU R18, [R1+0x5c4] ;  /* 0x0005c40001127983 */ /* 0x000f280000300800 */
[----:B------:R-:W4:Y:S04]  /*43600*/  LDL.LU R17, [R1+0x5c8] ;  /* 0x0005c80001117983 */ /* 0x000f280000300800 */
[----:B------:R-:W-:Y:S01]  /*43610*/  STL [R1+0x3c70], R27 ;  /* 0x003c701b01007387 */ /* 0x000fe20000100800 */
[----:B--2---:R-:W-:-:S03]  /*43620*/  MOV R25, R16 ;  /* 0x0000001000197202 */ /* 0x004fc60000000f00 */
[----:B------:R-:W2:Y:S01]  /*43630*/  LDL.LU R16, [R1+0x5cc] ;  /* 0x0005cc0001107983 */ /* 0x000ea20000300800 */
[----:B---3--:R-:W-:Y:S01]  /*43640*/  MOV R24, R23 ;  /* 0x0000001700187202 */ /* 0x008fe20000000f00 */
[C---:B----4-:R-:W-:Y:S01]  /*43650*/  FMUL R12, R2.reuse, R22 ;  /* 0x00000016020c7220 */ /* 0x050fe20000400000 */
[----:B------:R-:W-:Y:S01]  /*43660*/  FMUL R13, R2, R21 ;  /* 0x00000015020d7220 */ /* 0x000fe20000400000 */
[C---:B------:R-:W-:Y:S02]  /*43670*/  FMUL R14, R0.reuse, R20 ;  /* 0x00000014000e7220 */ /* 0x040fe40000400000 */
[----:B------:R-:W0:Y:S01]  /*43680*/  LDSM.16.M88.4 R20, [R3+UR6+0x18000] ;  /* 0x018000060314783b */ /* 0x000e220008000200 */
[----:B------:R-:W-:-:S07]  /*43690*/  FMUL R11, R0, R11 ;  /* 0x0000000b000b7220 */ /* 0x000fce0000400000 */
[----:B------:R-:W-:Y:S01]  /*436a0*/  HMMA.16816.F32 R8, R4, R24, R8 ;  /* 0x000000180408723c */ /* 0x000fe20000001808 */
[----:B------:R-:W-:Y:S01]  /*436b0*/  FMUL R15, R0, R15 ;  /* 0x0000000f000f7220 */ /* 0x000fe20000400000 */
[----:B--2---:R-:W-:Y:S04]  /*436c0*/  STL [R1+0x3d08], R16 ;  /* 0x003d081001007387 */ /* 0x004fe80000100800 */
[----:B0-----:R-:W-:Y:S04]  /*436d0*/  STL.64 [R1+0x3cd8], R22 ;  /* 0x003cd81601007387 */ /* 0x001fe80000100a00 */
[----:B------:R0:W-:Y:S02]  /*436e0*/  STL.64 [R1+0x3cd0], R20 ;  /* 0x003cd01401007387 */ /* 0x0001e40000100a00 */
[----:B0-----:R-:W-:-:S02]  /*436f0*/  IMAD.MOV.U32 R20, RZ, RZ, R29 ;  /* 0x000000ffff147224 */ /* 0x001fc400078e001d */
[----:B------:R-:W2:Y:S04]  /*43700*/  LDL.LU R29, [R1+0x3d0c] ;  /* 0x003d0c00011d7983 */ /* 0x000ea80000300800 */
[----:B------:R-:W2:Y:S04]  /*43710*/  LDL.LU R24, [R1+0xa70] ;  /* 0x000a700001187983 */ /* 0x000ea80000300800 */
[----:B------:R0:W-:Y:S04]  /*43720*/  STL.64 [R1+0x250], R8 ;  /* 0x0002500801007387 */ /* 0x0001e80000100a00 */
[----:B------:R1:W-:Y:S01]  /*43730*/  STL.64 [R1+0x258], R10 ;  /* 0x0002580a01007387 */ /* 0x0003e20000100a00 */
[C---:B0-----:R-:W-:Y:S01]  /*43740*/  FMUL R8, R2.reuse, R19 ;  /* 0x0000001302087220 */ /* 0x041fe20000400000 */
[----:B------:R-:W-:Y:S01]  /*43750*/  FMUL R9, R2, R18 ;  /* 0x0000001202097220 */ /* 0x000fe20000400000 */
[----:B-1----:R-:W-:-:S02]  /*43760*/  FMUL R10, R0, R17 ;  /* 0x00000011000a7220 */ /* 0x002fc40000400000 */
[----:B------:R-:W0:Y:S01]  /*43770*/  LDSM.16.M88.4 R16, [R3+UR6+0x1a000] ;  /* 0x01a000060310783b */ /* 0x000e220008000200 */
[----:B------:R-:W-:-:S07]  /*43780*/  MOV R21, R26 ;  /* 0x0000001a00157202 */ /* 0x000fce0000000f00 */
[----:B------:R-:W-:Y:S01]  /*43790*/  HMMA.16816.F32 R12, R4, R20, R12 ;  /* 0x00000014040c723c */ /* 0x000fe2000000180c */
[----:B0-----:R0:W-:Y:S04]  /*437a0*/  STL.64 [R1+0xb0], R16 ;  /* 0x0000b01001007387 */ /* 0x0011e80000100a00 */
[----:B------:R1:W-:Y:S04]  /*437b0*/  STL.64 [R1+0xb8], R18 ;  /* 0x0000b81201007387 */ /* 0x0003e80000100a00 */
[----:B0-----:R-:W3:Y:S04]  /*437c0*/  LDL.LU R16, [R1+0x3d08] ;  /* 0x003d080001107983 */ /* 0x001ee80000300800 */
[----:B------:R-:W4:Y:S04]  /*437d0*/  LDL.LU R27, [R1+0x5d0] ;  /* 0x0005d000011b7983 */ /* 0x000f280000300800 */
[----:B------:R-:W2:Y:S04]  /*437e0*/  LDL.LU R26, [R1+0x5d4] ;  /* 0x0005d400011a7983 */ /* 0x000ea80000300800 */
[----:B------:R-:W-:Y:S04]  /*437f0*/  STL.64 [R1+0x240], R12 ;  /* 0x0002400c01007387 */ /* 0x000fe80000100a00 */
[----:B------:R0:W-:Y:S04]  /*43800*/  STL.64 [R1+0x248], R14 ;  /* 0x0002480e01007387 */ /* 0x0001e80000100a00 */
[----:B-1----:R-:W2:Y:S04]  /*43810*/  LDL.LU R18, [R1+0x5d8] ;  /* 0x0005d80001127983 */ /* 0x002ea80000300800 */
[----:B------:R-:W-:Y:S04]  /*43820*/  STL.64 [R1+0x3d00], R6 ;  /* 0x003d000601007387 */ /* 0x000fe80000100a00 */
[----:B------:R-:W-:Y:S04]  /*43830*/  STL.64 [R1+0x3cf8], R4 ;  /* 0x003cf80401007387 */ /* 0x000fe80000100a00 */
[----:B0-----:R-:W2:Y:S04]  /*43840*/  LDL.LU R15, [R1+0x5dc] ;  /* 0x0005dc00010f7983 */ /* 0x001ea80000300800 */
[----:B------:R-:W2:Y:S04]  /*43850*/  LDL.LU R23, [R1+0x5e0] ;  /* 0x0005e00001177983 */ /* 0x000ea80000300800 */
[----:B------:R-:W2:Y:S04]  /*43860*/  LDL.LU R22, [R1+0x5e4] ;  /* 0x0005e40001167983 */ /* 0x000ea80000300800 */
[----:B------:R-:W2:Y:S04]  /*43870*/  LDL.LU R19, [R1+0x5e8] ;  /* 0x0005e80001137983 */ /* 0x000ea80000300800 */
[----:B------:R-:W0:Y:S01]  /*43880*/  LDSM.16.M88.4 R4, [R3+UR6+0x1c000] ;  /* 0x01c000060304783b */ /* 0x000e220008000200 */
[----:B---3--:R-:W-:-:S03]  /*43890*/  FMUL R11, R0, R16 ;  /* 0x00000010000b7220 */ /* 0x008fc60000400000 */
[----:B--2---:R-:W-:Y:S04]  /*438a0*/  STL [R1+0x3cf0], R19 ;  /* 0x003cf01301007387 */ /* 0x004fe80000100800 */
[----:B------:R-:W2:Y:S04]  /*438b0*/  LDL.64 R16, [R1+0xc0] ;  /* 0x0000c00001107983 */ /* 0x000ea80000100a00 */
[----:B------:R-:W3:Y:S04]  /*438c0*/  LDL.LU.64 R20, [R1+0x40] ;  /* 0x0000400001147983 */ /* 0x000ee80000300a00 */
[----:B---3--:R1:W-:Y:S04]  /*438d0*/  STL.64 [R1+0x3ce0], R20 ;  /* 0x003ce01401007387 */ /* 0x0083e80000100a00 */
[----:B-1----:R-:W3:Y:S04]  /*438e0*/  LDL.LU.64 R20, [R1+0x90] ;  /* 0x0000900001147983 */ /* 0x002ee80000300a00 */
[----:B---3--:R-:W-:Y:S04]  /*438f0*/  STL.64 [R1+0x3ce8], R20 ;  /* 0x003ce81401007387 */ /* 0x008fe80000100a00 */
[----:B------:R-:W3:Y:S04]  /*43900*/  LDL.LU R25, [R1+0xa74] ;  /* 0x000a740001197983 */ /* 0x000ee80000300800 */
[----:B0-----:R-:W-:Y:S04]  /*43910*/  STL.64 [R1+0xf0], R4 ;  /* 0x0000f00401007387 */ /* 0x001fe80000100a00 */
[----:B------:R0:W-:Y:S04]  /*43920*/  STL.64 [R1+0xf8], R6 ;  /* 0x0000f80601007387 */ /* 0x0001e80000100a00 */
[----:B0-----:R-:W3:Y:S04]  /*43930*/  LDL.LU.64 R6, [R1+0x3d00] ;  /* 0x003d000001067983 */ /* 0x001ee80000300a00 */
[----:B------:R-:W3:Y:S04]  /*43940*/  LDL.LU.64 R4, [R1+0x3cf8] ;  /* 0x003cf80001047983 */ /* 0x000ee80000300a00 */
[----:B------:R-:W3:Y:S01]  /*43950*/  LDL.LU R19, [R1+0x3cf0] ;  /* 0x003cf00001137983 */ /* 0x000ee20000300800 */
[----:B----4-:R-:W-:Y:S01]  /*43960*/  FMUL R12, R2, R27 ;  /* 0x0000001b020c7220 */ /* 0x010fe20000400000 */
[----:B--2---:R-:W-:Y:S01]  /*43970*/  MOV R27, R17 ;  /* 0x00000011001b7202 */ /* 0x004fe20000000f00 */
[----:B------:R-:W-:Y:S01]  /*43980*/  FMUL R14, R0, R18 ;  /* 0x00000012000e7220 */ /* 0x000fe20000400000 */
[----:B---3--:R-:W-:-:S15]  /*43990*/  HMMA.16816.F32 R8, R4, R16, R8 ;  /* 0x000000100408723c */ /* 0x008fde0000001808 */
[----:B------:R-:W-:-:S04]  /*439a0*/  NOP ;  /* 0x0000000000007918 */ /* 0x000fc80000000000 */
[----:B------:R0:W-:Y:S02]  /*439b0*/  STL.64 [R1+0x230], R8 ;  /* 0x0002300801007387 */ /* 0x0001e40000100a00 */
[C---:B0-----:R-:W-:Y:S01]  /*439c0*/  FMUL R8, R2.reuse, R23 ;  /* 0x0000001702087220 */ /* 0x041fe20000400000 */
[----:B------:R-:W-:Y:S02]  /*439d0*/  FMUL R9, R2, R22 ;  /* 0x0000001602097220 */ /* 0x000fe40000400000 */
[----:B------:R-:W0:Y:S04]  /*439e0*/  LDSM.16.M88.4 R20, [R3+UR6+0x1e000] ;  /* 0x01e000060314783b */ /* 0x000e280008000200 */
[----:B------:R1:W-:Y:S04]  /*439f0*/  STL.64 [R1+0x238], R10 ;  /* 0x0002380a01007387 */ /* 0x0003e80000100a00 */
[----:B-1----:R-:W2:Y:S04]  /*43a00*/  LDL.LU R11, [R1+0x5ec] ;  /* 0x0005ec00010b7983 */ /* 0x002ea80000300800 */
[----:B------:R1:W-:Y:S04]  /*43a10*/  STL [R1+0x3cc8], R27 ;  /* 0x003cc81b01007387 */ /* 0x0003e80000100800 */
[----:B------:R-:W3:Y:S04]  /*43a20*/  LDL.LU R16, [R1+0x5f0] ;  /* 0x0005f00001107983 */ /* 0x000ee80000300800 */
[----:B------:R-:W4:Y:S04]  /*43a30*/  LDL.LU R17, [R1+0x5f4] ;  /* 0x0005f40001117983 */ /* 0x000f280000300800 */
[----:B------:R-:W2:Y:S04]  /*43a40*/  LDL.LU R18, [R1+0x5f8] ;  /* 0x0005f80001127983 */ /* 0x000ea80000300800 */
[----:B0-----:R0:W-:Y:S01]  /*43a50*/  STL.64 [R1+0xe0], R20 ;  /* 0x0000e01401007387 */ /* 0x0011e20000100a00 */
[----:B-1----:R-:W-:-:S03]  /*43a60*/  MOV R27, R21 ;  /* 0x00000015001b7202 */ /* 0x002fc60000000f00 */
[----:B------:R-:W-:Y:S04]  /*43a70*/  STL.64 [R1+0xe8], R22 ;  /* 0x0000e81601007387 */ /* 0x000fe80000100a00 */
[----:B0-----:R-:W2:Y:S01]  /*43a80*/  LDL.LU.64 R20, [R1+0x3ce8] ;  /* 0x003ce80001147983 */ /* 0x001ea20000300a00 */
[----:B------:R-:W-:Y:S01]  /*43a90*/  FMUL R13, R2, R26 ;  /* 0x0000001a020d7220 */ /* 0x000fe20000400000 */
[----:B------:R-:W-:Y:S02]  /*43aa0*/  FMUL R15, R0, R15 ;  /* 0x0000000f000f7220 */ /* 0x000fe40000400000 */
[----:B------:R0:W-:Y:S05]  /*43ab0*/  STL [R1+0x3a88], R3 ;  /* 0x003a880301007387 */ /* 0x0001ea0000100800 */
[----:B--2---:R-:W-:Y:S01]  /*43ac0*/  HMMA.16816.F32 R12, R4, R20, R12 ;  /* 0x00000014040c723c */ /* 0x004fe2000000180c */
[----:B------:R-:W-:Y:S01]  /*43ad0*/  MOV R26, R20 ;  /* 0x00000014001a7202 */ /* 0x000fe20000000f00 */
[----:B0-----:R-:W-:-:S15]  /*43ae0*/  IMAD.MOV.U32 R3, RZ, RZ, R21 ;  /* 0x000000ffff037224 */ /* 0x001fde00078e0015 */
[----:B------:R-:W-:Y:S02]  /*43af0*/  NOP ;  /* 0x0000000000007918 */ /* 0x000fe40000000000 */
[----:B------:R0:W-:Y:S04]  /*43b00*/  STL.64 [R1+0x220], R12 ;  /* 0x0002200c01007387 */ /* 0x0001e80000100a00 */
[----:B------:R1:W-:Y:S04]  /*43b10*/  STL.64 [R1+0x228], R14 ;  /* 0x0002280e01007387 */ /* 0x0003e80000100a00 */
[----:B------:R-:W2:Y:S01]  /*43b20*/  LDL.LU.64 R20, [R1+0x3ce0] ;  /* 0x003ce00001147983 */ /* 0x000ea20000300a00 */
[C---:B------:R-:W-:Y:S01]  /*43b30*/  FMUL R10, R0.reuse, R19 ;  /* 0x00000013000a7220 */ /* 0x040fe20000400000 */
[----:B------:R-:W-:-:S02]  /*43b40*/  FMUL R11, R0, R11 ;  /* 0x0000000b000b7220 */ /* 0x000fc40000400000 */
[----:B------:R-:W3:Y:S04]  /*43b50*/  LDL.LU R19, [R1+0x5fc] ;  /* 0x0005fc0001137983 */ /* 0x000ee80000300800 */
[----:B------:R-:W-:Y:S01]  /*43b60*/  STL [R1+0x3c78], R3 ;  /* 0x003c780301007387 */ /* 0x000fe20000100800 */
[----:B0-----:R-:W-:-:S03]  /*43b70*/  FADD R12, -R29, R24 ;  /* 0x000000181d0c7221 */ /* 0x001fc60000000100 */
[----:B------:R-:W-:Y:S04]  /*43b80*/  STL [R1+0x3c74], R26 ;  /* 0x003c741a01007387 */ /* 0x000fe80000100800 */
[----:B------:R-:W3:Y:S04]  /*43b90*/  LDL.LU R13, [R1+0x604] ;  /* 0x00060400010d7983 */ /* 0x000ee80000300800 */
[----:B-1----:R-:W3:Y:S04]  /*43ba0*/  LDL.LU R14, [R1+0x608] ;  /* 0x00060800010e7983 */ /* 0x002ee80000300800 */
[----:B------:R0:W-:Y:S04]  /*43bb0*/  STL [R1+0x2bd0], R29 ;  /* 0x002bd01d01007387 */ /* 0x0001e80000100800 */
[----:B0-----:R-:W3:Y:S01]  /*43bc0*/  LDL.LU R29, [R1+0x430] ;  /* 0x00043000011d7983 */ /* 0x001ee20000300800 */
[----:B------:R-:W-:Y:S01]  /*43bd0*/  FADD R24, -R28, R25 ;  /* 0x000000191c187221 */ /* 0x000fe20000000100 */
[----:B--2---:R-:W-:Y:S01]  /*43be0*/  HMMA.16816.F32 R8, R4, R20, R8 ;  /* 0x000000140408723c */ /* 0x004fe20000001808 */
[----:B------:R-:W-:-:S02]  /*43bf0*/  MOV R3, R20 ;  /* 0x0000001400037202 */ /* 0x000fc40000000f00 */
[----:B------:R-:W-:-:S15]  /*43c00*/  MOV R26, R21 ;  /* 0x00000015001a7202 */ /* 0x000fde0000000f00 */
[----:B------:R-:W-:Y:S01]  /*43c10*/  NOP ;  /* 0x0000000000007918 */ /* 0x000fe20000000000 */
[----:B------:R-:W-:Y:S04]  /*43c20*/  STL.64 [R1+0x210], R8 ;  /* 0x0002100801007387 */ /* 0x000fe80000100a00 */
[----:B------:R-:W-:Y:S04]  /*43c30*/  STL.64 [R1+0x218], R10 ;  /* 0x0002180a01007387 */ /* 0x000fe80000100a00 */
[----:B------:R-:W2:Y:S04]  /*43c40*/  LDL.LU.64 R22, [R1+0x3cd8] ;  /* 0x003cd80001167983 */ /* 0x000ea80000300a00 */
[----:B------:R-:W2:Y:S04]  /*43c50*/  LDL.LU.64 R20, [R1+0x3cd0] ;  /* 0x003cd00001147983 */ /* 0x000ea80000300a00 */
[----:B------:R-:W2:Y:S04]  /*43c60*/  LDL.LU R15, [R1+0x60c] ;  /* 0x00060c00010f7983 */ /* 0x000ea80000300800 */
[----:B------:R0:W-:Y:S04]  /*43c70*/  STL [R1+0x2bd4], R28 ;  /* 0x002bd41c01007387 */ /* 0x0001e80000100800 */
[----:B---3--:R-:W1:Y:S04]  /*43c80*/  LDSM.16.M88.4 R8, [R29+UR6+0x29000] ;  /* 0x029000061d08783b */ /* 0x008e680008000200 */
[----:B0-----:R-:W3:Y:S01]  /*43c90*/  LDL.LU R28, [R1+0x600] ;  /* 0x00060000011c7983 */ /* 0x001ee20000300800 */
[C---:B------:R-:W-:Y:S01]  /*43ca0*/  FMUL R16, R2.reuse, R16 ;  /* 0x0000001002107220 */ /* 0x040fe20000400000 */
[----:B----4-:R-:W-:Y:S01]  /*43cb0*/  FMUL R17, R2, R17 ;  /* 0x0000001102117220 */ /* 0x010fe20000400000 */
[C---:B------:R-:W-:Y:S01]  /*43cc0*/  FMUL R18, R0.reuse, R18 ;  /* 0x0000001200127220 */ /* 0x040fe20000400000 */
[----:B------:R-:W-:Y:S01]  /*43cd0*/  FMUL R19, R0, R19 ;  /* 0x0000001300137220 */ /* 0x000fe20000400000 */
[----:B------:R-:W-:Y:S01]  /*43ce0*/  FMUL R25, R12, 1.4426950216293334961 ;  /* 0x3fb8aa3b0c197820 */ /* 0x000fe20000400000 */
[----:B-1----:R-:W-:Y:S04]  /*43cf0*/  STL.64 [R1+0x3cb0], R10 ;  /* 0x003cb00a01007387 */ /* 0x002fe80000100a00 */
[----:B------:R0:W-:Y:S04]  /*43d00*/  STL.64 [R1+0x3ca8], R8 ;  /* 0x003ca80801007387 */ /* 0x0001e80000100a00 */
[----:B0-----:R-:W4:Y:S01]  /*43d10*/  LDL R8, [R1+0xe0] ;  /* 0x0000e00001087983 */ /* 0x001f220000100800 */
[----:B------:R-:W-:Y:S01]  /*43d20*/  MOV R9, R27 ;  /* 0x0000001b00097202 */ /* 0x000fe20000000f00 */
[----:B--2---:R-:W-:-:S15]  /*43d30*/  HMMA.16816.F32 R16, R4, R20, R16 ;  /* 0x000000140410723c */ /* 0x004fde0000001810 */
[----:B------:R-:W-:-:S04]  /*43d40*/  NOP ;  /* 0x0000000000007918 */ /* 0x000fc80000000000 */
[----:B------:R0:W-:Y:S04]  /*43d50*/  STL.64 [R1+0x200], R16 ;  /* 0x0002001001007387 */ /* 0x0001e80000100a00 */
[----:B------:R1:W-:Y:S04]  /*43d60*/  STL.64 [R1+0x208], R18 ;  /* 0x0002081201007387 */ /* 0x0003e80000100a00 */
[----:B------:R-:W2:Y:S01]  /*43d70*/  LDL.LU R27, [R1+0x3cc8] ;  /* 0x003cc800011b7983 */ /* 0x000ea20000300800 */
[----:B---3--:R-:W-:-:S03]  /*43d80*/  FMUL R12, R2, R28 ;  /* 0x0000001c020c7220 */ /* 0x008fc60000400000 */
[----:B0-----:R-:W3:Y:S04]  /*43d90*/  LDL.LU R16, [R1+0x610] ;  /* 0x0006100001107983 */ /* 0x001ee80000300800 */
[----:B------:R-:W2:Y:S04]  /*43da0*/  LDL.LU R17, [R1+0x614] ;  /* 0x0006140001117983 */ /* 0x000ea80000300800 */
[----:B-1----:R-:W2:Y:S04]  /*43db0*/  LDL.LU R18, [R1+0x618] ;  /* 0x0006180001127983 */ /* 0x002ea80000300800 */
[----:B------:R-:W2:Y:S04]  /*43dc0*/  LDL.LU R19, [R1+0x61c] ;  /* 0x00061c0001137983 */ /* 0x000ea80000300800 */
[----:B------:R-:W2:Y:S04]  /*43dd0*/  LDL.LU R28, [R1+0x624] ;  /* 0x00062400011c7983 */ /* 0x000ea80000300800 */
[----:B------:R0:W-:Y:S04]  /*43de0*/  STL.64 [R1+0x3c40], R22 ;  /* 0x003c401601007387 */ /* 0x0001e80000100a00 */
[----:B0-----:R-:W2:Y:S04]  /*43df0*/  LDL.LU R23, [R1+0x620] ;  /* 0x0006200001177983 */ /* 0x001ea80000300800 */
[----:B------:R0:W-:Y:S01]  /*43e00*/  STL.64 [R1+0x3c38], R20 ;  /* 0x003c381401007387 */ /* 0x0001e20000100a00 */
[----:B------:R-:W1:Y:S03]  /*43e10*/  MUFU.EX2 R25, R25 ;  /* 0x0000001900197308 */ /* 0x000e660000000800 */
[----:B--2---:R-:W-:Y:S04]  /*43e20*/  STL [R1+0x3cc4], R23 ;  /* 0x003cc41701007387 */ /* 0x004fe80000100800 */
[----:B0-----:R-:W2:Y:S04]  /*43e30*/  LDL R20, [R1+0xb0] ;  /* 0x0000b00001147983 */ /* 0x001ea80000100800 */
[----:B------:R-:W2:Y:S04]  /*43e40*/  LDL R21, [R1+0xb4] ;  /* 0x0000b40001157983 */ /* 0x000ea80000100800 */
[----:B------:R-:W2:Y:S04]  /*43e50*/  LDL.LU R11, [R1+0x628] ;  /* 0x00062800010b7983 */ /* 0x000ea80000300800 */
[----:B------:R-:W2:Y:S01]  /*43e60*/  LDL.LU R10, [R1+0x62c] ;  /* 0x00062c00010a7983 */ /* 0x000ea20000300800 */
[----:B------:R-:W-:Y:S01]  /*43e70*/  FMUL R13, R2, R13 ;  /* 0x0000000d020d7220 */ /* 0x000fe20000400000 */
[C---:B------:R-:W-:Y:S01]  /*43e80*/  FMUL R14, R0.reuse, R14 ;  /* 0x0000000e000e7220 */ /* 0x040fe20000400000 */
[----:B------:R-:W-:Y:S01]  /*43e90*/  FMUL R15, R0, R15 ;  /* 0x0000000f000f7220 */ /* 0x000fe20000400000 */
[----:B------:R-:W-:Y:S01]  /*43ea0*/  FMUL R24, R24, 1.4426950216293334961 ;  /* 0x3fb8aa3b18187820 */ /* 0x000fe20000400000 */
[----:B--2---:R-:W-:Y:S04]  /*43eb0*/  STL [R1+0x3cc0], R10 ;  /* 0x003cc00a01007387 */ /* 0x004fe80000100800 */
[----:B----4-:R0:W-:Y:S04]  /*43ec0*/  STL.64 [R1+0x3cb8], R8 ;  /* 0x003cb80801007387 */ /* 0x0101e80000100a00 */
[----:B0-----:R-:W2:Y:S04]  /*43ed0*/  LDL.LU.64 R8, [R1+0xf0] ;  /* 0x0000f00001087983 */ /* 0x001ea80000300a00 */
[----:B-1----:R-:W-:Y:S04]  /*43ee0*/  STL [R1+0x420], R25 ;  /* 0x0004201901007387 */ /* 0x002fe80000100800 */
[----:B------:R-:W4:Y:S01]  /*43ef0*/  LDL.LU R23, [R1+0x3cc4] ;  /* 0x003cc40001177983 */ /* 0x000f220000300800 */
[----:B------:R-:W-:Y:S01]  /*43f00*/  HMMA.16816.F32 R12, R4, R20, R12 ;  /* 0x00000014040c723c */ /* 0x000fe2000000180c */
[----:B------:R-:W0:Y:S01]  /*43f10*/  MUFU.EX2 R10, R24 ;  /* 0x00000018000a7308 */ /* 0x000e220000000800 */
[C---:B---3--:R-:W-:Y:S01]  /*43f20*/  FMUL R16, R2.reuse, R16 ;  /* 0x0000001002107220 */ /* 0x048fe20000400000 */
[----:B------:R-:W-:Y:S01]  /*43f30*/  FMUL R17, R2, R17 ;  /* 0x0000001102117220 */ /* 0x000fe20000400000 */
[C---:B------:R-:W-:Y:S01]  /*43f40*/  FMUL R18, R0.reuse, R18 ;  /* 0x0000001200127220 */ /* 0x040fe20000400000 */
[----:B------:R-:W-:-:S14]  /*43f50*/  FMUL R19, R0, R19 ;  /* 0x0000001300137220 */ /* 0x000fdc0000400000 */
[----:B------:R1:W-:Y:S04]  /*43f60*/  STL.64 [R1+0x1f0], R12 ;  /* 0x0001f00c01007387 */ /* 0x0003e80000100a00 */
[----:B------:R-:W-:Y:S04]  /*43f70*/  STL.64 [R1+0x1f8], R14 ;  /* 0x0001f80e01007387 */ /* 0x000fe80000100a00 */
[----:B0-----:R0:W-:Y:S04]  /*43f80*/  STL [R1+0x424], R10 ;  /* 0x0004240a01007387 */ /* 0x0011e80000100800 */
[----:B------:R3:W-:Y:S01]  /*43f90*/  STL [R1+0x2bd8], R2 ;  /* 0x002bd80201007387 */ /* 0x0007e20000100800 */
[----:B-1----:R-:W-:-:S03]  /*43fa0*/  FMUL R13, R2, R28 ;  /* 0x0000001c020d7220 */ /* 0x002fc60000400000 */
[----:B0-----:R-:W3:Y:S01]  /*43fb0*/  LDL.LU R10, [R1+0x3cc0] ;  /* 0x003cc000010a7983 */ /* 0x001ee20000300800 */
[----:B--2---:R-:W-:Y:S01]  /*43fc0*/  MOV R28, R8 ;  /* 0x00000008001c7202 */ /* 0x004fe20000000f00 */
[----:B----4-:R-:W-:Y:S02]  /*43fd0*/  FMUL R12, R2, R23 ;  /* 0x00000017020c7220 */ /* 0x010fe40000400000 */
[----:B------:R-:W-:Y:S01]  /*43fe0*/  HMMA.16816.F32 R20, R4, R8, R16 ;  /* 0x000000080414723c */ /* 0x000fe20000001810 */
[----:B------:R-:W-:Y:S02]  /*43ff0*/  IMAD.MOV.U32 R19, RZ, RZ, R9 ;  /* 0x000000ffff137224 */ /* 0x000fe400078e0009 */
[----:B------:R-:W2:Y:S01]  /*44000*/  LDL.LU.64 R8, [R1+0x3cb8] ;  /* 0x003cb80001087983 */ /* 0x000ea20000300a00 */
[----:B------:R-:W-:-:S15]  /*44010*/  FMUL R14, R0, R11 ;  /* 0x0000000b000e7220 */ /* 0x000fde0000400000 */
[----:B---3--:R-:W-:Y:S01]  /*44020*/  MOV R2, R23 ;  /* 0x0000001700027202 */ /* 0x008fe20000000f00 */
[----:B------:R-:W-:Y:S04]  /*44030*/  STL.64 [R1+0x1e0], R20 ;  /* 0x0001e01401007387 */ /* 0x000fe80000100a00 */
[----:B------:R-:W-:Y:S01]  /*44040*/  STL [R1+0x1e8], R22 ;  /* 0x0001e81601007387 */ /* 0x000fe20000100800 */
[----:B------:R-:W-:-:S03]  /*44050*/  FMUL R15, R0, R10 ;  /* 0x0000000a000f7220 */ /* 0x000fc60000400000 */
[----:B------:R-:W-:Y:S04]  /*44060*/  STL [R1+0x3c50], R19 ;  /* 0x003c501301007387 */ /* 0x000fe80000100800 */
[----:B------:R0:W-:Y:S04]  /*44070*/  STL [R1+0x3c20], R2 ;  /* 0x003c200201007387 */ /* 0x0001e80000100800 */
[----:B0-----:R-:W3:Y:S04]  /*44080*/  LDL R2, [R1+0x424] ;  /* 0x0004240001027983 */ /* 0x001ee80000100800 */
[----:B------:R-:W4:Y:S04]  /*44090*/  LDL.LU R24, [R1+0x63c] ;  /* 0x00063c0001187983 */ /* 0x000f280000300800 */
[----:B------:R-:W3:Y:S04]  /*440a0*/  LDL.LU R23, [R1+0x640] ;  /* 0x0006400001177983 */ /* 0x000ee80000300800 */
[----:B------:R-:W3:Y:S04]  /*440b0*/  LDL.LU R22, [R1+0x644] ;  /* 0x0006440001167983 */ /* 0x000ee80000300800 */
[----:B------:R-:W3:Y:S04]  /*440c0*/  LDL.LU R19, [R1+0x648] ;  /* 0x0006480001137983 */ /* 0x000ee80000300800 */
[----:B------:R-:W3:Y:S04]  /*440d0*/  LDL.LU R18, [R1+0x64c] ;  /* 0x00064c0001127983 */ /* 0x000ee80000300800 */
[----:B------:R0:W-:Y:S04]  /*440e0*/  STL [R1+0x2bdc], R0 ;  /* 0x002bdc0001007387 */ /* 0x0001e80000100800 */
[----:B0-----:R-:W3:Y:S04]  /*440f0*/  LDL.LU R0, [R1+0x638] ;  /* 0x0006380001007983 */ /* 0x001ee80000300800 */
[----:B------:R-:W3:Y:S01]  /*44100*/  LDL.LU.64 R10, [R1+0x3cb0] ;  /* 0x003cb000010a7983 */ /* 0x000ee20000300a00 */
[----:B--2---:R-:W-:Y:S03]  /*44110*/  HMMA.16816.F32 R4, R4, R8, R12 ;  /* 0x000000080404723c */ /* 0x004fe6000000180c */
[----:B------:R-:W2:Y:S04]  /*44120*/  LDL.LU.64 R8, [R1+0x3ca8] ;  /* 0x003ca80001087983 */ /* 0x000ea80000300a00 */
[----:B------:R-:W2:Y:S04]  /*44130*/  LDL.LU R14, [R1+0x630] ;  /* 0x00063000010e7983 */ /* 0x000ea80000300800 */
[----:B------:R-:W2:Y:S08]  /*44140*/  LDL.LU R15, [R1+0x634] ;  /* 0x00063400010f7983 */ /* 0x000eb00000300800 */
[----:B------:R-:W-:Y:S04]  /*44150*/  STL.64 [R1+0x1d0], R4 ;  /* 0x0001d00401007387 */ /* 0x000fe80000100a00 */
[----:B------:R-:W-:Y:S04]  /*44160*/  STL.64 [R1+0x1d8], R6 ;  /* 0x0001d80601007387 */ /* 0x000fe80000100a00 */
[----:B------:R-:W2:Y:S04]  /*44170*/  LDL.LU R12, [R1+0x160] ;  /* 0x00016000010c7983 */ /* 0x000ea80000300800 */
[----:B------:R-:W2:Y:S04]  /*44180*/  LDL.LU R13, [R1+0x164] ;  /* 0x00016400010d7983 */ /* 0x000ea80000300800 */
[----:B--2---:R0:W-:Y:S04]  /*44190*/  STL.64 [R1+0x3ca0], R12 ;  /* 0x003ca00c01007387 */ /* 0x0041e80000100a00 */
[----:B0-----:R-:W2:Y:S04]  /*441a0*/  LDL.LU R12, [R1+0x170] ;  /* 0x00017000010c7983 */ /* 0x001ea80000300800 */
[----:B------:R-:W2:Y:S01]  /*441b0*/  LDL.LU R13, [R1+0x174] ;  /* 0x00017400010d7983 */ /* 0x000ea20000300800 */
[C---:B------:R-:W-:Y:S01]  /*441c0*/  FMUL R4, R25.reuse, R14 ;  /* 0x0000000e19047220 */ /* 0x040fe20000400000 */
[----:B------:R-:W-:Y:S01]  /*441d0*/  FMUL R5, R25, R15 ;  /* 0x0000000f19057220 */ /* 0x000fe20000400000 */
[C---:B---3--:R-:W-:Y:S01]  /*441e0*/  FMUL R6, R2.reuse, R0 ;  /* 0x0000000002067220 */ /* 0x048fe20000400000 */
[----:B----4-:R-:W-:Y:S01]  /*441f0*/  FMUL R7, R2, R24 ;  /* 0x0000001802077220 */ /* 0x010fe20000400000 */
[----:B------:R-:W3:Y:S04]  /*44200*/  LDL.LU R16, [R1+0x130] ;  /* 0x0001300001107983 */ /* 0x000ee80000300800 */
[----:B------:R-:W3:Y:S04]  /*44210*/  LDL.LU R17, [R1+0x134] ;  /* 0x0001340001117983 */ /* 0x000ee80000300800 */
[----:B------:R-:W4:Y:S04]  /*44220*/  LDL.LU R20, [R1+0x120] ;  /* 0x0001200001147983 */ /* 0x000f280000300800 */
[----:B------:R-:W4:Y:S01]  /*44230*/  LDL.LU R21, [R1+0x124] ;  /* 0x0001240001157983 */ /* 0x000f220000300800 */
[----:B--2---:R-:W-:Y:S03]  /*44240*/  HMMA.16816.F32 R4, R8, R12, R4 ;  /* 0x0000000c0804723c */ /* 0x004fe60000001804 */
[----:B------:R-:W2:-:S15]  /*44250*/  LDL.LU.64 R12, [R1+0x3ca0] ;  /* 0x003ca000010c7983 */ /* 0x000e9e0000300a00 */
[----:B------:R-:W-:Y:S01]  /*44260*/  NOP ;  /* 0x0000000000007918 */ /* 0x000fe20000000000 */
[----:B------:R0:W-:Y:S04]  /*44270*/  STL.64 [R1+0x1c0], R4 ;  /* 0x0001c00401007387 */ /* 0x0001e80000100a00 */
[----:B------:R1:W-:Y:S04]  /*44280*/  STL.64 [R1+0x1c8], R6 ;  /* 0x0001c80601007387 */ /* 0x0003e80000100a00 */
[----:B------:R-:W3:Y:S01]  /*44290*/  LDL.LU R14, [R1+0x650] ;  /* 0x00065000010e7983 */ /* 0x000ee20000300800 */
[C---:B0-----:R-:W-:Y:S01]  /*442a0*/  FMUL R4, R25.reuse, R23 ;  /* 0x0000001719047220 */ /* 0x041fe20000400000 */
[----:B------:R-:W-:Y:S01]  /*442b0*/  FMUL R5, R25, R22 ;  /* 0x0000001619057220 */ /* 0x000fe20000400000 */
[C---:B-1----:R-:W-:Y:S01]  /*442c0*/  FMUL R6, R2.reuse, R19 ;  /* 0x0000001302067220 */ /* 0x042fe20000400000 */
[----:B------:R-:W-:-:S07]  /*442d0*/  FMUL R7, R2, R18 ;  /* 0x0000001202077220 */ /* 0x000fce0000400000 */
[----:B--2---:R-:W-:Y:S01]  /*442e0*/  HMMA.16816.F32 R4, R8, R12, R4 ;  /* 0x0000000c0804723c */ /* 0x004fe20000001804 */
[----:B------:R-:W2:-:S15]  /*442f0*/  LDL.LU R13, [R1+0x654] ;  /* 0x00065400010d7983 */ /* 0x000e9e0000300800 */
[----:B------:R-:W-:-:S03]  /*44300*/  NOP ;  /* 0x0000000000007918 */ /* 0x000fc60000000000 */
[----:B------:R-:W-:Y:S04]  /*44310*/  STL.64 [R1+0x1b0], R4 ;  /* 0x0001b00401007387 */ /* 0x000fe80000100a00 */
[----:B------:R-:W-:Y:S04]  /*44320*/  STL.64 [R1+0x1b8], R6 ;  /* 0x0001b80601007387 */ /* 0x000fe80000100a00 */
[----:B------:R-:W2:Y:S04]  /*44330*/  LDL.LU R12, [R1+0x658] ;  /* 0x00065800010c7983 */ /* 0x000ea80000300800 */
[----:B------:R-:W2:Y:S04]  /*44340*/  LDL.LU R0, [R1+0x65c] ;  /* 0x00065c0001007983 */ /* 0x000ea80000300800 */
[----:B------:R-:W2:Y:S04]  /*44350*/  LDL.LU R24, [R1+0x668] ;  /* 0x0006680001187983 */ /* 0x000ea80000300800 */
[----:B------:R-:W2:Y:S04]  /*44360*/  LDL.LU R23, [R1+0x66c] ;  /* 0x00066c0001177983 */ /* 0x000ea80000300800 */
[----:B------:R-:W2:Y:S04]  /*44370*/  LDL.LU R22, [R1+0x670] ;  /* 0x0006700001167983 */ /* 0x000ea80000300800 */
[----:B--2---:R0:W-:Y:S04]  /*44380*/  STL [R1+0x3c88], R22 ;  /* 0x003c881601007387 */ /* 0x0041e80000100800 */
[----:B0-----:R-:W2:Y:S04]  /*44390*/  LDL.LU R22, [R1+0x664] ;  /* 0x0006640001167983 */ /* 0x001ea80000300800 */
[----:B----4-:R0:W-:Y:S04]  /*443a0*/  STL.64 [R1+0x3c80], R20 ;  /* 0x003c801401007387 */ /* 0x0101e80000100a00 */
[----:B0-----:R-:W4:Y:S04]  /*443b0*/  LDL.LU R20, [R1+0x140] ;  /* 0x0001400001147983 */ /* 0x001f280000300800 */
[----:B------:R-:W4:Y:S04]  /*443c0*/  LDL.LU R21, [R1+0x144] ;  /* 0x0001440001157983 */ /* 0x000f280000300800 */
[----:B--2---:R-:W-:Y:S04]  /*443d0*/  STL.64 [R1+0x3c98], R22 ;  /* 0x003c981601007387 */ /* 0x004fe80000100a00 */
[----:B----4-:R0:W-:Y:S04]  /*443e0*/  STL.64 [R1+0x3c90], R20 ;  /* 0x003c901401007387 */ /* 0x0101e80000100a00 */
[----:B0-----:R-:W2:Y:S04]  /*443f0*/  LDL.LU R20, [R1+0x150] ;  /* 0x0001500001147983 */ /* 0x001ea80000300800 */
[----:B------:R-:W2:Y:S01]  /*44400*/  LDL.LU R21, [R1+0x154] ;  /* 0x0001540001157983 */ /* 0x000ea20000300800 */
[----:B---3--:R-:W-:-:S03]  /*44410*/  FMUL R4, R25, R14 ;  /* 0x0000000e19047220 */ /* 0x008fc60000400000 */
[----:B------:R-:W3:Y:S01]  /*44420*/  LDL.LU R19, [R1+0x674] ;  /* 0x0006740001137983 */ /* 0x000ee20000300800 */
[----:B------:R-:W-:-:S03]  /*44430*/  FMUL R5, R25, R13 ;  /* 0x0000000d19057220 */ /* 0x000fc60000400000 */
[----:B------:R-:W4:Y:S01]  /*44440*/  LDL.LU R18, [R1+0x678] ;  /* 0x0006780001127983 */ /* 0x000f220000300800 */
[----:B------:R-:W-:-:S03]  /*44450*/  FMUL R6, R2, R12 ;  /* 0x0000000c02067220 */ /* 0x000fc60000400000 */
[----:B------:R-:W3:Y:S01]  /*44460*/  LDL.LU R15, [R1+0x67c] ;  /* 0x00067c00010f7983 */ /* 0x000ee20000300800 */
[----:B------:R-:W-:-:S03]  /*44470*/  FMUL R7, R2, R0 ;  /* 0x0000000002077220 */ /* 0x000fc60000400000 */
[----:B------:R-:W3:Y:S04]  /*44480*/  LDL.LU R14, [R1+0x680] ;  /* 0x00068000010e7983 */ /* 0x000ee80000300800 */
[----:B------:R-:W3:Y:S04]  /*44490*/  LDL.LU R13, [R1+0x684] ;  /* 0x00068400010d7983 */ /* 0x000ee80000300800 */
[----:B------:R-:W3:Y:S04]  /*444a0*/  LDL.LU R12, [R1+0x688] ;  /* 0x00068800010c7983 */ /* 0x000ee80000300800 */
[----:B------:R-:W3:Y:S04]  /*444b0*/  LDL.LU R0, [R1+0x68c] ;  /* 0x00068c0001007983 */ /* 0x000ee80000300800 */
[----:B------:R-:W3:Y:S01]  /*444c0*/  LDL.LU.64 R22, [R1+0x3c98] ;  /* 0x003c980001167983 */ /* 0x000ee20000300a00 */
[----:B--2---:R-:W-:Y:S03]  /*444d0*/  HMMA.16816.F32 R4, R8, R20, R4 ;  /* 0x000000140804723c */ /* 0x004fe60000001804 */
[----:B------:R-:W2:-:S15]  /*444e0*/  LDL.LU.64 R20, [R1+0x3c90] ;  /* 0x003c900001147983 */ /* 0x000e9e0000300a00 */
[----:B------:R-:W-:Y:S01]  /*444f0*/  NOP ;  /* 0x0000000000007918 */ /* 0x000fe20000000000 */
[----:B------:R-:W-:Y:S04]  /*44500*/  STL.64 [R1+0x1a0], R4 ;  /* 0x0001a00401007387 */ /* 0x000fe80000100a00 */
[----:B------:R0:W-:Y:S04]  /*44510*/  STL.64 [R1+0x1a8], R6 ;  /* 0x0001a80601007387 */ /* 0x0001e80000100a00 */
[----:B0-----:R-:W2:Y:S01]  /*44520*/  LDL.LU R7, [R1+0x660] ;  /* 0x0006600001077983 */ /* 0x001ea20000300800 */
[----:B---3--:R-:W-:-:S03]  /*44530*/  FMUL R5, R25, R22 ;  /* 0x0000001619057220 */ /* 0x008fc60000400000 */
[----:B------:R-:W3:Y:S01]  /*44540*/  LDL.LU R22, [R1+0x3c88] ;  /* 0x003c880001167983 */ /* 0x000ee20000300800 */
[C---:B------:R-:W-:Y:S01]  /*44550*/  FMUL R6, R2.reuse, R24 ;  /* 0x0000001802067220 */ /* 0x040fe20000400000 */
[----:B--2---:R-:W-:Y:S01]  /*44560*/  FMUL R4, R25, R7 ;  /* 0x0000000719047220 */ /* 0x004fe20000400000 */
[----:B------:R-:W-:-:S07]  /*44570*/  FMUL R7, R2, R23 ;  /* 0x0000001702077220 */ /* 0x000fce0000400000 */
[----:B------:R-:W-:Y:S01]  /*44580*/  HMMA.16816.F32 R4, R8, R20, R4 ;  /* 0x000000140804723c */ /* 0x000fe20000001804 */
[----:B------:R-:W2:-:S15]  /*44590*/  LDL.LU.64 R20, [R1+0x3c80] ;  /* 0x003c800001147983 */ /* 0x000e9e0000300a00 */
[----:B------:R-:W-:-:S03]  /*445a0*/  NOP ;  /* 0x0000000000007918 */ /* 0x000fc60000000000 */
[----:B------:R3:W-:Y:S04]  /*445b0*/  STL.64 [R1+0x190], R4 ;  /* 0x0001900401007387 */ /* 0x0007e80000100a00 */
[----:B------:R4:W-:Y:S01]  /*445c0*/  STL.64 [R1+0x198], R6 ;  /* 0x0001980601007387 */ /* 0x0009e20000100a00 */
[C---:B---3--:R-:W-:Y:S01]  /*445d0*/  FMUL R4, R25.reuse, R22 ;  /* 0x0000001619047220 */ /* 0x048fe20000400000 */
[----:B------:R-:W-:Y:S01]  /*445e0*/  FMUL R5, R25, R19 ;  /* 0x0000001319057220 */ /* 0x000fe20000400000 */
[C---:B----4-:R-:W-:Y:S01]  /*445f0*/  FMUL R6, R2.reuse, R18 ;  /* 0x0000001202067220 */ /* 0x050fe20000400000 */
[----:B------:R-:W-:-:S07]  /*44600*/  FMUL R7, R2, R15 ;  /* 0x0000000f02077220 */ /* 0x000fce0000400000 */
[----:B------:R-:W-:Y:S01]  /*44610*/  HMMA.16816.F32 R4, R8, R16, R4 ;  /* 0x000000100804723c */ /* 0x000fe20000001804 */
[----:B------:R-:W3:-:S15]  /*44620*/  LDL.LU R16, [R1+0xd0] ;  /* 0x0000d00001107983 */ /* 0x000ede0000300800 */
[----:B------:R-:W-:-:S03]  /*44630*/  NOP ;  /* 0x0000000000007918 */ /* 0x000fc60000000000 */
        /* <DEDUP_REMOVED lines=8> */
[----:B------:R-:W-:Y:S02]  /*446c0*/  MOV R20, R3 ;  /* 0x0000000300147202 */ /* 0x000fe40000000f00 */
[----:B------:R-:W2:Y:S01]  /*446d0*/  LDL.LU R3, [R1+0x3c78] ;  /* 0x003c780001037983 */ /* 0x000ea20000300800 */
[----:B------:R-:W-:-:S15]  /*446e0*/  MOV R21, R26 ;  /* 0x0000001a00157202 */ /* 0x000fde0000000f00 */
[----:B------:R0:W-:Y:S04]  /*446f0*/  STL.64 [R1+0x80], R4 ;  /* 0x0000800401007387 */ /* 0x0001e80000100a00 */
[----:B------:R1:W-:Y:S04]  /*44700*/  STL.64 [R1+0x88], R6 ;  /* 0x0000880601007387 */ /* 0x0003e80000100a00 */
[----:B------:R-:W4:Y:S04]  /*44710*/  LDL.LU R26, [R1+0x3c74] ;  /* 0x003c7400011a7983 */ /* 0x000f280000300800 */
[----:B------:R-:W2:Y:S01]  /*44720*/  LDL.LU R12, [R1+0xc0] ;  /* 0x0000c000010c7983 */ /* 0x000ea20000300800 */
[----:B------:R-:W-:-:S03]  /*44730*/  MOV R13, R27 ;  /* 0x0000001b000d7202 */ /* 0x000fc60000000f00 */
        /* <DEDUP_REMOVED lines=9> */
[----:B--2---:R0:W-:Y:S04]  /*447d0*/  STL.64 [R1+0x3c58], R12 ;  /* 0x003c580c01007387 */ /* 0x0041e80000100a00 */
[----:B0-----:R-:W2:Y:S04]  /*447e0*/  LDL.LU R12, [R1+0x100] ;  /* 0x00010000010c7983 */ /* 0x001ea80000300800 */
[----:B------:R-:W2:Y:S04]  /*447f0*/  LDL.LU R13, [R1+0x104] ;  /* 0x00010400010d7983 */ /* 0x000ea80000300800 */
[----:B---3--:R-:W-:Y:S04]  /*44800*/  STL.64 [R1+0x3c68], R14 ;  /* 0x003c680e01007387 */ /* 0x008fe80000100a00 */
[----:B--2---:R0:W-:Y:S04]  /*44810*/  STL.64 [R1+0x3c60], R12 ;  /* 0x003c600c01007387 */ /* 0x0041e80000100a00 */
[----:B0-----:R-:W2:Y:S04]  /*44820*/  LDL.LU R12, [R1+0x110] ;  /* 0x00011000010c7983 */ /* 0x001ea80000300800 */
[----:B------:R0:W-:Y:S01]  /*44830*/  STL.64 [R1+0x3c48], R20 ;  /* 0x003c481401007387 */ /* 0x0001e20000100a00 */
[----:B------:R-:W-:-:S03]  /*44840*/  IMAD.MOV.U32 R13, RZ, RZ, R27 ;  /* 0x000000ffff0d7224 */ /* 0x000fc600078e001b */
[----:B------:R-:W3:Y:S01]  /*44850*/  LDL.LU R19, [R1+0x6b0] ;  /* 0x0006b00001137983 */ /* 0x000ee20000300800 */
[C---:B------:R-:W-:Y:S01]  /*44860*/  FMUL R4, R25.reuse, R4 ;  /* 0x0000000419047220 */ /* 0x040fe20000400000 */
[----:B------:R-:W-:Y:S02]  /*44870*/  FMUL R5, R25, R5 ;  /* 0x0000000519057220 */ /* 0x000fe40000400000 */
[----:B------:R-:W3:Y:S01]  /*44880*/  LDL.LU R18, [R1+0x6b4] ;  /* 0x0006b40001127983 */ /* 0x000ee20000300800 */
[C---:B------:R-:W-:Y:S01]  /*44890*/  FMUL R6, R2.reuse, R6 ;  /* 0x0000000602067220 */ /* 0x040fe20000400000 */
[----:B------:R-:W-:Y:S01]  /*448a0*/  FMUL R7, R2, R7 ;  /* 0x0000000702077220 */ /* 0x000fe20000400000 */
[----:B0-----:R-:W-:Y:S02]  /*448b0*/  MOV R21, R3 ;  /* 0x0000000300157202 */ /* 0x001fe40000000f00 */
[----:B------:R-:W3:Y:S04]  /*448c0*/  LDL.LU R3, [R1+0x6b8] ;  /* 0x0006b80001037983 */ /* 0x000ee80000300800 */
[----:B------:R-:W3:Y:S04]  /*448d0*/  LDL.LU R0, [R1+0x6bc] ;  /* 0x0006bc0001007983 */ /* 0x000ee80000300800 */
[----:B------:R-:W3:Y:S01]  /*448e0*/  LDL.LU.64 R14, [R1+0x3c68] ;  /* 0x003c6800010e7983 */ /* 0x000ee20000300a00 */
[----:B--2---:R-:W-:Y:S03]  /*448f0*/  HMMA.16816.F32 R4, R8, R12, R4 ;  /* 0x0000000c0804723c */ /* 0x004fe60000001804 */
[----:B------:R-:W2:-:S15]  /*44900*/  LDL.LU.64 R12, [R1+0x3c60] ;  /* 0x003c6000010c7983 */ /* 0x000e9e0000300a00 */
[----:B------:R-:W-:Y:S01]  /*44910*/  NOP ;  /* 0x0000000000007918 */ /* 0x000fe20000000000 */
[----:B------:R0:W-:Y:S04]  /*44920*/  STL.64 [R1+0x70], R4 ;  /* 0x0000700401007387 */ /* 0x0001e80000100a00 */
[----:B------:R3:W-:Y:S01]  /*44930*/  STL.64 [R1+0x78], R6 ;  /* 0x0000780601007387 */ /* 0x0007e20000100a00 */
[C---:B0-----:R-:W-:Y:S01]  /*44940*/  FMUL R4, R25.reuse, R23 ;  /* 0x0000001719047220 */ /* 0x041fe20000400000 */
[----:B------:R-:W-:Y:S01]  /*44950*/  FMUL R5, R25, R22 ;  /* 0x0000001619057220 */ /* 0x000fe20000400000 */
[C---:B---3--:R-:W-:Y:S01]  /*44960*/  FMUL R6, R2.reuse, R15 ;  /* 0x0000000f02067220 */ /* 0x048fe20000400000 */
[----:B------:R-:W-:Y:S01]  /*44970*/  FMUL R7, R2, R14 ;  /* 0x0000000e02077220 */ /* 0x000fe20000400000 */
[----:B----4-:R-:W-:-:S06]  /*44980*/  MOV R20, R26 ;  /* 0x0000001a00147202 */ /* 0x010fcc0000000f00 */
[----:B--2---:R-:W-:Y:S01]  /*44990*/  HMMA.16816.F32 R4, R8, R12, R4 ;  /* 0x0000000c0804723c */ /* 0x004fe20000001804 */
[----:B------:R-:W2:Y:S04]  /*449a0*/  LDL.LU.64 R12, [R1+0x3c58] ;  /* 0x003c5800010c7983 */ /* 0x000ea80000300a00 */
[----:B------:R-:W3:Y:S04]  /*449b0*/  LDL.LU R27, [R1+0x6c0] ;  /* 0x0006c000011b7983 */ /* 0x000ee80000300800 */
[----:B------:R-:W4:Y:S10]  /*449c0*/  LDL.LU R26, [R1+0x6c4] ;  /* 0x0006c400011a7983 */ /* 0x000f340000300800 */
[----:B------:R0:W-:Y:S04]  /*449d0*/  STL.64 [R1+0x60], R4 ;  /* 0x0000600401007387 */ /* 0x0001e80000100a00 */
[----:B------:R1:W-:Y:S04]  /*449e0*/  STL.64 [R1+0x68], R6 ;  /* 0x0000680601007387 */ /* 0x0003e80000100a00 */
[----:B------:R-:W2:Y:S01]  /*449f0*/  LDL.LU R15, [R1+0x6c8] ;  /* 0x0006c800010f7983 */ /* 0x000ea20000300800 */
[C---:B0-----:R-:W-:Y:S01]  /*44a00*/  FMUL R4, R25.reuse, R19 ;  /* 0x0000001319047220 */ /* 0x041fe20000400000 */
[----:B------:R-:W-:-:S02]  /*44a10*/  FMUL R5, R25, R18 ;  /* 0x0000001219057220 */ /* 0x000fc40000400000 */
[----:B------:R-:W2:Y:S01]  /*44a20*/  LDL.LU R14, [R1+0x6cc] ;  /* 0x0006cc00010e7983 */ /* 0x000ea20000300800 */
[C---:B-1----:R-:W-:Y:S01]  /*44a30*/  FMUL R6, R2.reuse, R3 ;  /* 0x0000000302067220 */ /* 0x042fe20000400000 */
[----:B------:R-:W-:Y:S02]  /*44a40*/  FMUL R7, R2, R0 ;  /* 0x0000000002077220 */ /* 0x000fe40000400000 */
[----:B------:R-:W2:Y:S04]  /*44a50*/  LDL.LU R19, [R1+0x3c50] ;  /* 0x003c500001137983 */ /* 0x000ea80000300800 */
[----:B------:R-:W2:Y:S01]  /*44a60*/  LDL.LU R24, [R1+0x6d0] ;  /* 0x0006d00001187983 */ /* 0x000ea20000300800 */
[----:B------:R-:W-:Y:S03]  /*44a70*/  HMMA.16816.F32 R4, R8, R16, R4 ;  /* 0x000000100804723c */ /* 0x000fe60000001804 */
[----:B------:R-:W2:-:S15]  /*44a80*/  LDL.LU R23, [R1+0x6d4] ;  /* 0x0006d40001177983 */ /* 0x000e9e0000300800 */
[----:B------:R-:W-:Y:S01]  /*44a90*/  NOP ;  /* 0x0000000000007918 */ /* 0x000fe20000000000 */
[----:B------:R3:W-:Y:S04]  /*44aa0*/  STL.64 [R1+0x50], R4 ;  /* 0x0000500401007387 */ /* 0x0007e80000100a00 */
[----:B------:R2:W-:Y:S04]  /*44ab0*/  STL.64 [R1+0x58], R6 ;  /* 0x0000580601007387 */ /* 0x0005e80000100a00 */
[----:B------:R-:W2:Y:S04]  /*44ac0*/  LDL.LU R22, [R1+0x6d8] ;  /* 0x0006d80001167983 */ /* 0x000ea80000300800 */
[----:B------:R-:W2:Y:S04]  /*44ad0*/  LDL.LU R18, [R1+0x6dc] ;  /* 0x0006dc0001127983 */ /* 0x000ea80000300800 */
[----:B------:R-:W2:Y:S04]  /*44ae0*/  LDL.LU R17, [R1+0x6e0] ;  /* 0x0006e00001117983 */ /* 0x000ea80000300800 */
[----:B------:R-:W2:Y:S04]  /*44af0*/  LDL.LU R16, [R1+0x6e4] ;  /* 0x0006e40001107983 */ /* 0x000ea80000300800 */
[----:B------:R-:W2:Y:S04]  /*44b00*/  LDL.LU R3, [R1+0x6e8] ;  /* 0x0006e80001037983 */ /* 0x000ea80000300800 */
[----:B------:R-:W2:Y:S01]  /*44b10*/  LDL.LU R0, [R1+0x6ec] ;  /* 0x0006ec0001007983 */ /* 0x000ea20000300800 */
[C---:B---3--:R-:W-:Y:S01]  /*44b20*/  FMUL R4, R25.reuse, R27 ;  /* 0x0000001b19047220 */ /* 0x048fe20000400000 */
[----:B----4-:R-:W-:Y:S01]  /*44b30*/  FMUL R5, R25, R26 ;  /* 0x0000001a19057220 */ /* 0x010fe20000400000 */
[----:B--2---:R-:W-:-:S02]  /*44b40*/  FMUL R6, R2, R15 ;  /* 0x0000000f02067220 */ /* 0x004fc40000400000 */
[----:B------:R-:W2:Y:S01]  /*44b50*/  LDL.LU R15, [R1+0x6f0] ;  /* 0x0006f000010f7983 */ /* 0x000ea20000300800 */
[----:B------:R-:W-:-:S03]  /*44b60*/  FMUL R7, R2, R14 ;  /* 0x0000000e02077220 */ /* 0x000fc60000400000 */
[----:B------:R-:W3:Y:S04]  /*44b70*/  LDL.LU R14, [R1+0x6f4] ;  /* 0x0006f400010e7983 */ /* 0x000ee80000300800 */
[----:B------:R-:W-:-:S15]  /*44b80*/  HMMA.16816.F32 R4, R8, R12, R4 ;  /* 0x0000000c0804723c */ /* 0x000fde0000001804 */
[----:B------:R-:W-:-:S04]  /*44b90*/  NOP ;  /* 0x0000000000007918 */ /* 0x000fc80000000000 */
[----:B------:R0:W-:Y:S04]  /*44ba0*/  STL.64 [R1+0x30], R4 ;  /* 0x0000300401007387 */ /* 0x0001e80000100a00 */
[----:B------:R1:W-:Y:S04]  /*44bb0*/  STL.64 [R1+0x38], R6 ;  /* 0x0000380601007387 */ /* 0x0003e80000100a00 */
[----:B------:R-:W4:Y:S01]  /*44bc0*/  LDL.LU R13, [R1+0x6f8] ;  /* 0x0006f800010d7983 */ /* 0x000f220000300800 */
[C---:B0-----:R-:W-:Y:S01]  /*44bd0*/  FMUL R4, R25.reuse, R24 ;  /* 0x0000001819047220 */ /* 0x041fe20000400000 */
[----:B------:R-:W-:-:S02]  /*44be0*/  FMUL R5, R25, R23 ;  /* 0x0000001719057220 */ /* 0x000fc40000400000 */
[----:B------:R-:W2:Y:S01]  /*44bf0*/  LDL.LU R12, [R1+0x6fc] ;  /* 0x0006fc00010c7983 */ /* 0x000ea20000300800 */
[C---:B-1----:R-:W-:Y:S01]  /*44c00*/  FMUL R6, R2.reuse, R22 ;  /* 0x0000001602067220 */ /* 0x042fe20000400000 */
[----:B------:R-:W-:-:S07]  /*44c10*/  FMUL R7, R2, R18 ;  /* 0x0000001202077220 */ /* 0x000fce0000400000 */
[----:B------:R-:W-:Y:S01]  /*44c20*/  HMMA.16816.F32 R4, R8, R20, R4 ;  /* 0x000000140804723c */ /* 0x000fe20000001804 */
[----:B------:R-:W2:-:S15]  /*44c30*/  LDL.LU.64 R20, [R1+0x3c48] ;  /* 0x003c480001147983 */ /* 0x000e9e0000300a00 */
[----:B------:R-:W-:-:S03]  /*44c40*/  NOP ;  /* 0x0000000000007918 */ /* 0x000fc60000000000 */
[----:B------:R0:W-:Y:S04]  /*44c50*/  STL.64 [R1+0x10], R4 ;  /* 0x0000100401007387 */ /* 0x0001e80000100a00 */
[----:B------:R1:W-:Y:S04]  /*44c60*/  STL.64 [R1+0x18], R6 ;  /* 0x0000180601007387 */ /* 0x0003e80000100a00 */
[----:B------:R-:W4:Y:S01]  /*44c70*/  LDL.LU.64 R22, [R1+0x3c40] ;  /* 0x003c400001167983 */ /* 0x000f220000300a00 */
[C---:B0-----:R-:W-:Y:S01]  /*44c80*/  FMUL R4, R25.reuse, R17 ;  /* 0x0000001119047220 */ /* 0x041fe20000400000 */
[----:B------:R-:W-:Y:S01]  /*44c90*/  FMUL R5, R25, R16 ;  /* 0x0000001019057220 */ /* 0x000fe20000400000 */
[C---:B-1----:R-:W-:Y:S01]  /*44ca0*/  FMUL R6, R2.reuse, R3 ;  /* 0x0000000302067220 */ /* 0x042fe20000400000 */
[----:B------:R-:W-:-:S07]  /*44cb0*/  FMUL R7, R2, R0 ;  /* 0x0000000002077220 */ /* 0x000fce0000400000 */
[C---:B--2---:R-:W-:Y:S01]  /*44cc0*/  HMMA.16816.F32 R4, R8.reuse, R20, R4 ;  /* 0x000000140804723c */ /* 0x044fe20000001804 */
[----:B------:R-:W2:Y:S01]  /*44cd0*/  LDL.LU.64 R20, [R1+0x3c38] ;  /* 0x003c380001147983 */ /* 0x000ea20000300a00 */
[----:B------:R-:W-:Y:S01]  /*44ce0*/  LOP3.LUT R0, R29, 0x20, RZ, 0x3c, !PT ;  /* 0x000000201d007812 */ /* 0x000fe200078e3cff */
[C---:B------:R-:W-:Y:S01]  /*44cf0*/  FMUL R24, R25.reuse, R15 ;  /* 0x0000000f19187220 */ /* 0x040fe20000400000 */
[----:B---3--:R-:W-:Y:S01]  /*44d00*/  FMUL R25, R25, R14 ;  /* 0x0000000e19197220 */ /* 0x008fe20000400000 */
[C---:B----4-:R-:W-:Y:S01]  /*44d10*/  FMUL R26, R2.reuse, R13 ;  /* 0x0000000d021a7220 */ /* 0x050fe20000400000 */
[----:B------:R-:W-:Y:S01]  /*44d20*/  FMUL R27, R2, R12 ;  /* 0x0000000c021b7220 */ /* 0x000fe20000400000 */
[----:B------:R-:W3:Y:S04]  /*44d30*/  LDL.LU R16, [R1+0x700] ;  /* 0x0007000001107983 */ /* 0x000ee80000300800 */
[----:B------:R-:W0:Y:S04]  /*44d40*/  LDSM.16.M88.4 R12, [R0+UR6+0x28000] ;  /* 0x02800006000c783b */ /* 0x000e280008000200 */
[----:B------:R-:W4:Y:S04]  /*44d50*/  LDL.LU R17, [R1+0x704] ;  /* 0x0007040001117983 */ /* 0x000f280000300800 */
[----:B------:R-:W-:Y:S04]  /*44d60*/  STL.64 [R1], R4 ;  /* 0x0000000401007387 */ /* 0x000fe80000100a00 */
[----:B------:R-:W-:Y:S04]  /*44d70*/  STL.64 [R1+0x8], R6 ;  /* 0x0000080601007387 */ /* 0x000fe80000100a00 */
[----:B------:R-:W1:Y:S04]  /*44d80*/  LDSM.16.M88.4 R4, [R0+UR6+0x29000] ;  /* 0x029000060004783b */ /* 0x000e680008000200 */
[----:B------:R-:W3:Y:S04]  /*44d90*/  LDL.LU R18, [R1+0x708] ;  /* 0x0007080001127983 */ /* 0x000ee80000300800 */
[----:B------:R-:W3:Y:S04]  /*44da0*/  LDL.LU R3, [R1+0x70c] ;  /* 0x00070c0001037983 */ /* 0x000ee80000300800 */
[----:B------:R-:W-:Y:S04]  /*44db0*/  STL [R1+0x478], R0 ;  /* 0x0004780001007387 */ /* 0x000fe80000100800 */
[----:B0-----:R-:W-:Y:S04]  /*44dc0*/  STL.64 [R1+0x3c30], R14 ;  /* 0x003c300e01007387 */ /* 0x001fe80000100a00 */
[----:B------:R0:W-:Y:S04]  /*44dd0*/  STL.64 [R1+0x3c28], R12 ;  /* 0x003c280c01007387 */ /* 0x0001e80000100a00 */
[----:B0-----:R-:W4:Y:S04]  /*44de0*/  LDL.LU R12, [R1+0xb0] ;  /* 0x0000b000010c7983 */ /* 0x001f280000300800 */
[----:B------:R-:W4:Y:S01]  /*44df0*/  LDL.LU R13, [R1+0xb4] ;  /* 0x0000b400010d7983 */ /* 0x000f220000300800 */
[----:B--2---:R-:W-:Y:S03]  /*44e00*/  HMMA.16816.F32 R24, R8, R20, R24 ;  /* 0x000000140818723c */ /* 0x004fe60000001818 */
[----:B------:R-:W2:Y:S04]  /*44e10*/  LDL R21, [R1+0x420] ;  /* 0x0004200001157983 */ /* 0x000ea80000100800 */
[----:B------:R-:W-:-:S12]  /*44e20*/  STL.64 [R1+0x3c18], R22 ;  /* 0x003c181601007387 */ /* 0x000fd80000100a00 */
[----:B------:R0:W-:Y:S04]  /*44e30*/  STL.64 [R1+0x39d8], R26 ;  /* 0x0039d81a01007387 */ /* 0x0001e80000100a00 */
[----:B------:R-:W-:Y:S04]  /*44e40*/  STL.64 [R1+0x39d0], R24 ;  /* 0x0039d01801007387 */ /* 0x000fe80000100a00 */
[----:B0-----:R-:W2:Y:S04]  /*44e50*/  LDL.LU R27, [R1+0x714] ;  /* 0x00071400011b7983 */ /* 0x001ea80000300800 */
[----:B------:R-:W2:Y:S04]  /*44e60*/  LDL.LU R26, [R1+0x718] ;  /* 0x00071800011a7983 */ /* 0x000ea80000300800 */
[----:B------:R-:W2:Y:S04]  /*44e70*/  LDL.LU R20, [R1+0x71c] ;  /* 0x00071c0001147983 */ /* 0x000ea80000300800 */
[----:B-1----:R-:W-:Y:S04]  /*44e80*/  STL.64 [R1+0x3b08], R6 ;  /* 0x003b080601007387 */ /* 0x002fe80000100a00 */
[----:B------:R0:W-:Y:S04]  /*44e90*/  STL.64 [R1+0x3b00], R4 ;  /* 0x003b000401007387 */ /* 0x0001e80000100a00 */
[----:B0-----:R-:W2:Y:S04]  /*44ea0*/  LDL.LU.64 R4, [R1+0xe0] ;  /* 0x0000e00001047983 */ /* 0x001ea80000300a00 */
[----:B------:R-:W2:Y:S01]  /*44eb0*/  LDL.LU.64 R6, [R1+0xe8] ;  /* 0x0000e80001067983 */ /* 0x000ea20000300a00 */
[----:B------:R-:W-:Y:S01]  /*44ec0*/  MOV R25, R19 ;  /* 0x0000001300197202 */ /* 0x000fe20000000f00 */
[C---:B---3--:R-:W-:Y:S01]  /*44ed0*/  FMUL R18, R2.reuse, R18 ;  /* 0x0000001202127220 */ /* 0x048fe20000400000 */
[----:B------:R-:W-:Y:S01]  /*44ee0*/  FMUL R19, R2, R3 ;  /* 0x0000000302137220 */ /* 0x000fe20000400000 */
[----:B--2---:R0:W-:Y:S04]  /*44ef0*/  STL [R1+0x3b1c], R6 ;  /* 0x003b1c0601007387 */ /* 0x0041e80000100800 */
[----:B0-----:R-:W2:Y:S01]  /*44f00*/  LDL.LU R6, [R1+0x710] ;  /* 0x0007100001067983 */ /* 0x001ea20000300800 */
[C---:B------:R-:W-:Y:S01]  /*44f10*/  FMUL R16, R21.reuse, R16 ;  /* 0x0000001015107220 */ /* 0x040fe20000400000 */
[----:B----4-:R-:W-:-:S07]  /*44f20*/  FMUL R17, R21, R17 ;  /* 0x0000001115117220 */ /* 0x010fce0000400000 */
[----:B------:R-:W-:Y:S01]  /*44f30*/  HMMA.16816.F32 R16, R8, R12, R16 ;  /* 0x0000000c0810723c */ /* 0x000fe20000001810 */
[----:B------:R-:W-:Y:S01]  /*44f40*/  STL [R1+0x3b18], R7 ;  /* 0x003b180701007387 */ /* 0x000fe20000100800 */
[----:B------:R-:W-:-:S03]  /*44f50*/  MOV R24, R28 ;  /* 0x0000001c00187202 */ /* 0x000fc60000000f00 */
[----:B------:R-:W-:Y:S04]  /*44f60*/  STL [R1+0x3a8c], R29 ;  /* 0x003a8c1d01007387 */ /* 0x000fe80000100800 */
[----:B------:R-:W3:Y:S04]  /*44f70*/  LDL.LU.64 R14, [R1+0x3c30] ;  /* 0x003c3000010e7983 */ /* 0x000ee80000300a00 */
[----:B------:R-:W3:Y:S06]  /*44f80*/  LDL.LU.64 R12, [R1+0x3c28] ;  /* 0x003c2800010c7983 */ /* 0x000eec0000300a00 */
[----:B------:R-:W-:Y:S01]  /*44f90*/  IMAD.MOV.U32 R3, RZ, RZ, R17 ;  /* 0x000000ffff037224 */ /* 0x000fe200078e0011 */
[----:B------:R-:W-:Y:S01]  /*44fa0*/  MOV R28, R18 ;  /* 0x00000012001c7202 */ /* 0x000fe20000000f00 */
[----:B------:R2:W-:Y:S01]  /*44fb0*/  STL [R1+0x20], R16 ;  /* 0x0000201001007387 */ /* 0x0005e20000100800 */
[----:B------:R-:W-:Y:S01]  /*44fc0*/  MOV R0, R19 ;  /* 0x0000001300007202 */ /* 0x000fe20000000f00 */
[C---:B------:R-:W-:Y:S01]  /*44fd0*/  FMUL R17, R21.reuse, R27 ;  /* 0x0000001b15117220 */ /* 0x040fe20000400000 */
[C---:B------:R-:W-:Y:S01]  /*44fe0*/  FMUL R18, R2.reuse, R26 ;  /* 0x0000001a02127220 */ /* 0x040fe20000400000 */
[----:B------:R-:W-:Y:S01]  /*44ff0*/  FMUL R19, R2, R20 ;  /* 0x0000001402137220 */ /* 0x000fe20000400000 */
[----:B------:R-:W3:Y:S04]  /*45000*/  LDL.LU.64 R22, [R1+0x178] ;  /* 0x0001780001167983 */ /* 0x000ee80000300a00 */
[----:B------:R-:W-:Y:S04]  /*45010*/  STL [R1+0x3af8], R0 ;  /* 0x003af80001007387 */ /* 0x000fe80000100800 */
[----:B------:R0:W-:Y:S04]  /*45020*/  STL [R1+0x3a94], R3 ;  /* 0x003a940301007387 */ /* 0x0001e80000100800 */
[----:B------:R1:W-:Y:S01]  /*45030*/  STL [R1+0x3a90], R28 ;  /* 0x003a901c01007387 */ /* 0x0003e20000100800 */
[----:B--2---:R-:W-:-:S07]  /*45040*/  FMUL R16, R21, R6 ;  /* 0x0000000615107220 */ /* 0x004fce0000400000 */
[----:B------:R-:W-:-:S15]  /*45050*/  HMMA.16816.F32 R24, R8, R24, R16 ;  /* 0x000000180818723c */ /* 0x000fde0000001810 */
[----:B------:R-:W-:-:S04]  /*45060*/  NOP ;  /* 0x0000000000007918 */ /* 0x000fc80000000000 */
[----:B------:R2:W-:Y:S01]  /*45070*/  STL [R1+0xa8], R26 ;  /* 0x0000a81a01007387 */ /* 0x0005e20000100800 */
[----:B0-----:R-:W-:-:S03]  /*45080*/  MOV R3, R24 ;  /* 0x0000001800037202 */ /* 0x001fc60000000f00 */
[----:B------:R-:W4:Y:S01]  /*45090*/  LDL.LU R16, [R1+0x720] ;  /* 0x0007200001107983 */ /* 0x000f220000300800 */
[----:B-1----:R-:W-:-:S03]  /*450a0*/  MOV R28, R25 ;  /* 0x00000019001c7202 */ /* 0x002fc60000000f00 */
[----:B------:R-:W3:Y:S04]  /*450b0*/  LDL.LU R7, [R1+0x724] ;  /* 0x0007240001077983 */ /* 0x000ee80000300800 */
[----:B------:R-:W3:Y:S01]  /*450c0*/  LDL.LU R6, [R1+0x728] ;  /* 0x0007280001067983 */ /* 0x000ee20000300800 */
[----:B------:R-:W-:-:S03]  /*450d0*/  IMAD.MOV.U32 R29, RZ, RZ, R27 ;  /* 0x000000ffff1d7224 */ /* 0x000fc600078e001b */
[----:B------:R-:W3:Y:S04]  /*450e0*/  LDL.LU R0, [R1+0x72c] ;  /* 0x00072c0001007983 */ /* 0x000ee80000300800 */
[----:B------:R-:W3:Y:S04]  /*450f0*/  LDL.LU R24, [R1+0x2b0] ;  /* 0x0002b00001187983 */ /* 0x000ee80000300800 */
[----:B------:R-:W3:Y:S04]  /*45100*/  LDL.LU R25, [R1+0x2b4] ;  /* 0x0002b40001197983 */ /* 0x000ee80000300800 */
[----:B--2---:R-:W2:Y:S04]  /*45110*/  LDL.LU R26, [R1+0x2b8] ;  /* 0x0002b800011a7983 */ /* 0x004ea80000300800 */
[----:B------:R-:W2:Y:S01]  /*45120*/  LDL.LU R27, [R1+0x2bc] ;  /* 0x0002bc00011b7983 */ /* 0x000ea20000300800 */
[C---:B----4-:R-:W-:Y:S01]  /*45130*/  FMUL R16, R21.reuse, R16 ;  /* 0x0000001015107220 */ /* 0x050fe20000400000 */
[----:B---3--:R-:W-:Y:S01]  /*45140*/  FMUL R17, R21, R7 ;  /* 0x0000000715117220 */ /* 0x008fe20000400000 */
[C---:B------:R-:W-:Y:S01]  /*45150*/  FMUL R18, R2.reuse, R6 ;  /* 0x0000000602127220 */ /* 0x040fe20000400000 */
[----:B------:R-:W-:-:S07]  /*45160*/  FMUL R19, R2, R0 ;  /* 0x0000000002137220 */ /* 0x000fce0000400000 */
[----:B------:R-:W-:Y:S01]  /*45170*/  HMMA.16816.F32 R8, R8, R4, R16 ;  /* 0x000000040808723c */ /* 0x000fe20000001810 */
[----:B--2---:R-:W-:Y:S04]  /*45180*/  STL.64 [R1+0x3c10], R26 ;  /* 0x003c101a01007387 */ /* 0x004fe80000100a00 */
[----:B------:R0:W-:Y:S04]  /*45190*/  STL.64 [R1+0x3c08], R24 ;  /* 0x003c081801007387 */ /* 0x0001e80000100a00 */
[----:B0-----:R-:W2:Y:S04]  /*451a0*/  LDL.LU R24, [R1+0x2c0] ;  /* 0x0002c00001187983 */ /* 0x001ea80000300800 */
[----:B------:R-:W2:Y:S04]  /*451b0*/  LDL.LU R25, [R1+0x2c4] ;  /* 0x0002c40001197983 */ /* 0x000ea80000300800 */
[----:B------:R-:W2:Y:S04]  /*451c0*/  LDL.LU R26, [R1+0x2c8] ;  /* 0x0002c800011a7983 */ /* 0x000ea80000300800 */
[----:B------:R-:W2:Y:S04]  /*451d0*/  LDL.LU R27, [R1+0x2cc] ;  /* 0x0002cc00011b7983 */ /* 0x000ea80000300800 */
[----:B------:R-:W-:Y:S04]  /*451e0*/  STL [R1+0x3b24], R29 ;  /* 0x003b241d01007387 */ /* 0x000fe80000100800 */
[----:B------:R-:W-:Y:S04]  /*451f0*/  STL [R1+0x3b20], R28 ;  /* 0x003b201c01007387 */ /* 0x000fe80000100800 */
[----:B------:R-:W-:Y:S04]  /*45200*/  STL [R1+0x3afc], R3 ;  /* 0x003afc0301007387 */ /* 0x000fe80000100800 */
[----:B------:R-:W3:Y:S04]  /*45210*/  LDL.LU R2, [R1+0x3c20] ;  /* 0x003c200001027983 */ /* 0x000ee80000300800 */
[----:B------:R-:W4:Y:S04]  /*45220*/  LDL.LU.64 R18, [R1+0x138] ;  /* 0x0001380001127983 */ /* 0x000f280000300a00 */
[----:B----4-:R0:W-:Y:S04]  /*45230*/  STL.64 [R1+0x3bf8], R18 ;  /* 0x003bf81201007387 */ /* 0x0101e80000100a00 */
[----:B0-----:R-:W4:Y:S01]  /*45240*/  LDL.LU.64 R18, [R1+0x158] ;  /* 0x0001580001127983 */ /* 0x001f220000300a00 */
[----:B--2---:R-:W-:Y:S01]  /*45250*/  HMMA.16816.F32 R24, R12, R22, R24 ;  /* 0x000000160c18723c */ /* 0x004fe20000001818 */
[----:B------:R-:W-:-:S02]  /*45260*/  MOV R5, R22 ;  /* 0x0000001600057202 */ /* 0x000fc40000000f00 */
[----:B------:R-:W-:-:S15]  /*45270*/  MOV R4, R23 ;  /* 0x0000001700047202 */ /* 0x000fde0000000f00 */
[----:B------:R-:W-:Y:S01]  /*45280*/  NOP ;  /* 0x0000000000007918 */ /* 0x000fe20000000000 */
[----:B------:R-:W-:Y:S02]  /*45290*/  MOV R21, R26 ;  /* 0x0000001a00157202 */ /* 0x000fe40000000f00 */
[----:B------:R-:W-:Y:S01]  /*452a0*/  MOV R20, R27 ;  /* 0x0000001b00147202 */ /* 0x000fe20000000f00 */
[----:B----4-:R0:W-:Y:S04]  /*452b0*/  STL.64 [R1+0x3c00], R18 ;  /* 0x003c001201007387 */ /* 0x0101e80000100a00 */
[----:B0-----:R-:W2:Y:S04]  /*452c0*/  LDL.LU.64 R18, [R1+0x168] ;  /* 0x0001680001127983 */ /* 0x001ea80000300a00 */
[----:B------:R-:W-:Y:S04]  /*452d0*/  STL.64 [R1+0x39a8], R10 ;  /* 0x0039a80a01007387 */ /* 0x000fe80000100a00 */
[----:B------:R0:W-:Y:S04]  /*452e0*/  STL.64 [R1+0x39a0], R8 ;  /* 0x0039a00801007387 */ /* 0x0001e80000100a00 */
[----:B0-----:R-:W4:Y:S04]  /*452f0*/  LDL.LU R8, [R1+0x280] ;  /* 0x0002800001087983 */ /* 0x001f280000300800 */
[----:B------:R-:W4:Y:S04]  /*45300*/  LDL.LU R9, [R1+0x284] ;  /* 0x0002840001097983 */ /* 0x000f280000300800 */
[----:B------:R-:W4:Y:S04]  /*45310*/  LDL.LU R10, [R1+0x288] ;  /* 0x00028800010a7983 */ /* 0x000f280000300800 */
[----:B------:R-:W4:Y:S04]  /*45320*/  LDL.LU R11, [R1+0x28c] ;  /* 0x00028c00010b7983 */ /* 0x000f280000300800 */
[----:B------:R-:W2:Y:S04]  /*45330*/  LDL.LU.64 R22, [R1+0x3c18] ;  /* 0x003c180001167983 */ /* 0x000ea80000300a00 */
[----:B------:R0:W-:Y:S04]  /*45340*/  STL.64 [R1+0x320], R24 ;  /* 0x0003201801007387 */ /* 0x0001e80000100a00 */
[----:B------:R-:W3:Y:S04]  /*45350*/  LDL.LU.64 R26, [R1+0x3c10] ;  /* 0x003c1000011a7983 */ /* 0x000ee80000300a00 */
[----:B0-----:R-:W3:Y:S04]  /*45360*/  LDL.LU.64 R24, [R1+0x3c08] ;  /* 0x003c080001187983 */ /* 0x001ee80000300a00 */
[----:B--2---:R0:W-:Y:S04]  /*45370*/  STL.64 [R1+0x3b78], R22 ;  /* 0x003b781601007387 */ /* 0x0041e80000100a00 */
[----:B------:R-:W-:Y:S04]  /*45380*/  STL.64 [R1+0x3b70], R20 ;  /* 0x003b701401007387 */ /* 0x000fe80000100a00 */
[----:B0-----:R-:W2:Y:S01]  /*45390*/  LDL.LU.64 R22, [R1+0x148] ;  /* 0x0001480001167983 */ /* 0x001ea20000300a00 */
[----:B---3--:R-:W-:Y:S03]  /*453a0*/  HMMA.16816.F32 R24, R12, R18, R24 ;  /* 0x000000120c18723c */ /* 0x008fe60000001818 */
[----:B------:R0:W-:Y:S04]  /*453b0*/  STL [R1+0x3b2c], R4 ;  /* 0x003b2c0401007387 */ /* 0x0001e80000100800 */
[----:B------:R1:W-:Y:S04]  /*453c0*/  STL [R1+0x3b28], R5 ;  /* 0x003b280501007387 */ /* 0x0003e80000100800 */
[----:B0-----:R-:W3:Y:S04]  /*453d0*/  LDL.LU R4, [R1+0x2a0] ;  /* 0x0002a00001047983 */ /* 0x001ee80000300800 */
[----:B-1----:R-:W3:Y:S04]  /*453e0*/  LDL.LU R5, [R1+0x2a4] ;  /* 0x0002a40001057983 */ /* 0x002ee80000300800 */
[----:B------:R-:W3:Y:S04]  /*453f0*/  LDL.LU R6, [R1+0x2a8] ;  /* 0x0002a80001067983 */ /* 0x000ee80000300800 */
[----:B------:R-:W3:Y:S04]  /*45400*/  LDL.LU R7, [R1+0x2ac] ;  /* 0x0002ac0001077983 */ /* 0x000ee80000300800 */
[----:B------:R-:W-:Y:S04]  /*45410*/  STL.64 [R1+0x310], R24 ;  /* 0x0003101801007387 */ /* 0x000fe80000100a00 */
[----:B------:R0:W-:Y:S02]  /*45420*/  STL.64 [R1+0x318], R26 ;  /* 0x0003181a01007387 */ /* 0x0001e40000100a00 */
[----:B0-----:R-:W-:Y:S01]  /*45430*/  IMAD.MOV.U32 R27, RZ, RZ, R18 ;  /* 0x000000ffff1b7224 */ /* 0x001fe200078e0012 */
[----:B------:R-:W-:-:S02]  /*45440*/  MOV R26, R19 ;  /* 0x00000013001a7202 */ /* 0x000fc40000000f00 */
[----:B------:R-:W3:Y:S04]  /*45450*/  LDL.LU.64 R18, [R1+0x3c00] ;  /* 0x003c000001127983 */ /* 0x000ee80000300a00 */
[----:B------:R0:W-:Y:S04]  /*45460*/  STL [R1+0x3b34], R26 ;  /* 0x003b341a01007387 */ /* 0x0001e80000100800 */
[----:B------:R1:W-:Y:S04]  /*45470*/  STL [R1+0x3b30], R27 ;  /* 0x003b301b01007387 */ /* 0x0003e80000100800 */
[----:B------:R-:W2:Y:S04]  /*45480*/  LDL.LU R24, [R1+0x290] ;  /* 0x0002900001187983 */ /* 0x000ea80000300800 */
[----:B------:R-:W2:Y:S04]  /*45490*/  LDL.LU R25, [R1+0x294] ;  /* 0x0002940001197983 */ /* 0x000ea80000300800 */
[----:B0-----:R-:W2:Y:S04]  /*454a0*/  LDL.LU R26, [R1+0x298] ;  /* 0x00029800011a7983 */ /* 0x001ea80000300800 */
[----:B-1----:R-:W2:Y:S01]  /*454b0*/  LDL.LU R27, [R1+0x29c] ;  /* 0x00029c00011b7983 */ /* 0x002ea20000300800 */
[----:B---3--:R-:W-:-:S15]  /*454c0*/  HMMA.16816.F32 R4, R12, R18, R4 ;  /* 0x000000120c04723c */ /* 0x008fde0000001804 */
[----:B------:R-:W-:-:S04]  /*454d0*/  NOP ;  /* 0x0000000000007918 */ /* 0x000fc80000000000 */
[----:B------:R-:W-:Y:S04]  /*454e0*/  STL.64 [R1+0x390], R4 ;  /* 0x0003900401007387 */ /* 0x000fe80000100a00 */
[----:B------:R0:W-:Y:S02]  /*454f0*/  STL.64 [R1+0x398], R6 ;  /* 0x0003980601007387 */ /* 0x0001e40000100a00 */
[----:B0-----:R-:W-:Y:S02]  /*45500*/  MOV R6, R18 ;  /* 0x0000001200067202 */ /* 0x001fe40000000f00 */
[----:B------:R-:W-:Y:S02]  /*45510*/  MOV R7, R19 ;  /* 0x0000001300077202 */ /* 0x000fe40000000f00 */
[----:B------:R-:W4:Y:S04]  /*45520*/  LDL.LU.64 R18, [R1+0x3bf8] ;  /* 0x003bf80001127983 */ /* 0x000f280000300a00 */
[----:B------:R-:W-:Y:S04]  /*45530*/  STL [R1+0x3b3c], R7 ;  /* 0x003b3c0701007387 */ /* 0x000fe80000100800 */
[----:B------:R2:W-:Y:S02]  /*45540*/  STL [R1+0x3b38], R6 ;  /* 0x003b380601007387 */ /* 0x0005e40000100800 */
[----:B--2---:R-:W-:Y:S01]  /*45550*/  HMMA.16816.F32 R4, R12, R22, R24 ;  /* 0x000000160c04723c */ /* 0x004fe20000001818 */
[----:B------:R-:W-:Y:S01]  /*45560*/  IMAD.MOV.U32 R0, RZ, RZ, R23 ;  /* 0x000000ffff007224 */ /* 0x000fe200078e0017 */
[----:B------:R-:W-:-:S15]  /*45570*/  MOV R3, R22 ;  /* 0x0000001600037202 */ /* 0x000fde0000000f00 */
[----:B------:R-:W-:Y:S02]  /*45580*/  NOP ;  /* 0x0000000000007918 */ /* 0x000fe40000000000 */
[----:B------:R-:W-:Y:S04]  /*45590*/  STL.64 [R1+0x380], R4 ;  /* 0x0003800401007387 */ /* 0x000fe80000100a00 */
[----:B------:R4:W-:Y:S04]  /*455a0*/  STL.64 [R1+0x388], R6 ;  /* 0x0003880601007387 */ /* 0x0009e80000100a00 */
[----:B------:R-:W-:Y:S04]  /*455b0*/  STL [R1+0x3b44], R0 ;  /* 0x003b440001007387 */ /* 0x000fe80000100800 */
[----:B------:R-:W-:Y:S01]  /*455c0*/  STL [R1+0x3b40], R3 ;  /* 0x003b400301007387 */ /* 0x000fe20000100800 */
[----:B----4-:R-:W-:Y:S01]  /*455d0*/  HMMA.16816.F32 R4, R12, R18, R8 ;  /* 0x000000120c04723c */ /* 0x010fe20000001808 */
[----:B------:R-:W-:-:S02]  /*455e0*/  MOV R25, R18 ;  /* 0x0000001200197202 */ /* 0x000fc40000000f00 */
[----:B------:R-:W-:-:S15]  /*455f0*/  MOV R24, R19 ;  /* 0x0000001300187202 */ /* 0x000fde0000000f00 */
[----:B------:R-:W-:Y:S01]  /*45600*/  NOP ;  /* 0x0000000000007918 */ /* 0x000fe20000000000 */
[----:B------:R-:W-:Y:S04]  /*45610*/  STL.64 [R1+0x370], R4 ;  /* 0x0003700401007387 */ /* 0x000fe80000100a00 */
[----:B------:R-:W-:Y:S04]  /*45620*/  STL.64 [R1+0x378], R6 ;  /* 0x0003780601007387 */ /* 0x000fe80000100a00 */
[----:B------:R0:W-:Y:S04]  /*45630*/  STL.64 [R1+0x3bc8], R24 ;  /* 0x003bc81801007387 */ /* 0x0001e80000100a00 */
[----:B------:R-:W2:Y:S04]  /*45640*/  LDL.LU R8, [R1+0x210] ;  /* 0x0002100001087983 */ /* 0x000ea80000300800 */
[----:B------:R-:W2:Y:S04]  /*45650*/  LDL.LU R9, [R1+0x214] ;  /* 0x0002140001097983 */ /* 0x000ea80000300800 */
[----:B------:R-:W3:Y:S04]  /*45660*/  LDL.LU R10, [R1+0x218] ;  /* 0x00021800010a7983 */ /* 0x000ee80000300800 */
[----:B------:R-:W3:Y:S04]  /*45670*/  LDL.LU R11, [R1+0x21c] ;  /* 0x00021c00010b7983 */ /* 0x000ee80000300800 */
[----:B0-----:R-:W4:Y:S04]  /*45680*/  LDL.LU R24, [R1+0x250] ;  /* 0x0002500001187983 */ /* 0x001f280000300800 */
[----:B------:R-:W4:Y:S04]  /*45690*/  LDL.LU R25, [R1+0x254] ;  /* 0x0002540001197983 */ /* 0x000f280000300800 */
[----:B------:R-:W2:Y:S04]  /*456a0*/  LDL.LU R26, [R1+0x258] ;  /* 0x00025800011a7983 */ /* 0x000ea80000300800 */
[----:B------:R-:W2:Y:S04]  /*456b0*/  LDL.LU R27, [R1+0x25c] ;  /* 0x00025c00011b7983 */ /* 0x000ea80000300800 */
[----:B------:R-:W2:Y:S04]  /*456c0*/  LDL.LU R4, [R1+0x260] ;  /* 0x0002600001047983 */ /* 0x000ea80000300800 */
[----:B------:R-:W2:Y:S04]  /*456d0*/  LDL.LU R5, [R1+0x264] ;  /* 0x0002640001057983 */ /* 0x000ea80000300800 */
[----:B------:R-:W2:Y:S04]  /*456e0*/  LDL.LU R6, [R1+0x268] ;  /* 0x0002680001067983 */ /* 0x000ea80000300800 */
[----:B------:R-:W2:Y:S04]  /*456f0*/  LDL.LU R7, [R1+0x26c] ;  /* 0x00026c0001077983 */ /* 0x000ea80000300800 */
[----:B--2---:R0:W-:Y:S04]  /*45700*/  STL.64 [R1+0x3be8], R6 ;  /* 0x003be80601007387 */ /* 0x0041e80000100a00 */
[----:B------:R-:W-:Y:S04]  /*45710*/  STL.64 [R1+0x3be0], R4 ;  /* 0x003be00401007387 */ /* 0x000fe80000100a00 */
[----:B0-----:R-:W2:Y:S04]  /*45720*/  LDL.LU.64 R6, [R1+0x128] ;  /* 0x0001280001067983 */ /* 0x001ea80000300a00 */
[----:B------:R0:W-:Y:S04]  /*45730*/  STL.64 [R1+0x3bd8], R26 ;  /* 0x003bd81a01007387 */ /* 0x0001e80000100a00 */
[----:B----4-:R1:W-:Y:S04]  /*45740*/  STL.64 [R1+0x3bd0], R24 ;  /* 0x003bd01801007387 */ /* 0x0103e80000100a00 */
[----:B0-----:R-:W4:Y:S04]  /*45750*/  LDL.LU.64 R26, [R1+0x118] ;  /* 0x00011800011a7983 */ /* 0x001f280000300a00 */
[----:B----4-:R0:W-:Y:S04]  /*45760*/  STL.64 [R1+0x3bf0], R26 ;  /* 0x003bf01a01007387 */ /* 0x0101e80000100a00 */
[----:B-1----:R-:W2:Y:S04]  /*45770*/  LDL.LU R24, [R1+0x270] ;  /* 0x0002700001187983 */ /* 0x002ea80000300800 */
[----:B------:R-:W2:Y:S04]  /*45780*/  LDL.LU R25, [R1+0x274] ;  /* 0x0002740001197983 */ /* 0x000ea80000300800 */
[----:B0-----:R-:W2:Y:S04]  /*45790*/  LDL.LU R26, [R1+0x278] ;  /* 0x00027800011a7983 */ /* 0x001ea80000300800 */
[----:B------:R-:W2:Y:S04]  /*457a0*/  LDL.LU R27, [R1+0x27c] ;  /* 0x00027c00011b7983 */ /* 0x000ea80000300800 */
[----:B------:R-:W4:Y:S04]  /*457b0*/  LDL.LU R16, [R1+0x220] ;  /* 0x0002200001107983 */ /* 0x000f280000300800 */
[----:B------:R-:W4:Y:S04]  /*457c0*/  LDL.LU R17, [R1+0x224] ;  /* 0x0002240001117983 */ /* 0x000f280000300800 */
[----:B------:R-:W2:Y:S04]  /*457d0*/  LDL.LU R18, [R1+0x228] ;  /* 0x0002280001127983 */ /* 0x000ea80000300800 */
[----:B------:R-:W2:Y:S04]  /*457e0*/  LDL.LU R19, [R1+0x22c] ;  /* 0x00022c0001137983 */ /* 0x000ea80000300800 */
[----:B--2---:R0:W-:Y:S04]  /*457f0*/  STL.64 [R1+0x3b98], R18 ;  /* 0x003b981201007387 */ /* 0x0041e80000100a00 */
[----:B----4-:R-:W-:Y:S04]  /*45800*/  STL.64 [R1+0x3b90], R16 ;  /* 0x003b901001007387 */ /* 0x010fe80000100a00 */
[----:B0-----:R-:W2:Y:S04]  /*45810*/  LDL.LU.64 R18, [R1+0xc8] ;  /* 0x0000c80001127983 */ /* 0x001ea80000300a00 */
[----:B--2---:R0:W-:Y:S04]  /*45820*/  STL.64 [R1+0x3ba8], R18 ;  /* 0x003ba81201007387 */ /* 0x0041e80000100a00 */
[----:B0-----:R-:W2:Y:S04]  /*45830*/  LDL.LU.64 R18, [R1+0xd8] ;  /* 0x0000d80001127983 */ /* 0x001ea80000300a00 */
[----:B--2---:R0:W-:Y:S04]  /*45840*/  STL.64 [R1+0x3bc0], R18 ;  /* 0x003bc01201007387 */ /* 0x0041e80000100a00 */
[----:B0-----:R-:W2:Y:S04]  /*45850*/  LDL.LU.64 R18, [R1+0x108] ;  /* 0x0001080001127983 */ /* 0x001ea80000300a00 */
[----:B---3--:R0:W-:Y:S04]  /*45860*/  STL.64 [R1+0x3b88], R10 ;  /* 0x003b880a01007387 */ /* 0x0081e80000100a00 */
[----:B------:R1:W-:Y:S04]  /*45870*/  STL.64 [R1+0x3b80], R8 ;  /* 0x003b800801007387 */ /* 0x0003e80000100a00 */
[----:B0-----:R-:W3:Y:S01]  /*45880*/  LDL.LU.64 R10, [R1+0x98] ;  /* 0x00009800010a7983 */ /* 0x001ee20000300a00 */
[----:B------:R-:W-:Y:S03]  /*45890*/  HMMA.16816.F32 R24, R12, R6, R24 ;  /* 0x000000060c18723c */ /* 0x000fe60000001818 */
[----:B---3--:R0:W-:Y:S04]  /*458a0*/  STL.64 [R1+0x3ba0], R10 ;  /* 0x003ba00a01007387 */ /* 0x0081e80000100a00 */
[----:B-1----:R-:W3:Y:S04]  /*458b0*/  LDL.LU R8, [R1+0x230] ;  /* 0x0002300001087983 */ /* 0x002ee80000300800 */
[----:B------:R-:W3:Y:S04]  /*458c0*/  LDL.LU R9, [R1+0x234] ;  /* 0x0002340001097983 */ /* 0x000ee80000300800 */
[----:B0-----:R-:W4:Y:S04]  /*458d0*/  LDL.LU R10, [R1+0x238] ;  /* 0x00023800010a7983 */ /* 0x001f280000300800 */
[----:B------:R-:W4:Y:S01]  /*458e0*/  LDL.LU R11, [R1+0x23c] ;  /* 0x00023c00010b7983 */ /* 0x000f220000300800 */
[----:B------:R-:W-:-:S02]  /*458f0*/  MOV R29, R6 ;  /* 0x00000006001d7202 */ /* 0x000fc40000000f00 */
[----:B------:R-:W-:Y:S01]  /*45900*/  MOV R28, R7 ;  /* 0x00000007001c7202 */ /* 0x000fe20000000f00 */
[----:B----4-:R-:W-:Y:S04]  /*45910*/  STL.64 [R1+0x3bb8], R10 ;  /* 0x003bb80a01007387 */ /* 0x010fe80000100a00 */
[----:B---3--:R0:W-:Y:S04]  /*45920*/  STL.64 [R1+0x3bb0], R8 ;  /* 0x003bb00801007387 */ /* 0x0081e80000100a00 */
[----:B0-----:R-:W3:Y:S04]  /*45930*/  LDL.LU R8, [R1+0x240] ;  /* 0x0002400001087983 */ /* 0x001ee80000300800 */
[----:B------:R-:W3:Y:S04]  /*45940*/  LDL.LU R9, [R1+0x244] ;  /* 0x0002440001097983 */ /* 0x000ee80000300800 */
[----:B------:R-:W3:Y:S04]  /*45950*/  LDL.LU R10, [R1+0x248] ;  /* 0x00024800010a7983 */ /* 0x000ee80000300800 */
[----:B------:R-:W3:Y:S04]  /*45960*/  LDL.LU R11, [R1+0x24c] ;  /* 0x00024c00010b7983 */ /* 0x000ee80000300800 */
[----:B------:R-:W4:Y:S04]  /*45970*/  LDL.LU.64 R22, [R1+0x48] ;  /* 0x0000480001167983 */ /* 0x000f280000300a00 */
[----:B------:R-:W-:Y:S04]  /*45980*/  STL.64 [R1+0x360], R24 ;  /* 0x0003601801007387 */ /* 0x000fe80000100a00 */
[----:B------:R0:W-:Y:S04]  /*45990*/  STL.64 [R1+0x368], R26 ;  /* 0x0003681a01007387 */ /* 0x0001e80000100a00 */
[----:B0-----:R-:W2:Y:S04]  /*459a0*/  LDL.LU.64 R26, [R1+0x3bf0] ;  /* 0x003bf000011a7983 */ /* 0x001ea80000300a00 */
[----:B------:R-:W2:Y:S04]  /*459b0*/  LDL.LU.64 R6, [R1+0x3be8] ;  /* 0x003be80001067983 */ /* 0x000ea80000300a00 */
[----:B------:R-:W2:Y:S02]  /*459c0*/  LDL.LU.64 R4, [R1+0x3be0] ;  /* 0x003be00001047983 */ /* 0x000ea40000300a00 */
[----:B--2---:R-:W-:-:S15]  /*459d0*/  HMMA.16816.F32 R4, R12, R26, R4 ;  /* 0x0000001a0c04723c */ /* 0x004fde0000001804 */
[----:B------:R-:W-:-:S04]  /*459e0*/  NOP ;  /* 0x0000000000007918 */ /* 0x000fc80000000000 */
[----:B------:R0:W-:Y:S04]  /*459f0*/  STL.64 [R1+0x350], R4 ;  /* 0x0003500401007387 */ /* 0x0001e80000100a00 */
[----:B------:R-:W-:Y:S01]  /*45a00*/  STL.64 [R1+0x358], R6 ;  /* 0x0003580601007387 */ /* 0x000fe20000100a00 */
[----:B0-----:R-:W-:Y:S01]  /*45a10*/  IMAD.MOV.U32 R4, RZ, RZ, R26 ;  /* 0x000000ffff047224 */ /* 0x001fe200078e001a */
[----:B------:R-:W-:Y:S02]  /*45a20*/  MOV R5, R27 ;  /* 0x0000001b00057202 */ /* 0x000fe40000000f00 */
[----:B------:R-:W2:Y:S04]  /*45a30*/  LDL.LU.64 R26, [R1+0x3bd8] ;  /* 0x003bd800011a7983 */ /* 0x000ea80000300a00 */
[----:B------:R-:W2:Y:S02]  /*45a40*/  LDL.LU.64 R24, [R1+0x3bd0] ;  /* 0x003bd00001187983 */ /* 0x000ea40000300a00 */
[----:B--2---:R-:W-:-:S15]  /*45a50*/  HMMA.16816.F32 R24, R12, R18, R24 ;  /* 0x000000120c18723c */ /* 0x004fde0000001818 */
[----:B------:R-:W-:-:S04]  /*45a60*/  NOP ;  /* 0x0000000000007918 */ /* 0x000fc80000000000 */
[----:B------:R0:W-:Y:S04]  /*45a70*/  STL.64 [R1+0x410], R24 ;  /* 0x0004101801007387 */ /* 0x0001e80000100a00 */
[----:B------:R1:W-:Y:S04]  /*45a80*/  STL.64 [R1+0x418], R26 ;  /* 0x0004181a01007387 */ /* 0x0003e80000100a00 */
[----:B0-----:R-:W2:Y:S01]  /*45a90*/  LDL.LU.64 R24, [R1+0x3bc8] ;  /* 0x003bc80001187983 */ /* 0x001ea20000300a00 */
[----:B-1----:R-:W-:Y:S02]  /*45aa0*/  MOV R26, R18 ;  /* 0x00000012001a7202 */ /* 0x002fe40000000f00 */
[----:B------:R-:W-:-:S02]  /*45ab0*/  MOV R27, R19 ;  /* 0x00000013001b7202 */ /* 0x000fc40000000f00 */
[----:B------:R-:W3:Y:S04]  /*45ac0*/  LDL.LU.64 R18, [R1+0x3bc0] ;  /* 0x003bc00001127983 */ /* 0x000ee80000300a00 */
[----:B------:R0:W-:Y:S04]  /*45ad0*/  STL.64 [R1+0x3b50], R26 ;  /* 0x003b501a01007387 */ /* 0x0001e80000100a00 */
[----:B--2---:R1:W-:Y:S04]  /*45ae0*/  STL.64 [R1+0x3b48], R24 ;  /* 0x003b481801007387 */ /* 0x0043e80000100a00 */
[----:B0-----:R-:W2:Y:S01]  /*45af0*/  LDL.LU.64 R26, [R1+0xb8] ;  /* 0x0000b800011a7983 */ /* 0x001ea20000300a00 */
[C---:B---3--:R-:W-:Y:S01]  /*45b00*/  HMMA.16816.F32 R8, R12.reuse, R18, R8 ;  /* 0x000000120c08723c */ /* 0x048fe20000001808 */
[----:B------:R-:W-:Y:S01]  /*45b10*/  MOV R7, R18 ;  /* 0x0000001200077202 */ /* 0x000fe20000000f00 */
[----:B------:R-:W-:Y:S01]  /*45b20*/  IMAD.MOV.U32 R6, RZ, RZ, R19 ;  /* 0x000000ffff067224 */ /* 0x000fe200078e0013 */
[----:B--2---:R0:W-:Y:S04]  /*45b30*/  STL.64 [R1+0x3b68], R26 ;  /* 0x003b681a01007387 */ /* 0x0041e80000100a00 */
[----:B-1----:R-:W2:Y:S04]  /*45b40*/  LDL.LU R24, [R1+0x200] ;  /* 0x0002000001187983 */ /* 0x002ea80000300800 */
[----:B------:R-:W2:Y:S04]  /*45b50*/  LDL.LU R25, [R1+0x204] ;  /* 0x0002040001197983 */ /* 0x000ea80000300800 */
[----:B0-----:R-:W2:Y:S04]  /*45b60*/  LDL.LU R26, [R1+0x208] ;  /* 0x00020800011a7983 */ /* 0x001ea80000300800 */
[----:B------:R-:W2:Y:S04]  /*45b70*/  LDL.LU R27, [R1+0x20c] ;  /* 0x00020c00011b7983 */ /* 0x000ea80000300800 */
[----:B------:R-:W-:Y:S04]  /*45b80*/  STL.64 [R1+0x400], R8 ;  /* 0x0004000801007387 */ /* 0x000fe80000100a00 */
[----:B------:R0:W-:Y:S04]  /*45b90*/  STL.64 [R1+0x408], R10 ;  /* 0x0004080a01007387 */ /* 0x0001e80000100a00 */
[----:B0-----:R-:W3:Y:S04]  /*45ba0*/  LDL.LU.64 R10, [R1+0x3bb8] ;  /* 0x003bb800010a7983 */ /* 0x001ee80000300a00 */
[----:B------:R-:W3:Y:S04]  /*45bb0*/  LDL.LU.64 R8, [R1+0x3bb0] ;  /* 0x003bb00001087983 */ /* 0x000ee80000300a00 */
[----:B------:R-:W3:Y:S04]  /*45bc0*/  LDL.LU.64 R18, [R1+0x3ba8] ;  /* 0x003ba80001127983 */ /* 0x000ee80000300a00 */
[----:B------:R-:W-:Y:S04]  /*45bd0*/  STL.64 [R1+0x3b60], R6 ;  /* 0x003b600601007387 */ /* 0x000fe80000100a00 */
[----:B------:R0:W-:Y:S04]  /*45be0*/  STL.64 [R1+0x3b58], R4 ;  /* 0x003b580401007387 */ /* 0x0001e80000100a00 */
[----:B0-----:R-:W2:Y:S04]  /*45bf0*/  LDL.LU R4, [R1+0x1f0] ;  /* 0x0001f00001047983 */ /* 0x001ea80000300800 */
[----:B------:R-:W2:Y:S04]  /*45c00*/  LDL.LU R5, [R1+0x1f4] ;  /* 0x0001f40001057983 */ /* 0x000ea80000300800 */
[----:B------:R-:W2:Y:S04]  /*45c10*/  LDL.LU R6, [R1+0x1f8] ;  /* 0x0001f80001067983 */ /* 0x000ea80000300800 */
[----:B------:R-:W2:Y:S01]  /*45c20*/  LDL.LU R7, [R1+0x1fc] ;  /* 0x0001fc0001077983 */ /* 0x000ea20000300800 */
[----:B---3--:R-:W-:Y:S01]  /*45c30*/  HMMA.16816.F32 R8, R12, R18, R8 ;  /* 0x000000120c08723c */ /* 0x008fe20000001808 */
[----:B------:R-:W-:-:S02]  /*45c40*/  MOV R0, R18 ;  /* 0x0000001200007202 */ /* 0x000fc40000000f00 */
[----:B------:R-:W-:-:S15]  /*45c50*/  MOV R3, R19 ;  /* 0x0000001300037202 */ /* 0x000fde0000000f00 */
[----:B------:R-:W-:Y:S01]  /*45c60*/  NOP ;  /* 0x0000000000007918 */ /* 0x000fe20000000000 */
[----:B------:R-:W-:Y:S04]  /*45c70*/  STL.64 [R1+0x3f0], R8 ;  /* 0x0003f00801007387 */ /* 0x000fe80000100a00 */
[----:B------:R0:W-:Y:S04]  /*45c80*/  STL.64 [R1+0x3f8], R10 ;  /* 0x0003f80a01007387 */ /* 0x0001e80000100a00 */
[----:B0-----:R-:W3:Y:S04]  /*45c90*/  LDL.LU.64 R10, [R1+0x3ba0] ;  /* 0x003ba000010a7983 */ /* 0x001ee80000300a00 */
[----:B------:R-:W3:Y:S04]  /*45ca0*/  LDL.LU.64 R18, [R1+0x3b98] ;  /* 0x003b980001127983 */ /* 0x000ee80000300a00 */
[----:B------:R-:W3:Y:S02]  /*45cb0*/  LDL.LU.64 R16, [R1+0x3b90] ;  /* 0x003b900001107983 */ /* 0x000ee40000300a00 */
[----:B---3--:R-:W-:-:S15]  /*45cc0*/  HMMA.16816.F32 R16, R12, R10, R16 ;  /* 0x0000000a0c10723c */ /* 0x008fde0000001810 */
[----:B------:R-:W-:-:S04]  /*45cd0*/  NOP ;  /* 0x0000000000007918 */ /* 0x000fc80000000000 */
[----:B------:R0:W-:Y:S04]  /*45ce0*/  STL.64 [R1+0x3e0], R16 ;  /* 0x0003e01001007387 */ /* 0x0001e80000100a00 */
[----:B------:R1:W-:Y:S01]  /*45cf0*/  STL.64 [R1+0x3e8], R18 ;  /* 0x0003e81201007387 */ /* 0x0003e20000100a00 */
[----:B0-----:R-:W-:Y:S02]  /*45d00*/  MOV R17, R11 ;  /* 0x0000000b00117202 */ /* 0x001fe40000000f00 */
[----:B-1----:R-:W-:Y:S02]  /*45d10*/  MOV R18, R10 ;  /* 0x0000000a00127202 */ /* 0x002fe40000000f00 */
[----:B------:R-:W4:Y:S04]  /*45d20*/  LDL.LU.64 R10, [R1+0x3b88] ;  /* 0x003b8800010a7983 */ /* 0x000f280000300a00 */
[----:B------:R-:W4:Y:S02]  /*45d30*/  LDL.LU.64 R8, [R1+0x3b80] ;  /* 0x003b800001087983 */ /* 0x000f240000300a00 */
[----:B----4-:R-:W-:-:S15]  /*45d40*/  HMMA.16816.F32 R8, R12, R22, R8 ;  /* 0x000000160c08723c */ /* 0x010fde0000001808 */
[----:B------:R-:W-:-:S04]  /*45d50*/  NOP ;  /* 0x0000000000007918 */ /* 0x000fc80000000000 */
[----:B------:R0:W-:Y:S04]  /*45d60*/  STL.64 [R1+0x3d0], R8 ;  /* 0x0003d00801007387 */ /* 0x0001e80000100a00 */
[----:B------:R-:W-:Y:S01]  /*45d70*/  STL.64 [R1+0x3d8], R10 ;  /* 0x0003d80a01007387 */ /* 0x000fe20000100a00 */
[----:B0-----:R-:W-:Y:S01]  /*45d80*/  IMAD.MOV.U32 R9, RZ, RZ, R22 ;  /* 0x000000ffff097224 */ /* 0x001fe200078e0016 */
[----:B------:R-:W-:Y:S02]  /*45d90*/  MOV R8, R23 ;  /* 0x0000001700087202 */ /* 0x000fe40000000f00 */
[----:B------:R-:W2:Y:S04]  /*45da0*/  LDL.LU.64 R22, [R1+0x3b78] ;  /* 0x003b780001167983 */ /* 0x000ea80000300a00 */
[----:B------:R-:W3:Y:S01]  /*45db0*/  LDL.LU.64 R20, [R1+0x3b70] ;  /* 0x003b700001147983 */ /* 0x000ee20000300a00 */
[----:B--2---:R-:W-:-:S15]  /*45dc0*/  HMMA.16816.F32 R24, R12, R22, R24 ;  /* 0x000000160c18723c */ /* 0x004fde0000001818 */
[----:B------:R-:W-:-:S04]  /*45dd0*/  NOP ;  /* 0x0000000000007918 */ /* 0x000fc80000000000 */
[----:B------:R-:W-:Y:S04]  /*45de0*/  STL.64 [R1+0x3c0], R24 ;  /* 0x0003c01801007387 */ /* 0x000fe80000100a00 */
[----:B------:R0:W-:Y:S04]  /*45df0*/  STL.64 [R1+0x3c8], R26 ;  /* 0x0003c81a01007387 */ /* 0x0001e80000100a00 */
[----:B0-----:R-:W2:Y:S04]  /*45e00*/  LDL.LU.64 R26, [R1+0x3b68] ;  /* 0x003b6800011a7983 */ /* 0x001ea80000300a00 */
[----:B------:R0:W-:Y:S04]  /*45e10*/  STL.64 [R1+0x39e8], R22 ;  /* 0x0039e81601007387 */ /* 0x0001e80000100a00 */
[----:B---3--:R-:W-:Y:S04]  /*45e20*/  STL.64 [R1+0x39e0], R20 ;  /* 0x0039e01401007387 */ /* 0x008fe80000100a00 */
[----:B0-----:R-:W3:Y:S01]  /*45e30*/  LDL.LU.64 R22, [R1+0xf8] ;  /* 0x0000f80001167983 */ /* 0x001ee20000300a00 */
[----:B--2---:R-:W-:Y:S01]  /*45e40*/  HMMA.16816.F32 R4, R12, R26, R4 ;  /* 0x0000001a0c04723c */ /* 0x004fe20000001804 */
[----:B------:R-:W-:-:S02]  /*45e50*/  MOV R11, R26 ;  /* 0x0000001a000b7202 */ /* 0x000fc40000000f00 */
[----:B------:R-:W-:-:S15]  /*45e60*/  MOV R10, R27 ;  /* 0x0000001b000a7202 */ /* 0x000fde0000000f00 */
[----:B------:R-:W-:Y:S01]  /*45e70*/  NOP ;  /* 0x0000000000007918 */ /* 0x000fe20000000000 */
[----:B------:R-:W-:Y:S04]  /*45e80*/  STL.64 [R1+0x3b0], R4 ;  /* 0x0003b00401007387 */ /* 0x000fe80000100a00 */
[----:B------:R0:W-:Y:S04]  /*45e90*/  STL.64 [R1+0x3b8], R6 ;  /* 0x0003b80601007387 */ /* 0x0001e80000100a00 */
[----:B0-----:R-:W2:Y:S04]  /*45ea0*/  LDL.LU.64 R6, [R1+0x3b60] ;  /* 0x003b600001067983 */ /* 0x001ea80000300a00 */
[----:B------:R-:W4:Y:S04]  /*45eb0*/  LDL.LU.64 R4, [R1+0x3b58] ;  /* 0x003b580001047983 */ /* 0x000f280000300a00 */
[----:B------:R-:W2:Y:S04]  /*45ec0*/  LDL.LU.64 R26, [R1+0x3b50] ;  /* 0x003b5000011a7983 */ /* 0x000ea80000300a00 */
[----:B------:R-:W2:Y:S04]  /*45ed0*/  LDL.LU.64 R24, [R1+0x3b48] ;  /* 0x003b480001187983 */ /* 0x000ea80000300a00 */
[----:B------:R-:W-:Y:S04]  /*45ee0*/  STL.64 [R1+0x3aa0], R10 ;  /* 0x003aa00a01007387 */ /* 0x000fe80000100a00 */
[----:B------:R0:W-:Y:S04]  /*45ef0*/  STL.64 [R1+0x3a98], R8 ;  /* 0x003a980801007387 */ /* 0x0001e80000100a00 */
[----:B0-----:R-:W2:Y:S04]  /*45f00*/  LDL.LU R8, [R1+0x1e0] ;  /* 0x0001e00001087983 */ /* 0x001ea80000300800 */
[----:B------:R-:W2:Y:S04]  /*45f10*/  LDL.LU R9, [R1+0x1e4] ;  /* 0x0001e40001097983 */ /* 0x000ea80000300800 */
[----:B------:R-:W2:Y:S01]  /*45f20*/  LDL.LU R10, [R1+0x1e8] ;  /* 0x0001e800010a7983 */ /* 0x000ea20000300800 */
[----:B------:R-:W-:Y:S01]  /*45f30*/  MOV R11, R2 ;  /* 0x00000002000b7202 */ /* 0x000fe20000000f00 */
[----:B---3--:R-:W-:Y:S01]  /*45f40*/  IMAD.MOV.U32 R16, RZ, RZ, R22 ;  /* 0x000000ffff107224 */ /* 0x008fe200078e0016 */
[----:B------:R-:W-:-:S05]  /*45f50*/  MOV R2, R23 ;  /* 0x0000001700027202 */ /* 0x000fca0000000f00 */
[----:B--2---:R-:W-:Y:S01]  /*45f60*/  HMMA.16816.F32 R8, R12, R22, R8 ;  /* 0x000000160c08723c */ /* 0x004fe20000001808 */
[----:B------:R-:W-:Y:S02]  /*45f70*/  MOV R22, R18 ;  /* 0x0000001200167202 */ /* 0x000fe40000000f00 */
[----:B------:R-:W-:-:S15]  /*45f80*/  MOV R23, R17 ;  /* 0x0000001100177202 */ /* 0x000fde0000000f00 */
[----:B------:R-:W-:Y:S01]  /*45f90*/  NOP ;  /* 0x0000000000007918 */ /* 0x000fe20000000000 */
[----:B------:R-:W-:Y:S04]  /*45fa0*/  STL.64 [R1+0x3a0], R8 ;  /* 0x0003a00801007387 */ /* 0x000fe80000100a00 */
[----:B------:R-:W-:Y:S04]  /*45fb0*/  STL.64 [R1+0x3a8], R10 ;  /* 0x0003a80a01007387 */ /* 0x000fe80000100a00 */
[----:B------:R0:W-:Y:S04]  /*45fc0*/  STL [R1+0x39f0], R16 ;  /* 0x0039f01001007387 */ /* 0x0001e80000100800 */
[----:B------:R1:W-:Y:S04]  /*45fd0*/  STL.64 [R1+0x39f8], R22 ;  /* 0x0039f81601007387 */ /* 0x0003e80000100a00 */
[----:B0-----:R-:W2:Y:S04]  /*45fe0*/  LDL.LU R16, [R1+0x10] ;  /* 0x0000100001107983 */ /* 0x001ea80000300800 */
[----:B------:R-:W2:Y:S04]  /*45ff0*/  LDL.LU R17, [R1+0x14] ;  /* 0x0000140001117983 */ /* 0x000ea80000300800 */
[----:B------:R-:W3:Y:S04]  /*46000*/  LDL.LU R18, [R1+0x18] ;  /* 0x0000180001127983 */ /* 0x000ee80000300800 */
[----:B------:R-:W3:Y:S01]  /*46010*/  LDL.LU R19, [R1+0x1c] ;  /* 0x00001c0001137983 */ /* 0x000ee20000300800 */
[----:B-1----:R-:W-:Y:S01]  /*46020*/  MOV R22, R0 ;  /* 0x0000000000167202 */ /* 0x002fe20000000f00 */
[----:B------:R-:W-:-:S02]  /*46030*/  IMAD.MOV.U32 R23, RZ, RZ, R3 ;  /* 0x000000ffff177224 */ /* 0x000fc400078e0003 */
[----:B---3--:R-:W-:Y:S04]  /*46040*/  STL.64 [R1+0x3a08], R18 ;  /* 0x003a081201007387 */ /* 0x008fe80000100a00 */
[----:B--2---:R0:W-:Y:S04]  /*46050*/  STL.64 [R1+0x3a00], R16 ;  /* 0x003a001001007387 */ /* 0x0041e80000100a00 */
[----:B------:R-:W2:Y:S04]  /*46060*/  LDL.LU R0, [R1+0x3b44] ;  /* 0x003b440001007983 */ /* 0x000ea80000300800 */
[----:B------:R-:W3:Y:S04]  /*46070*/  LDL.LU R3, [R1+0x3b40] ;  /* 0x003b400001037983 */ /* 0x000ee80000300800 */
[----:B------:R1:W-:Y:S04]  /*46080*/  STL.64 [R1+0x3a10], R22 ;  /* 0x003a101601007387 */ /* 0x0003e80000100a00 */
[----:B0-----:R-:W2:Y:S04]  /*46090*/  LDL.LU R16, [R1+0x30] ;  /* 0x0000300001107983 */ /* 0x001ea80000300800 */
[----:B------:R-:W2:Y:S04]  /*460a0*/  LDL.LU R17, [R1+0x34] ;  /* 0x0000340001117983 */ /* 0x000ea80000300800 */
[----:B------:R-:W2:Y:S04]  /*460b0*/  LDL.LU R18, [R1+0x38] ;  /* 0x0000380001127983 */ /* 0x000ea80000300800 */
[----:B------:R-:W2:Y:S01]  /*460c0*/  LDL.LU R19, [R1+0x3c] ;  /* 0x00003c0001137983 */ /* 0x000ea20000300800 */
[----:B-1----:R-:W-:-:S02]  /*460d0*/  MOV R22, R7 ;  /* 0x0000000700167202 */ /* 0x002fc40000000f00 */
[----:B------:R-:W-:Y:S01]  /*460e0*/  MOV R23, R6 ;  /* 0x0000000600177202 */ /* 0x000fe20000000f00 */
[----:B--2---:R-:W-:Y:S04]  /*460f0*/  STL.64 [R1+0x3a20], R18 ;  /* 0x003a201201007387 */ /* 0x004fe80000100a00 */
[----:B------:R0:W-:Y:S04]  /*46100*/  STL.64 [R1+0x3a18], R16 ;  /* 0x003a181001007387 */ /* 0x0001e80000100a00 */
[----:B------:R-:W2:Y:S04]  /*46110*/  LDL.LU R7, [R1+0x3b3c] ;  /* 0x003b3c0001077983 */ /* 0x000ea80000300800 */
[----:B------:R-:W2:Y:S04]  /*46120*/  LDL.LU R6, [R1+0x3b38] ;  /* 0x003b380001067983 */ /* 0x000ea80000300800 */
        /* <DEDUP_REMOVED lines=8> */
[----:B------:R-:W-:Y:S04]  /*461b0*/  STL.64 [R1+0x3a30], R16 ;  /* 0x003a301001007387 */ /* 0x000fe80000100a00 */
[----:B------:R-:W2:Y:S04]  /*461c0*/  LDL.LU R26, [R1+0x3b34] ;  /* 0x003b3400011a7983 */ /* 0x000ea80000300800 */
[----:B------:R-:W2:Y:S04]  /*461d0*/  LDL.LU R27, [R1+0x3b30] ;  /* 0x003b3000011b7983 */ /* 0x000ea80000300800 */
[----:B------:R4:W-:Y:S02]  /*461e0*/  STL.64 [R1+0x3a40], R22 ;  /* 0x003a401601007387 */ /* 0x0009e40000100a00 */
[----:B----4-:R-:W-:Y:S01]  /*461f0*/  IMAD.MOV.U32 R22, RZ, RZ, R4 ;  /* 0x000000ffff167224 */ /* 0x010fe200078e0004 */
[----:B------:R-:W-:Y:S01]  /*46200*/  MOV R23, R5 ;  /* 0x0000000500177202 */ /* 0x000fe20000000f00 */
[----:B------:R-:W4:Y:S04]  /*46210*/  LDL.LU R4, [R1+0x3b2c] ;  /* 0x003b2c0001047983 */ /* 0x000f280000300800 */
[----:B------:R-:W2:Y:S04]  /*46220*/  LDL.LU R5, [R1+0x3b28] ;  /* 0x003b280001057983 */ /* 0x000ea80000300800 */
[----:B------:R0:W-:Y:S04]  /*46230*/  STL.64 [R1+0x3a58], R22 ;  /* 0x003a581601007387 */ /* 0x0001e80000100a00 */
[----:B------:R-:W2:Y:S04]  /*46240*/  LDL.LU R16, [R1+0x60] ;  /* 0x0000600001107983 */ /* 0x000ea80000300800 */
[----:B------:R-:W2:Y:S04]  /*46250*/  LDL.LU R17, [R1+0x64] ;  /* 0x0000640001117983 */ /* 0x000ea80000300800 */
[----:B------:R-:W2:Y:S01]  /*46260*/  LDL.LU R18, [R1+0x68] ;  /* 0x0000680001127983 */ /* 0x000ea20000300800 */
[----:B0-----:R-:W-:-:S02]  /*46270*/  MOV R22, R29 ;  /* 0x0000001d00167202 */ /* 0x001fc40000000f00 */
[----:B------:R-:W-:Y:S01]  /*46280*/  MOV R23, R28 ;  /* 0x0000001c00177202 */ /* 0x000fe20000000f00 */
[----:B------:R-:W2:Y:S04]  /*46290*/  LDL.LU R19, [R1+0x6c] ;  /* 0x00006c0001137983 */ /* 0x000ea80000300800 */
[----:B------:R-:W2:Y:S04]  /*462a0*/  LDL.LU R29, [R1+0x3b24] ;  /* 0x003b2400011d7983 */ /* 0x000ea80000300800 */
[----:B------:R-:W2:Y:S04]  /*462b0*/  LDL.LU R28, [R1+0x3b20] ;  /* 0x003b2000011c7983 */ /* 0x000ea80000300800 */
[----:B------:R-:W2:Y:S04]  /*462c0*/  LDL.LU R8, [R1+0x190] ;  /* 0x0001900001087983 */ /* 0x000ea80000300800 */
[----:B------:R-:W2:Y:S04]  /*462d0*/  LDL.LU R9, [R1+0x194] ;  /* 0x0001940001097983 */ /* 0x000ea80000300800 */
[----:B------:R-:W2:Y:S04]  /*462e0*/  LDL.LU R10, [R1+0x198] ;  /* 0x00019800010a7983 */ /* 0x000ea80000300800 */
[----:B------:R-:W2:Y:S04]  /*462f0*/  LDL.LU R11, [R1+0x19c] ;  /* 0x00019c00010b7983 */ /* 0x000ea80000300800 */
[----:B--2---:R0:W-:Y:S04]  /*46300*/  STL.64 [R1+0x3ab0], R10 ;  /* 0x003ab00a01007387 */ /* 0x0041e80000100a00 */
[----:B------:R-:W-:Y:S01]  /*46310*/  STL.64 [R1+0x3aa8], R8 ;  /* 0x003aa80801007387 */ /* 0x000fe20000100a00 */
[----:B0-----:R-:W-:Y:S01]  /*46320*/  MOV R10, R6 ;  /* 0x00000006000a7202 */ /* 0x001fe20000000f00 */
[----:B------:R-:W-:-:S02]  /*46330*/  IMAD.MOV.U32 R11, RZ, RZ, R7 ;  /* 0x000000ffff0b7224 */ /* 0x000fc400078e0007 */
[----:B------:R-:W2:Y:S04]  /*46340*/  LDL.LU R6, [R1+0x3b1c] ;  /* 0x003b1c0001067983 */ /* 0x000ea80000300800 */
[----:B------:R-:W2:Y:S04]  /*46350*/  LDL.LU R7, [R1+0x3b18] ;  /* 0x003b180001077983 */ /* 0x000ea80000300800 */
[----:B------:R-:W-:Y:S04]  /*46360*/  STL.64 [R1+0x3ac8], R10 ;  /* 0x003ac80a01007387 */ /* 0x000fe80000100a00 */
[----:B------:R-:W-:Y:S04]  /*46370*/  STL.64 [R1+0x3a70], R22 ;  /* 0x003a701601007387 */ /* 0x000fe80000100a00 */
        /* <DEDUP_REMOVED lines=10> */
[----:B------:R-:W-:Y:S04]  /*46420*/  STL.64 [R1+0x3ae0], R10 ;  /* 0x003ae00a01007387 */ /* 0x000fe80000100a00 */
[----:B------:R0:W-:Y:S04]  /*46430*/  STL.64 [R1+0x3b10], R22 ;  /* 0x003b101601007387 */ /* 0x0001e80000100a00 */
[----:B------:R-:W3:Y:S04]  /*46440*/  LDL.LU R20, [R1+0x1d0] ;  /* 0x0001d00001147983 */ /* 0x000ee80000300800 */
[----:B------:R-:W3:Y:S04]  /*46450*/  LDL.LU R21, [R1+0x1d4] ;  /* 0x0001d40001157983 */ /* 0x000ee80000300800 */
[----:B0-----:R-:W3:Y:S04]  /*46460*/  LDL.LU R22, [R1+0x1d8] ;  /* 0x0001d80001167983 */ /* 0x001ee80000300800 */
[----:B------:R-:W3:Y:S04]  /*46470*/  LDL.LU R23, [R1+0x1dc] ;  /* 0x0001dc0001177983 */ /* 0x000ee80000300800 */
[----:B--2---:R-:W-:Y:S04]  /*46480*/  STL.64 [R1+0x3a68], R18 ;  /* 0x003a681201007387 */ /* 0x004fe80000100a00 */
[----:B------:R0:W-:Y:S04]  /*46490*/  STL.64 [R1+0x3a60], R16 ;  /* 0x003a601001007387 */ /* 0x0001e80000100a00 */
[----:B0-----:R-:W2:Y:S04]  /*464a0*/  LDL.LU R16, [R1+0x80] ;  /* 0x0000800001107983 */ /* 0x001ea80000300800 */
[----:B------:R-:W2:Y:S04]  /*464b0*/  LDL.LU R17, [R1+0x84] ;  /* 0x0000840001117983 */ /* 0x000ea80000300800 */
[----:B------:R-:W2:Y:S04]  /*464c0*/  LDL.LU R18, [R1+0x88] ;  /* 0x0000880001127983 */ /* 0x000ea80000300800 */
[----:B------:R-:W2:Y:S04]  /*464d0*/  LDL.LU R19, [R1+0x8c] ;  /* 0x00008c0001137983 */ /* 0x000ea80000300800 */
        /* <DEDUP_REMOVED lines=11> */
[----:B------:R-:W2:Y:S01]  /*46590*/  LDL.LU R19, [R1+0x1ac] ;  /* 0x0001ac0001137983 */ /* 0x000ea20000300800 */
[----:B---3--:R-:W-:Y:S03]  /*465a0*/  HMMA.16816.F32 R12, R12, R6, R20 ;  /* 0x000000060c0c723c */ /* 0x008fe60000001814 */
[----:B--2---:R-:W-:Y:S04]  /*465b0*/  STL.64 [R1+0x3ad8], R18 ;  /* 0x003ad81201007387 */ /* 0x004fe80000100a00 */
[----:B------:R0:W-:Y:S04]  /*465c0*/  STL.64 [R1+0x3ad0], R16 ;  /* 0x003ad01001007387 */ /* 0x0001e80000100a00 */
[----:B0-----:R-:W2:Y:S04]  /*465d0*/  LDL.LU R16, [R1+0x1b0] ;  /* 0x0001b00001107983 */ /* 0x001ea80000300800 */
[----:B------:R-:W2:Y:S04]  /*465e0*/  LDL.LU R17, [R1+0x1b4] ;  /* 0x0001b40001117983 */ /* 0x000ea80000300800 */
[----:B------:R-:W3:Y:S04]  /*465f0*/  LDL.LU R18, [R1+0x1b8] ;  /* 0x0001b80001127983 */ /* 0x000ee80000300800 */
[----:B------:R-:W3:Y:S01]  /*46600*/  LDL.LU R19, [R1+0x1bc] ;  /* 0x0001bc0001137983 */ /* 0x000ee20000300800 */
[----:B------:R-:W-:Y:S01]  /*46610*/  MOV R21, R6 ;  /* 0x0000000600157202 */ /* 0x000fe20000000f00 */
[----:B------:R-:W-:Y:S01]  /*46620*/  IMAD.MOV.U32 R10, RZ, RZ, R5 ;  /* 0x000000ffff0a7224 */ /* 0x000fe200078e0005 */
[----:B------:R-:W-:-:S02]  /*46630*/  MOV R20, R7 ;  /* 0x0000000700147202 */ /* 0x000fc40000000f00 */
[----:B----4-:R-:W-:Y:S01]  /*46640*/  MOV R11, R4 ;  /* 0x00000004000b7202 */ /* 0x010fe20000000f00 */
[----:B---3--:R-:W-:Y:S04]  /*46650*/  STL.64 [R1+0x3af0], R18 ;  /* 0x003af01201007387 */ /* 0x008fe80000100a00 */
[----:B--2---:R0:W-:Y:S04]  /*46660*/  STL.64 [R1+0x3ae8], R16 ;  /* 0x003ae81001007387 */ /* 0x0041e80000100a00 */
[----:B0-----:R-:W2:Y:S04]  /*46670*/  LDL.LU R16, [R1+0x1c0] ;  /* 0x0001c00001107983 */ /* 0x001ea80000300800 */
[----:B------:R-:W2:Y:S04]  /*46680*/  LDL.LU R17, [R1+0x1c4] ;  /* 0x0001c40001117983 */ /* 0x000ea80000300800 */
[----:B------:R-:W2:Y:S04]  /*46690*/  LDL.LU R18, [R1+0x1c8] ;  /* 0x0001c80001127983 */ /* 0x000ea80000300800 */
[----:B------:R-:W2:Y:S04]  /*466a0*/  LDL.LU R19, [R1+0x1cc] ;  /* 0x0001cc0001137983 */ /* 0x000ea80000300800 */
[----:B------:R-:W3:Y:S04]  /*466b0*/  LDL.LU R24, [R1] ;  /* 0x0000000001187983 */ /* 0x000ee80000300800 */
[----:B------:R-:W3:Y:S04]  /*466c0*/  LDL.LU R25, [R1+0x4] ;  /* 0x0000040001197983 */ /* 0x000ee80000300800 */
[----:B------:R-:W3:Y:S04]  /*466d0*/  LDL.LU R26, [R1+0x8] ;  /* 0x00000800011a7983 */ /* 0x000ee80000300800 */
[----:B------:R-:W3:Y:S04]  /*466e0*/  LDL.LU R27, [R1+0xc] ;  /* 0x00000c00011b7983 */ /* 0x000ee80000300800 */
[----:B------:R-:W4:Y:S04]  /*466f0*/  LDL.LU.64 R22, [R1+0x3b10] ;  /* 0x003b100001167983 */ /* 0x000f280000300a00 */
[----:B------:R-:W-:Y:S04]  /*46700*/  STL.64 [R1+0x340], R12 ;  /* 0x0003400c01007387 */ /* 0x000fe80000100a00 */
[----:B------:R0:W-:Y:S04]  /*46710*/  STL.64 [R1+0x348], R14 ;  /* 0x0003480e01007387 */ /* 0x0001e80000100a00 */
[----:B------:R-:W2:Y:S04]  /*46720*/  LDL.LU.64 R6, [R1+0x3b08] ;  /* 0x003b080001067983 */ /* 0x000ea80000300a00 */
[----:B------:R-:W2:Y:S01]  /*46730*/  LDL.LU.64 R4, [R1+0x3b00] ;  /* 0x003b000001047983 */ /* 0x000ea20000300a00 */
[----:B0-----:R-:W-:Y:S01]  /*46740*/  MOV R14, R3 ;  /* 0x00000003000e7202 */ /* 0x001fe20000000f00 */
[----:B------:R-:W-:-:S02]  /*46750*/  IMAD.MOV.U32 R15, RZ, RZ, R0 ;  /* 0x000000ffff0f7224 */ /* 0x000fc400078e0000 */
[----:B------:R-:W3:Y:S04]  /*46760*/  LDL.LU R3, [R1+0x3afc] ;  /* 0x003afc0001037983 */ /* 0x000ee80000300800 */
[----:B------:R-:W3:Y:S01]  /*46770*/  LDL.LU R0, [R1+0x3af8] ;  /* 0x003af80001007983 */ /* 0x000ee20000300800 */
[----:B--2---:R-:W-:Y:S03]  /*46780*/  HMMA.16816.F32 R8, R4, R10, R16 ;  /* 0x0000000a0408723c */ /* 0x004fe60000001810 */
[----:B------:R-:W2:Y:S04]  /*46790*/  LDL.LU.64 R18, [R1+0x3af0] ;  /* 0x003af00001127983 */ /* 0x000ea80000300a00 */
[----:B------:R-:W2:-:S12]  /*467a0*/  LDL.LU.64 R16, [R1+0x3ae8] ;  /* 0x003ae80001107983 */ /* 0x000e980000300a00 */
[----:B------:R-:W-:Y:S04]  /*467b0*/  STL.64 [R1+0x330], R8 ;  /* 0x0003300801007387 */ /* 0x000fe80000100a00 */
[----:B------:R0:W-:Y:S04]  /*467c0*/  STL.64 [R1+0x338], R10 ;  /* 0x0003380a01007387 */ /* 0x0001e80000100a00 */
[----:B0-----:R-:W2:Y:S02]  /*467d0*/  LDL.LU.64 R10, [R1+0x3ae0] ;  /* 0x003ae000010a7983 */ /* 0x001ea40000300a00 */
[----:B--2---:R-:W-:Y:S02]  /*467e0*/  HMMA.16816.F32 R8, R4, R10, R16 ;  /* 0x0000000a0408723c */ /* 0x004fe40000001810 */
[----:B------:R-:W2:Y:S04]  /*467f0*/  LDL.LU.64 R18, [R1+0x3ad8] ;  /* 0x003ad80001127983 */ /* 0x000ea80000300a00 */
[----:B------:R-:W2:-:S13]  /*46800*/  LDL.LU.64 R16, [R1+0x3ad0] ;  /* 0x003ad00001107983 */ /* 0x000e9a0000300a00 */
[----:B------:R-:W-:Y:S04]  /*46810*/  STL.64 [R1+0x300], R8 ;  /* 0x0003000801007387 */ /* 0x000fe80000100a00 */
[----:B------:R0:W-:Y:S04]  /*46820*/  STL.64 [R1+0x308], R10 ;  /* 0x0003080a01007387 */ /* 0x0001e80000100a00 */
[----:B0-----:R-:W2:Y:S02]  /*46830*/  LDL.LU.64 R10, [R1+0x3ac8] ;  /* 0x003ac800010a7983 */ /* 0x001ea40000300a00 */
[----:B--2---:R-:W-:Y:S02]  /*46840*/  HMMA.16816.F32 R8, R4, R10, R16 ;  /* 0x0000000a0408723c */ /* 0x004fe40000001810 */
[----:B------:R-:W4:Y:S04]  /*46850*/  LDL.LU.64 R18, [R1+0x3ac0] ;  /* 0x003ac00001127983 */ /* 0x000f280000300a00 */
[----:B------:R-:W4:-:S13]  /*46860*/  LDL.LU.64 R16, [R1+0x3ab8] ;  /* 0x003ab80001107983 */ /* 0x000f1a0000300a00 */
[----:B------:R-:W-:Y:S04]  /*46870*/  STL.64 [R1+0x150], R8 ;  /* 0x0001500801007387 */ /* 0x000fe80000100a00 */
[----:B------:R0:W-:Y:S04]  /*46880*/  STL.64 [R1+0x158], R10 ;  /* 0x0001580a01007387 */ /* 0x0001e80000100a00 */
[----:B0-----:R-:W2:Y:S04]  /*46890*/  LDL.LU.64 R10, [R1+0x3ab0] ;  /* 0x003ab000010a7983 */ /* 0x001ea80000300a00 */
[----:B------:R-:W2:Y:S02]  /*468a0*/  LDL.LU.64 R8, [R1+0x3aa8] ;  /* 0x003aa80001087983 */ /* 0x000ea40000300a00 */
[----:B--2---:R-:W-:Y:S02]  /*468b0*/  HMMA.16816.F32 R12, R4, R14, R8 ;  /* 0x0000000e040c723c */ /* 0x004fe40000001808 */
[----:B------:R-:W2:Y:S04]  /*468c0*/  LDL.LU.64 R10, [R1+0x3aa0] ;  /* 0x003aa000010a7983 */ /* 0x000ea80000300a00 */
[----:B------:R-:W3:-:S13]  /*468d0*/  LDL.LU.64 R8, [R1+0x3a98] ;  /* 0x003a980001087983 */ /* 0x000eda0000300a00 */
[----:B------:R-:W-:Y:S04]  /*468e0*/  STL.64 [R1+0x140], R12 ;  /* 0x0001400c01007387 */ /* 0x000fe80000100a00 */
[----:B------:R0:W-:Y:S02]  /*468f0*/  STL.64 [R1+0x148], R14 ;  /* 0x0001480e01007387 */ /* 0x0001e40000100a00 */
[----:B0-----:R-:W-:Y:S02]  /*46900*/  MOV R14, R21 ;  /* 0x00000015000e7202 */ /* 0x001fe40000000f00 */
[----:B------:R-:W-:-:S05]  /*46910*/  MOV R15, R20 ;  /* 0x00000014000f7202 */ /* 0x000fca0000000f00 */
[----:B------:R2:W-:Y:S02]  /*46920*/  STL.64 [R1+0x39b0], R14 ;  /* 0x0039b00e01007387 */ /* 0x0005e40000100a00 */
[----:B--2---:R-:W-:Y:S02]  /*46930*/  MOV R14, R11 ;  /* 0x0000000b000e7202 */ /* 0x004fe40000000f00 */
[----:B------:R-:W-:-:S05]  /*46940*/  MOV R15, R10 ;  /* 0x0000000a000f7202 */ /* 0x000fca0000000f00 */
[----:B------:R3:W-:Y:S02]  /*46950*/  STL.64 [R1+0x39c8], R14 ;  /* 0x0039c80e01007387 */ /* 0x0007e40000100a00 */
[----:B---3--:R-:W-:Y:S01]  /*46960*/  MOV R15, R8 ;  /* 0x00000008000f7202 */ /* 0x008fe20000000f00 */
[----:B------:R-:W-:Y:S01]  /*46970*/  IMAD.MOV.U32 R14, RZ, RZ, R9 ;  /* 0x000000ffff0e7224 */ /* 0x000fe200078e0009 */
[----:B------:R-:W-:Y:S02]  /*46980*/  MOV R8, R3 ;  /* 0x0000000300087202 */ /* 0x000fe40000000f00 */
[----:B------:R-:W2:Y:S01]  /*46990*/  LDL.LU R3, [R1+0x3a94] ;  /* 0x003a940001037983 */ /* 0x000ea20000300800 */
[----:B------:R-:W-:-:S03]  /*469a0*/  MOV R9, R28 ;  /* 0x0000001c00097202 */ /* 0x000fc60000000f00 */
[----:B------:R-:W3:Y:S04]  /*469b0*/  LDL.LU R28, [R1+0x3a90] ;  /* 0x003a9000011c7983 */ /* 0x000ee80000300800 */
[----:B------:R-:W2:Y:S01]  /*469c0*/  LDL.LU R10, [R1+0xa8] ;  /* 0x0000a800010a7983 */ /* 0x000ea20000300800 */
[----:B----4-:R-:W-:Y:S01]  /*469d0*/  HMMA.16816.F32 R20, R4, R22, R16 ;  /* 0x000000160414723c */ /* 0x010fe20000001810 */
[----:B------:R-:W-:Y:S02]  /*469e0*/  MOV R11, R29 ;  /* 0x0000001d000b7202 */ /* 0x000fe40000000f00 */
[----:B------:R-:W4:Y:S04]  /*469f0*/  LDL.LU R29, [R1+0x3a8c] ;  /* 0x003a8c00011d7983 */ /* 0x000f280000300800 */
[----:B--2---:R-:W-:Y:S04]  /*46a00*/  STL.64 [R1+0x39c0], R10 ;  /* 0x0039c00a01007387 */ /* 0x004fe80000100a00 */
[----:B------:R0:W-:Y:S04]  /*46a10*/  STL.64 [R1+0x39b8], R8 ;  /* 0x0039b80801007387 */ /* 0x0001e80000100a00 */
[----:B0-----:R-:W2:Y:S01]  /*46a20*/  LDL.LU R8, [R1+0x20] ;  /* 0x0000200001087983 */ /* 0x001ea20000300800 */
[----:B------:R-:W-:-:S03]  /*46a30*/  IMAD.MOV.U32 R9, RZ, RZ, R3 ;  /* 0x000000ffff097224 */ /* 0x000fc600078e0003 */
[----:B------:R-:W2:Y:S04]  /*46a40*/  LDL.LU R3, [R1+0x3a88] ;  /* 0x003a880001037983 */ /* 0x000ea80000300800 */
[----:B------:R-:W2:Y:S04]  /*46a50*/  LDL.LU.64 R18, [R1+0x3a80] ;  /* 0x003a800001127983 */ /* 0x000ea80000300a00 */
[----:B------:R-:W2:Y:S04]  /*46a60*/  LDL.LU.64 R16, [R1+0x3a78] ;  /* 0x003a780001107983 */ /* 0x000ea80000300a00 */
        /* <DEDUP_REMOVED lines=32> */
[----:B0-----:R-:W2:Y:S01]  /*46c70*/  LDL.LU.64 R22, [R1+0x39f8] ;  /* 0x0039f80001167983 */ /* 0x001ea20000300a00 */
[C---:B------:R-:W-:Y:S08]  /*46c80*/  HMMA.16816.F32 R12, R4.reuse, R14, R24 ;  /* 0x0000000e040c723c */ /* 0x040ff00000001818 */
[----:B--2---:R-:W-:Y:S01]  /*46c90*/  HMMA.16816.F32 R20, R4, R22, R16 ;  /* 0x000000160414723c */ /* 0x004fe20000001810 */
[----:B------:R-:W2:-:S15]  /*46ca0*/  LDL.LU R16, [R1+0x39f0] ;  /* 0x0039f00001107983 */ /* 0x000e9e0000300800 */
[----:B------:R-:W-:-:S03]  /*46cb0*/  NOP ;  /* 0x0000000000007918 */ /* 0x000fc60000000000 */
[----:B------:R-:W-:Y:S04]  /*46cc0*/  STL.64 [R1+0xd0], R20 ;  /* 0x0000d01401007387 */ /* 0x000fe80000100a00 */
[----:B------:R0:W-:Y:S04]  /*46cd0*/  STL.64 [R1+0xd8], R22 ;  /* 0x0000d81601007387 */ /* 0x0001e80000100a00 */
[----:B0-----:R-:W2:Y:S04]  /*46ce0*/  LDL.LU.64 R22, [R1+0x39e8] ;  /* 0x0039e80001167983 */ /* 0x001ea80000300a00 */
[----:B------:R-:W2:Y:S04]  /*46cf0*/  LDL.LU.64 R20, [R1+0x39e0] ;  /* 0x0039e00001147983 */ /* 0x000ea80000300a00 */
[----:B------:R-:W2:Y:S04]  /*46d00*/  LDL.LU.64 R26, [R1+0x39d8] ;  /* 0x0039d800011a7983 */ /* 0x000ea80000300a00 */
[----:B------:R-:W2:Y:S04]  /*46d10*/  LDL.LU.64 R24, [R1+0x39d0] ;  /* 0x0039d00001187983 */ /* 0x000ea80000300a00 */
[----:B------:R-:W-:Y:S04]  /*46d20*/  STL.64 [R1+0xc0], R12 ;  /* 0x0000c00c01007387 */ /* 0x000fe80000100a00 */
[----:B------:R2:W-:Y:S01]  /*46d30*/  STL.64 [R1+0xc8], R14 ;  /* 0x0000c80e01007387 */ /* 0x0005e20000100a00 */
[----:B------:R-:W-:-:S02]  /*46d40*/  MOV R11, R0 ;  /* 0x00000000000b7202 */ /* 0x000fc40000000f00 */
[----:B------:R-:W-:Y:S02]  /*46d50*/  LOP3.LUT R17, R3, 0x40, RZ, 0x3c, !PT ;  /* 0x0000004003117812 */ /* 0x000fe400078e3cff */
[----:B----4-:R-:W-:Y:S01]  /*46d60*/  LOP3.LUT R0, R29, 0x40, RZ, 0x3c, !PT ;  /* 0x000000401d007812 */ /* 0x010fe200078e3cff */
[----:B------:R-:W-:Y:S04]  /*46d70*/  STL [R1+0x35e0], R3 ;  /* 0x0035e00301007387 */ /* 0x000fe80000100800 */
[----:B------:R-:W-:Y:S04]  /*46d80*/  STL [R1+0x464], R17 ;  /* 0x0004641101007387 */ /* 0x000fe80000100800 */
[----:B------:R-:W-:Y:S01]  /*46d90*/  STL [R1+0x47c], R0 ;  /* 0x00047c0001007387 */ /* 0x000fe20000100800 */
[----:B--2---:R-:W-:-:S15]  /*46da0*/  HMMA.16816.F32 R12, R4, R22, R24 ;  /* 0x00000016040c723c */ /* 0x004fde0000001818 */
[----:B------:R-:W-:-:S04]  /*46db0*/  NOP ;  /* 0x0000000000007918 */ /* 0x000fc80000000000 */
[----:B------:R-:W-:Y:S04]  /*46dc0*/  STL.64 [R1+0x2d0], R12 ;  /* 0x0002d00c01007387 */ /* 0x000fe80000100a00 */
[----:B------:R-:W-:Y:S04]  /*46dd0*/  STL.64 [R1+0x2d8], R14 ;  /* 0x0002d80e01007387 */ /* 0x000fe80000100a00 */
[----:B------:R0:W-:Y:S04]  /*46de0*/  STL [R1+0x3998], R29 ;  /* 0x0039981d01007387 */ /* 0x0001e80000100800 */
[----:B0-----:R-:W2:Y:S04]  /*46df0*/  LDL R29, [R1+0x464] ;  /* 0x00046400011d7983 */ /* 0x001ea80000100800 */
[----:B--2---:R-:W0:Y:S04]  /*46e00*/  LDSM.16.M88.4 R12, [R29+UR6] ;  /* 0x000000061d0c783b */ /* 0x004e280008000200 */
[----:B0-----:R-:W-:Y:S04]  /*46e10*/  STL.64 [R1+0x90], R12 ;  /* 0x0000900c01007387 */ /* 0x001fe80000100a00 */
[----:B------:R-:W-:Y:S04]  /*46e20*/  STL.64 [R1+0x98], R14 ;  /* 0x0000980e01007387 */ /* 0x000fe80000100a00 */
[----:B------:R-:W0:Y:S04]  /*46e30*/  LDSM.16.M88.4 R12, [R29+UR6+0x2000] ;  /* 0x002000061d0c783b */ /* 0x000e280008000200 */
[----:B0-----:R-:W-:Y:S04]  /*46e40*/  STL.64 [R1+0x80], R12 ;  /* 0x0000800c01007387 */ /* 0x001fe80000100a00 */
[----:B------:R0:W-:Y:S04]  /*46e50*/  STL.64 [R1+0x88], R14 ;  /* 0x0000880e01007387 */ /* 0x0001e80000100a00 */
[----:B0-----:R-:W2:Y:S01]  /*46e60*/  LDL.LU.64 R14, [R1+0x39c8] ;  /* 0x0039c800010e7983 */ /* 0x001ea20000300a00 */
[----:B---3--:R-:W-:-:S02]  /*46e70*/  MOV R10, R28 ;  /* 0x0000001c000a7202 */ /* 0x008fc40000000f00 */
[----:B------:R-:W-:Y:S02]  /*46e80*/  MOV R26, R16 ;  /* 0x00000010001a7202 */ /* 0x000fe40000000f00 */
[----:B------:R-:W-:Y:S01]  /*46e90*/  MOV R27, R2 ;  /* 0x00000002001b7202 */ /* 0x000fe20000000f00 */
[----:B------:R0:W-:Y:S02]  /*46ea0*/  LDSM.16.M88.4 R16, [R0+UR6+0x28000] ;  /* 0x028000060010783b */ /* 0x0001e40008000200 */
[----:B--2---:R-:W-:Y:S02]  /*46eb0*/  HMMA.16816.F32 R12, R4, R14, R8 ;  /* 0x0000000e040c723c */ /* 0x004fe40000001808 */
[----:B------:R-:W2:Y:S04]  /*46ec0*/  LDL.LU.64 R10, [R1+0x39c0] ;  /* 0x0039c000010a7983 */ /* 0x000ea80000300a00 */
[----:B------:R-:W2:-:S13]  /*46ed0*/  LDL.LU.64 R8, [R1+0x39b8] ;  /* 0x0039b80001087983 */ /* 0x000e9a0000300a00 */
[----:B------:R-:W-:Y:S01]  /*46ee0*/  IMAD.MOV.U32 R3, RZ, RZ, R13 ;  /* 0x000000ffff037224 */ /* 0x000fe200078e000d */
[----:B------:R-:W-:Y:S01]  /*46ef0*/  MOV R2, R14 ;  /* 0x0000000e00027202 */ /* 0x000fe20000000f00 */
[----:B------:R-:W-:Y:S01]  /*46f00*/  STL [R1+0x2c0], R12 ;  /* 0x0002c00c01007387 */ /* 0x000fe20000100800 */
[----:B0-----:R-:W-:-:S03]  /*46f10*/  MOV R0, R15 ;  /* 0x0000000f00007202 */ /* 0x001fc60000000f00 */
[----:B------:R-:W0:Y:S04]  /*46f20*/  LDSM.16.M88.4 R12, [R29+UR6+0x4000] ;  /* 0x004000061d0c783b */ /* 0x000e280008000200 */
        /* <DEDUP_REMOVED lines=13> */
[----:B------:R0:W-:Y:S04]  /*47000*/  STL.64 [R1+0x48], R14 ;  /* 0x0000480e01007387 */ /* 0x0001e80000100a00 */
[----:B0-----:R-:W3:Y:S01]  /*47010*/  LDL.LU.64 R14, [R1+0x39b0] ;  /* 0x0039b000010e7983 */ /* 0x001ee20000300a00 */
[----:B--2---:R-:W-:Y:S03]  /*47020*/  HMMA.16816.F32 R24, R4, R26, R8 ;  /* 0x0000001a0418723c */ /* 0x004fe60000001808 */
[----:B------:R-:W3:Y:S04]  /*47030*/  LDL.LU.64 R10, [R1+0x39a8] ;  /* 0x0039a800010a7983 */ /* 0x000ee80000300a00 */
[----:B------:R-:W3:-:S12]  /*47040*/  LDL.LU.64 R8, [R1+0x39a0] ;  /* 0x0039a00001087983 */ /* 0x000ed80000300a00 */
[----:B------:R-:W-:Y:S04]  /*47050*/  STL.64 [R1+0x2b0], R24 ;  /* 0x0002b01801007387 */ /* 0x000fe80000100a00 */
[----:B------:R-:W-:Y:S04]  /*47060*/  STL.64 [R1+0x2b8], R26 ;  /* 0x0002b81a01007387 */ /* 0x000fe80000100a00 */
[----:B------:R-:W0:Y:S01]  /*47070*/  LDSM.16.M88.4 R24, [R29+UR6+0xc000] ;  /* 0x00c000061d18783b */ /* 0x000e220008000200 */
[----:B---3--:R-:W-:Y:S03]  /*47080*/  HMMA.16816.F32 R4, R4, R14, R8 ;  /* 0x0000000e0404723c */ /* 0x008fe60000001808 */
[----:B------:R-:W1:Y:S04]  /*47090*/  LDSM.16.M88.4 R8, [R29+UR6+0xe000] ;  /* 0x00e000061d08783b */ /* 0x000e680008000200 */
[----:B------:R-:W2:-:S12]  /*470a0*/  LDSM.16.M88.4 R12, [R29+UR6+0x10000] ;  /* 0x010000061d0c783b */ /* 0x000e980008000200 */
[----:B------:R-:W-:Y:S01]  /*470b0*/  MOV R28, R7 ;  /* 0x00000007001c7202 */ /* 0x000fe20000000f00 */
[----:B------:R-:W-:Y:S04]  /*470c0*/  STL.64 [R1+0x2a0], R4 ;  /* 0x0002a00401007387 */ /* 0x000fe80000100a00 */
[----:B0-----:R-:W-:Y:S04]  /*470d0*/  STL.64 [R1+0x30], R24 ;  /* 0x0000301801007387 */ /* 0x001fe80000100a00 */
[----:B------:R-:W-:Y:S04]  /*470e0*/  STL.64 [R1+0x38], R26 ;  /* 0x0000381a01007387 */ /* 0x000fe80000100a00 */
[----:B------:R-:W-:Y:S04]  /*470f0*/  STL [R1+0x2a8], R6 ;  /* 0x0002a80601007387 */ /* 0x000fe80000100800 */
[----:B------:R-:W-:Y:S04]  /*47100*/  STL [R1+0x3778], R28 ;  /* 0x0037781c01007387 */ /* 0x000fe80000100800 */
[----:B------:R-:W0:Y:S04]  /*47110*/  LDSM.16.M88.4 R4, [R29+UR6+0x12000] ;  /* 0x012000061d04783b */ /* 0x000e280008000200 */
[----:B-1----:R1:W-:Y:S04]  /*47120*/  STL.64 [R1+0x20], R8 ;  /* 0x0000200801007387 */ /* 0x0023e80000100a00 */
[----:B------:R3:W-:Y:S04]  /*47130*/  STL.64 [R1+0x28], R10 ;  /* 0x0000280a01007387 */ /* 0x0007e80000100a00 */
[----:B------:R-:W4:Y:S04]  /*47140*/  LDSM.16.M88.4 R24, [R29+UR6+0x14000] ;  /* 0x014000061d18783b */ /* 0x000f280008000200 */
[----:B-1----:R-:W4:Y:S01]  /*47150*/  LDL.64 R8, [R1+0x80] ;  /* 0x0000800001087983 */ /* 0x002f220000100a00 */
[----:B---3--:R-:W-:Y:S01]  /*47160*/  MOV R10, R21 ;  /* 0x00000015000a7202 */ /* 0x008fe20000000f00 */
[----:B------:R-:W-:-:S02]  /*47170*/  IMAD.MOV.U32 R11, RZ, RZ, R20 ;  /* 0x000000ffff0b7224 */ /* 0x000fc400078e0014 */
[----:B------:R-:W1:Y:S04]  /*47180*/  LDSM.16.M88.4 R20, [R29+UR6+0x16000] ;  /* 0x016000061d14783b */ /* 0x000e680008000200 */
[----:B--2---:R-:W-:Y:S04]  /*47190*/  STL.64 [R1+0x10], R12 ;  /* 0x0000100c01007387 */ /* 0x004fe80000100a00 */
[----:B------:R-:W-:Y:S04]  /*471a0*/  STL.64 [R1+0x18], R14 ;  /* 0x0000180e01007387 */ /* 0x000fe80000100a00 */
[----:B------:R-:W2:Y:S04]  /*471b0*/  LDSM.16.M88.4 R12, [R29+UR6+0x18000] ;  /* 0x018000061d0c783b */ /* 0x000ea80008000200 */
[----:B----4-:R3:W-:Y:S04]  /*471c0*/  STL.64 [R1+0x3988], R8 ;  /* 0x0039880801007387 */ /* 0x0107e80000100a00 */
[----:B0-----:R-:W-:Y:S04]  /*471d0*/  STL.64 [R1], R4 ;  /* 0x0000000401007387 */ /* 0x001fe80000100a00 */
[----:B------:R-:W-:Y:S04]  /*471e0*/  STL.64 [R1+0x8], R6 ;  /* 0x0000080601007387 */ /* 0x000fe80000100a00 */
[----:B---3--:R-:W3:Y:S04]  /*471f0*/  LDL.LU R8, [R1+0x320] ;  /* 0x0003200001087983 */ /* 0x008ee80000300800 */
[----:B------:R-:W3:Y:S04]  /*47200*/  LDL.LU R9, [R1+0x324] ;  /* 0x0003240001097983 */ /* 0x000ee80000300800 */
[----:B------:R-:W-:Y:S04]  /*47210*/  STL [R1+0x3780], R26 ;  /* 0x0037801a01007387 */ /* 0x000fe80000100800 */
[----:B------:R-:W-:Y:S04]  /*47220*/  STL [R1+0x377c], R27 ;  /* 0x00377c1b01007387 */ /* 0x000fe80000100800 */
[----:B------:R0:W-:Y:S04]  /*47230*/  STL.64 [R1+0x3990], R24 ;  /* 0x0039901801007387 */ /* 0x0001e80000100a00 */
[----:B0-----:R-:W3:Y:S04]  /*47240*/  LDL.LU.64 R24, [R1+0x90] ;  /* 0x0000900001187983 */ /* 0x001ee80000300a00 */
[----:B-1----:R-:W-:Y:S04]  /*47250*/  STL [R1+0x3908], R20 ;  /* 0x0039081401007387 */ /* 0x002fe80000100800 */
[----:B------:R-:W-:Y:S04]  /*47260*/  STL [R1+0x3904], R21 ;  /* 0x0039041501007387 */ /* 0x000fe80000100800 */
[----:B------:R-:W-:Y:S04]  /*47270*/  STL [R1+0x3900], R22 ;  /* 0x0039001601007387 */ /* 0x000fe80000100800 */
[----:B------:R-:W-:Y:S04]  /*47280*/  STL [R1+0x3784], R23 ;  /* 0x0037841701007387 */ /* 0x000fe80000100800 */
[----:B--2---:R-:W-:Y:S04]  /*47290*/  STL [R1+0x3634], R14 ;  /* 0x0036340e01007387 */ /* 0x004fe80000100800 */
[----:B------:R-:W-:Y:S04]  /*472a0*/  STL [R1+0x3630], R15 ;  /* 0x0036300f01007387 */ /* 0x000fe80000100800 */
[----:B------:R-:W-:Y:S04]  /*472b0*/  STL.64 [R1+0x38f8], R12 ;  /* 0x0038f80c01007387 */ /* 0x000fe80000100a00 */
[----:B------:R-:W2:Y:S04]  /*472c0*/  LDL.LU.64 R4, [R1+0x70] ;  /* 0x0000700001047983 */ /* 0x000ea80000300a00 */
[----:B------:R-:W0:Y:S04]  /*472d0*/  LDSM.16.M88.4 R12, [R29+UR6+0x1a000] ;  /* 0x01a000061d0c783b */ /* 0x000e280008000200 */
[----:B------:R-:W1:Y:S04]  /*472e0*/  LDSM.16.M88.4 R20, [R29+UR6+0x1c000] ;  /* 0x01c000061d14783b */ /* 0x000e680008000200 */
[----:B--2---:R2:W-:Y:S04]  /*472f0*/  STL.64 [R1+0x3980], R4 ;  /* 0x0039800401007387 */ /* 0x0045e80000100a00 */
[----:B0-----:R-:W-:Y:S04]  /*47300*/  STL.64 [R1+0xa0], R12 ;  /* 0x0000a00c01007387 */ /* 0x001fe80000100a00 */
[----:B------:R1:W-:Y:S04]  /*47310*/  STL.64 [R1+0xa8], R14 ;  /* 0x0000a80e01007387 */ /* 0x0003e80000100a00 */
[----:B--2---:R-:W2:Y:S04]  /*47320*/  LDL.LU R4, [R1+0x310] ;  /* 0x0003100001047983 */ /* 0x004ea80000300800 */
[----:B------:R-:W2:Y:S04]  /*47330*/  LDL.LU R5, [R1+0x314] ;  /* 0x0003140001057983 */ /* 0x000ea80000300800 */
[----:B------:R-:W2:Y:S01]  /*47340*/  LDL.LU R6, [R1+0x318] ;  /* 0x0003180001067983 */ /* 0x000ea20000300800 */
[----:B-1----:R-:W-:-:S02]  /*47350*/  MOV R15, R20 ;  /* 0x00000014000f7202 */ /* 0x002fc40000000f00 */
[----:B------:R-:W-:Y:S01]  /*47360*/  MOV R14, R21 ;  /* 0x00000015000e7202 */ /* 0x000fe20000000f00 */
[----:B------:R-:W2:Y:S04]  /*47370*/  LDL.LU R7, [R1+0x31c] ;  /* 0x00031c0001077983 */ /* 0x000ea80000300800 */
[----:B------:R-:W-:Y:S04]  /*47380*/  STL.64 [R1+0x168], R22 ;  /* 0x0001681601007387 */ /* 0x000fe80000100a00 */
[----:B------:R0:W1:Y:S04]  /*47390*/  LDSM.16.M88.4 R20, [R29+UR6+0x1e000] ;  /* 0x01e000061d14783b */ /* 0x0000680008000200 */
[----:B------:R-:W-:Y:S04]  /*473a0*/  STL.64 [R1+0x3970], R14 ;  /* 0x0039700e01007387 */ /* 0x000fe80000100a00 */
[----:B0-----:R-:W4:Y:S01]  /*473b0*/  LDL.LU R29, [R1+0x3998] ;  /* 0x00399800011d7983 */ /* 0x001f220000300800 */
[----:B---3--:R-:W-:Y:S03]  /*473c0*/  HMMA.16816.F32 R8, R16, R24, R8 ;  /* 0x000000181008723c */ /* 0x008fe60000001808 */
[----:B------:R-:W3:Y:S04]  /*473d0*/  LDL.LU.64 R12, [R1+0x60] ;  /* 0x00006000010c7983 */ /* 0x000ee80000300a00 */
[----:B-1----:R0:W-:Y:S04]  /*473e0*/  STL.64 [R1+0x170], R20 ;  /* 0x0001701401007387 */ /* 0x0021e80000100a00 */
[----:B------:R1:W-:Y:S01]  /*473f0*/  STL.64 [R1+0x178], R22 ;  /* 0x0001781601007387 */ /* 0x0003e20000100a00 */
[----:B0-----:R-:W-:-:S02]  /*47400*/  MOV R21, R24 ;  /* 0x0000001800157202 */ /* 0x001fc40000000f00 */
[----:B-1----:R-:W-:Y:S02]  /*47410*/  MOV R22, R25 ;  /* 0x0000001900167202 */ /* 0x002fe40000000f00 */
[----:B------:R-:W2:Y:S03]  /*47420*/  LDL.LU.64 R24, [R1+0x3990] ;  /* 0x0039900001187983 */ /* 0x000ea60000300a00 */
[----:B------:R-:W-:Y:S01]  /*47430*/  IMAD.MOV.U32 R23, RZ, RZ, R8 ;  /* 0x000000ffff177224 */ /* 0x000fe200078e0008 */
[----:B------:R-:W-:Y:S02]  /*47440*/  MOV R26, R9 ;  /* 0x00000009001a7202 */ /* 0x000fe40000000f00 */
[----:B------:R-:W3:Y:S01]  /*47450*/  LDL.LU.64 R8, [R1+0x3988] ;  /* 0x0039880001087983 */ /* 0x000ee20000300a00 */
[----:B------:R-:W-:-:S05]  /*47460*/  MOV R27, R10 ;  /* 0x0000000a001b7202 */ /* 0x000fca0000000f00 */
[----:B------:R-:W-:Y:S01]  /*47470*/  STL.64 [R1+0x3920], R26 ;  /* 0x0039201a01007387 */ /* 0x000fe20000100a00 */
[----:B------:R-:W-:-:S03]  /*47480*/  MOV R28, R11 ;  /* 0x0000000b001c7202 */ /* 0x000fc60000000f00 */
[----:B--2---:R0:W-:Y:S04]  /*47490*/  STL.64 [R1+0x3918], R24 ;  /* 0x0039181801007387 */ /* 0x0041e80000100a00 */
[----:B0-----:R-:W2:Y:S01]  /*474a0*/  LDL.LU.64 R24, [R1+0x50] ;  /* 0x0000500001187983 */ /* 0x001ea20000300a00 */
[----:B----4-:R-:W-:Y:S01]  /*474b0*/  LOP3.LUT R0, R29, 0x40, RZ, 0x3c, !PT ;  /* 0x000000401d007812 */ /* 0x010fe200078e3cff */
[----:B---3--:R-:W-:Y:S01]  /*474c0*/  HMMA.16816.F32 R4, R16, R8, R4 ;  /* 0x000000081004723c */ /* 0x008fe20000001804 */
[----:B------:R-:W-:-:S03]  /*474d0*/  MOV R20, R9 ;  /* 0x0000000900147202 */ /* 0x000fc60000000f00 */
[----:B------:R-:W0:Y:S04]  /*474e0*/  LDSM.16.M88.4 R8, [R0+UR6+0x29000] ;  /* 0x029000060008783b */ /* 0x000e280008000200 */
[----:B--2---:R1:W-:Y:S04]  /*474f0*/  STL.64 [R1+0x3978], R24 ;  /* 0x0039781801007387 */ /* 0x0043e80000100a00 */
[----:B-1----:R-:W2:Y:S04]  /*47500*/  LDL.LU R24, [R1+0x380] ;  /* 0x0003800001187983 */ /* 0x002ea80000300800 */
[----:B------:R-:W2:Y:S04]  /*47510*/  LDL.LU R25, [R1+0x384] ;  /* 0x0003840001197983 */ /* 0x000ea80000300800 */
[----:B------:R-:W2:Y:S04]  /*47520*/  LDL.LU R26, [R1+0x388] ;  /* 0x00038800011a7983 */ /* 0x000ea80000300800 */
[----:B------:R-:W2:Y:S04]  /*47530*/  LDL.LU R27, [R1+0x38c] ;  /* 0x00038c00011b7983 */ /* 0x000ea80000300800 */
[----:B------:R-:W-:Y:S04]  /*47540*/  STL [R1+0x3910], R22 ;  /* 0x0039101601007387 */ /* 0x000fe80000100800 */
[----:B------:R-:W-:Y:S04]  /*47550*/  STL [R1+0x390c], R23 ;  /* 0x00390c1701007387 */ /* 0x000fe80000100800 */
[----:B------:R-:W-:Y:S04]  /*47560*/  STL [R1+0x3864], R28 ;  /* 0x0038641c01007387 */ /* 0x000fe80000100800 */
[----:B------:R1:W-:Y:S04]  /*47570*/  STL.64 [R1+0x280], R4 ;  /* 0x0002800401007387 */ /* 0x0003e80000100a00 */
[----:B------:R-:W-:Y:S04]  /*47580*/  STL.64 [R1+0x288], R6 ;  /* 0x0002880601007387 */ /* 0x000fe80000100a00 */
[----:B-1----:R-:W3:Y:S04]  /*47590*/  LDL.LU.64 R4, [R1+0x3980] ;  /* 0x0039800001047983 */ /* 0x002ee80000300a00 */
[----:B0-----:R-:W-:Y:S04]  /*475a0*/  STL [R1+0x38b0], R11 ;  /* 0x0038b00b01007387 */ /* 0x001fe80000100800 */
[----:B------:R-:W-:Y:S04]  /*475b0*/  STL [R1+0x3960], R10 ;  /* 0x0039600a01007387 */ /* 0x000fe80000100800 */
[----:B------:R0:W-:Y:S04]  /*475c0*/  STL.64 [R1+0x3958], R8 ;  /* 0x0039580801007387 */ /* 0x0001e80000100a00 */
[----:B0-----:R-:W4:Y:S04]  /*475d0*/  LDL.LU R8, [R1+0x390] ;  /* 0x0003900001087983 */ /* 0x001f280000300800 */
[----:B------:R-:W4:Y:S04]  /*475e0*/  LDL.LU R9, [R1+0x394] ;  /* 0x0003940001097983 */ /* 0x000f280000300800 */
[----:B------:R-:W4:Y:S04]  /*475f0*/  LDL.LU R10, [R1+0x398] ;  /* 0x00039800010a7983 */ /* 0x000f280000300800 */
[----:B------:R-:W4:Y:S01]  /*47600*/  LDL.LU R11, [R1+0x39c] ;  /* 0x00039c00010b7983 */ /* 0x000f220000300800 */
[----:B---3--:R-:W-:Y:S01]  /*47610*/  IMAD.MOV.U32 R22, RZ, RZ, R4 ;  /* 0x000000ffff167224 */ /* 0x008fe200078e0004 */
[----:B------:R-:W-:Y:S01]  /*47620*/  MOV R23, R5 ;  /* 0x0000000500177202 */ /* 0x000fe20000000f00 */
[----:B----4-:R-:W-:-:S15]  /*47630*/  HMMA.16816.F32 R8, R16, R4, R8 ;  /* 0x000000041008723c */ /* 0x010fde0000001808 */
[----:B------:R-:W-:-:S04]  /*47640*/  NOP ;  /* 0x0000000000007918 */ /* 0x000fc80000000000 */
[----:B------:R0:W-:Y:S04]  /*47650*/  STL.64 [R1+0x270], R8 ;  /* 0x0002700801007387 */ /* 0x0001e80000100a00 */
[----:B------:R-:W-:Y:S04]  /*47660*/  STL.64 [R1+0x278], R10 ;  /* 0x0002780a01007387 */ /* 0x000fe80000100a00 */
[----:B0-----:R-:W3:Y:S04]  /*47670*/  LDL.LU.64 R8, [R1+0x40] ;  /* 0x0000400001087983 */ /* 0x001ee80000300a00 */
[----:B------:R-:W4:Y:S01]  /*47680*/  LDL.LU.64 R4, [R1+0x30] ;  /* 0x0000300001047983 */ /* 0x000f220000300a00 */
[----:B--2---:R-:W-:Y:S03]  /*47690*/  HMMA.16816.F32 R24, R16, R12, R24 ;  /* 0x0000000c1018723c */ /* 0x004fe60000001818 */
[----:B----4-:R0:W-:Y:S04]  /*476a0*/  STL.64 [R1+0x3968], R4 ;  /* 0x0039680401007387 */ /* 0x0101e80000100a00 */
[----:B0-----:R-:W3:Y:S04]  /*476b0*/  LDL.LU R4, [R1+0x360] ;  /* 0x0003600001047983 */ /* 0x001ee80000300800 */
[----:B------:R-:W3:Y:S04]  /*476c0*/  LDL.LU R5, [R1+0x364] ;  /* 0x0003640001057983 */ /* 0x000ee80000300800 */
[----:B------:R-:W3:Y:S04]  /*476d0*/  LDL.LU R6, [R1+0x368] ;  /* 0x0003680001067983 */ /* 0x000ee80000300800 */
[----:B------:R-:W3:Y:S04]  /*476e0*/  LDL.LU R7, [R1+0x36c] ;  /* 0x00036c0001077983 */ /* 0x000ee80000300800 */
[----:B------:R-:W-:Y:S04]  /*476f0*/  STL.64 [R1+0x3930], R22 ;  /* 0x0039301601007387 */ /* 0x000fe80000100a00 */
[----:B------:R0:W-:Y:S04]  /*47700*/  STL.64 [R1+0x3928], R20 ;  /* 0x0039281401007387 */ /* 0x0001e80000100a00 */
[----:B0-----:R-:W2:Y:S04]  /*47710*/  LDL.LU R20, [R1+0x370] ;  /* 0x0003700001147983 */ /* 0x001ea80000300800 */
[----:B------:R-:W2:Y:S04]  /*47720*/  LDL.LU R21, [R1+0x374] ;  /* 0x0003740001157983 */ /* 0x000ea80000300800 */
[----:B------:R-:W2:Y:S04]  /*47730*/  LDL.LU R22, [R1+0x378] ;  /* 0x0003780001167983 */ /* 0x000ea80000300800 */
[----:B------:R-:W2:Y:S04]  /*47740*/  LDL.LU R23, [R1+0x37c] ;  /* 0x00037c0001177983 */ /* 0x000ea80000300800 */
[----:B------:R0:W-:Y:S04]  /*47750*/  STL.64 [R1+0x260], R24 ;  /* 0x0002601801007387 */ /* 0x0001e80000100a00 */
[----:B------:R-:W-:Y:S04]  /*47760*/  STL.64 [R1+0x268], R26 ;  /* 0x0002681a01007387 */ /* 0x000fe80000100a00 */
[----:B0-----:R-:W2:Y:S01]  /*47770*/  LDL.LU.64 R24, [R1+0x3978] ;  /* 0x0039780001187983 */ /* 0x001ea20000300a00 */
[----:B------:R-:W-:-:S02]  /*47780*/  MOV R3, R13 ;  /* 0x0000000d00037202 */ /* 0x000fc40000000f00 */
[----:B------:R-:W-:Y:S01]  /*47790*/  MOV R2, R12 ;  /* 0x0000000c00027202 */ /* 0x000fe20000000f00 */
[----:B------:R-:W4:Y:S04]  /*477a0*/  LDL.LU.64 R14, [R1+0x3970] ;  /* 0x00397000010e7983 */ /* 0x000f280000300a00 */
[----:B------:R-:W-:Y:S04]  /*477b0*/  STL [R1+0x386c], R3 ;  /* 0x00386c0301007387 */ /* 0x000fe80000100800 */
[----:B------:R-:W-:Y:S01]  /*477c0*/  STL [R1+0x3868], R2 ;  /* 0x0038680201007387 */ /* 0x000fe20000100800 */
[----:B--2---:R-:W-:-:S15]  /*477d0*/  HMMA.16816.F32 R20, R16, R24, R20 ;  /* 0x000000181014723c */ /* 0x004fde0000001814 */
[----:B------:R-:W-:-:S04]  /*477e0*/  NOP ;  /* 0x0000000000007918 */ /* 0x000fc80000000000 */
[----:B------:R0:W-:Y:S04]  /*477f0*/  STL.64 [R1+0x250], R20 ;  /* 0x0002501401007387 */ /* 0x0001e80000100a00 */
[----:B------:R1:W-:Y:S04]  /*47800*/  STL.64 [R1+0x258], R22 ;  /* 0x0002581601007387 */ /* 0x0003e80000100a00 */
[----:B0-----:R-:W2:Y:S04]  /*47810*/  LDL.LU R20, [R1+0x400] ;  /* 0x0004000001147983 */ /* 0x001ea80000300800 */
[----:B------:R-:W2:Y:S04]  /*47820*/  LDL.LU R21, [R1+0x404] ;  /* 0x0004040001157983 */ /* 0x000ea80000300800 */
[----:B-1----:R-:W2:Y:S04]  /*47830*/  LDL.LU R22, [R1+0x408] ;  /* 0x0004080001167983 */ /* 0x002ea80000300800 */
[----:B------:R-:W2:Y:S04]  /*47840*/  LDL.LU R23, [R1+0x40c] ;  /* 0x00040c0001177983 */ /* 0x000ea80000300800 */
[----:B--2---:R-:W-:Y:S04]  /*47850*/  STL.64 [R1+0x3940], R22 ;  /* 0x0039401601007387 */ /* 0x004fe80000100a00 */
[----:B------:R0:W-:Y:S04]  /*47860*/  STL.64 [R1+0x3938], R20 ;  /* 0x0039381401007387 */ /* 0x0001e80000100a00 */
[----:B0-----:R-:W2:Y:S01]  /*47870*/  LDL.LU.64 R20, [R1+0x20] ;  /* 0x0000200001147983 */ /* 0x001ea20000300a00 */
[----:B------:R-:W-:Y:S01]  /*47880*/  MOV R28, R24 ;  /* 0x00000018001c7202 */ /* 0x000fe20000000f00 */
[----:B------:R-:W-:Y:S01]  /*47890*/  IMAD.MOV.U32 R0, RZ, RZ, R25 ;  /* 0x000000ffff007224 */ /* 0x000fe200078e0019 */
[----:B---3--:R-:W-:Y:S01]  /*478a0*/  HMMA.16816.F32 R4, R16, R8, R4 ;  /* 0x000000081004723c */ /* 0x008fe20000001804 */
[----:B--2---:R0:W-:Y:S04]  /*478b0*/  STL.64 [R1+0x3950], R20 ;  /* 0x0039501401007387 */ /* 0x0041e80000100a00 */
[----:B0-----:R-:W2:Y:S04]  /*478c0*/  LDL.LU R20, [R1+0x350] ;  /* 0x0003500001147983 */ /* 0x001ea80000300800 */
[----:B------:R-:W2:Y:S04]  /*478d0*/  LDL.LU R21, [R1+0x354] ;  /* 0x0003540001157983 */ /* 0x000ea80000300800 */
[----:B------:R-:W2:Y:S04]  /*478e0*/  LDL.LU R22, [R1+0x358] ;  /* 0x0003580001167983 */ /* 0x000ea80000300800 */
[----:B------:R-:W2:Y:S04]  /*478f0*/  LDL.LU R23, [R1+0x35c] ;  /* 0x00035c0001177983 */ /* 0x000ea80000300800 */
[----:B------:R-:W3:Y:S04]  /*47900*/  LDL.LU.64 R24, [R1+0x10] ;  /* 0x0000100001187983 */ /* 0x000ee80000300a00 */
[----:B---3--:R0:W-:Y:S04]  /*47910*/  STL.64 [R1+0x3948], R24 ;  /* 0x0039481801007387 */ /* 0x0081e80000100a00 */
[----:B0-----:R-:W3:Y:S04]  /*47920*/  LDL.LU R24, [R1+0x410] ;  /* 0x0004100001187983 */ /* 0x001ee80000300800 */
[----:B------:R-:W3:Y:S04]  /*47930*/  LDL.LU R25, [R1+0x414] ;  /* 0x0004140001197983 */ /* 0x000ee80000300800 */
[----:B------:R-:W3:Y:S04]  /*47940*/  LDL.LU R26, [R1+0x418] ;  /* 0x00041800011a7983 */ /* 0x000ee80000300800 */
[----:B------:R-:W3:Y:S04]  /*47950*/  LDL.LU R27, [R1+0x41c] ;  /* 0x00041c00011b7983 */ /* 0x000ee80000300800 */
[----:B------:R-:W2:Y:S04]  /*47960*/  LDL.LU.64 R12, [R1] ;  /* 0x00000000010c7983 */ /* 0x000ea80000300a00 */
[----:B------:R-:W-:Y:S04]  /*47970*/  STL [R1+0x3874], R0 ;  /* 0x0038740001007387 */ /* 0x000fe80000100800 */
[----:B------:R-:W-:Y:S04]  /*47980*/  STL [R1+0x3870], R28 ;  /* 0x0038701c01007387 */ /* 0x000fe80000100800 */
[----:B------:R0:W-:Y:S04]  /*47990*/  STL.64 [R1+0x240], R4 ;  /* 0x0002400401007387 */ /* 0x0001e80000100a00 */
[----:B------:R-:W-:Y:S04]  /*479a0*/  STL.64 [R1+0x248], R6 ;  /* 0x0002480601007387 */ /* 0x000fe80000100a00 */
[----:B0-----:R-:W2:Y:S01]  /*479b0*/  LDL.LU.64 R4, [R1+0x3968] ;  /* 0x0039680001047983 */ /* 0x001ea20000300a00 */
[----:B------:R-:W-:-:S02]  /*479c0*/  MOV R2, R9 ;  /* 0x0000000900027202 */ /* 0x000fc40000000f00 */
[----:B------:R-:W-:Y:S01]  /*479d0*/  MOV R3, R8 ;  /* 0x0000000800037202 */ /* 0x000fe20000000f00 */
[----:B------:R-:W3:Y:S04]  /*479e0*/  LDL.LU R10, [R1+0x3960] ;  /* 0x00396000010a7983 */ /* 0x000ee80000300800 */
[----:B------:R-:W3:Y:S04]  /*479f0*/  LDL.LU.64 R8, [R1+0x3958] ;  /* 0x0039580001087983 */ /* 0x000ee80000300a00 */
[----:B------:R-:W-:Y:S04]  /*47a00*/  STL [R1+0x387c], R2 ;  /* 0x00387c0201007387 */ /* 0x000fe80000100800 */
[----:B------:R-:W-:Y:S01]  /*47a10*/  STL [R1+0x3878], R3 ;  /* 0x0038780301007387 */ /* 0x000fe20000100800 */
[----:B--2---:R-:W-:-:S15]  /*47a20*/  HMMA.16816.F32 R20, R16, R4, R20 ;  /* 0x000000041014723c */ /* 0x004fde0000001814 */
[----:B------:R-:W-:-:S04]  /*47a30*/  NOP ;  /* 0x0000000000007918 */ /* 0x000fc80000000000 */
[----:B------:R0:W-:Y:S04]  /*47a40*/  STL.64 [R1+0x230], R20 ;  /* 0x0002301401007387 */ /* 0x0001e80000100a00 */
[----:B------:R-:W-:Y:S04]  /*47a50*/  STL.64 [R1+0x238], R22 ;  /* 0x0002381601007387 */ /* 0x000fe80000100a00 */
[----:B0-----:R-:W2:Y:S01]  /*47a60*/  LDL.LU.64 R20, [R1+0x3950] ;  /* 0x0039500001147983 */ /* 0x001ea20000300a00 */
[----:B------:R-:W-:Y:S02]  /*47a70*/  LOP3.LUT R11, R29, 0x60, RZ, 0x3c, !PT ;  /* 0x000000601d0b7812 */ /* 0x000fe400078e3cff */
[----:B------:R-:W-:-:S02]  /*47a80*/  MOV R0, R4 ;  /* 0x0000000400007202 */ /* 0x000fc40000000f00 */
[----:B------:R-:W-:Y:S02]  /*47a90*/  MOV R28, R5 ;  /* 0x00000005001c7202 */ /* 0x000fe40000000f00 */
[----:B------:R-:W0:Y:S04]  /*47aa0*/  LDSM.16.M88.4 R4, [R11+UR6+0x28000] ;  /* 0x028000060b04783b */ /* 0x000e280008000200 */
[----:B------:R-:W-:Y:S04]  /*47ab0*/  STL [R1+0x390], R11 ;  /* 0x0003900b01007387 */ /* 0x000fe80000100800 */
[----:B------:R-:W-:Y:S04]  /*47ac0*/  STL [R1+0x3884], R28 ;  /* 0x0038841c01007387 */ /* 0x000fe80000100800 */
[----:B------:R-:W-:Y:S04]  /*47ad0*/  STL [R1+0x3880], R0 ;  /* 0x0038800001007387 */ /* 0x000fe80000100800 */
[----:B---3--:R-:W-:Y:S04]  /*47ae0*/  STL.64 [R1+0x38c0], R10 ;  /* 0x0038c00a01007387 */ /* 0x008fe80000100a00 */
[----:B------:R1:W-:Y:S04]  /*47af0*/  STL.64 [R1+0x38b8], R8 ;  /* 0x0038b80801007387 */ /* 0x0003e80000100a00 */
[----:B-1----:R-:W3:Y:S04]  /*47b00*/  LDL.LU R8, [R1+0x3e0] ;  /* 0x0003e00001087983 */ /* 0x002ee80000300800 */
[----:B------:R-:W3:Y:S04]  /*47b10*/  LDL.LU R9, [R1+0x3e4] ;  /* 0x0003e40001097983 */ /* 0x000ee80000300800 */
[----:B------:R-:W3:Y:S04]  /*47b20*/  LDL.LU R10, [R1+0x3e8] ;  /* 0x0003e800010a7983 */ /* 0x000ee80000300800 */
[----:B------:R-:W3:Y:S04]  /*47b30*/  LDL.LU R11, [R1+0x3ec] ;  /* 0x0003ec00010b7983 */ /* 0x000ee80000300800 */
[----:B0-----:R0:W-:Y:S04]  /*47b40*/  STL.64 [R1+0x3748], R6 ;  /* 0x0037480601007387 */ /* 0x0011e80000100a00 */
[----:B------:R-:W-:Y:S01]  /*47b50*/  STL.64 [R1+0x3740], R4 ;  /* 0x0037400401007387 */ /* 0x000fe20000100a00 */
[----:B--2---:R-:W-:Y:S01]  /*47b60*/  HMMA.16816.F32 R24, R16, R20, R24 ;  /* 0x000000141018723c */ /* 0x004fe20000001818 */
[----:B0-----:R-:W-:-:S02]  /*47b70*/  MOV R7, R20 ;  /* 0x0000001400077202 */ /* 0x001fc40000000f00 */
[----:B------:R-:W-:-:S15]  /*47b80*/  MOV R6, R21 ;  /* 0x0000001500067202 */ /* 0x000fde0000000f00 */
[----:B------:R-:W-:Y:S01]  /*47b90*/  NOP ;  /* 0x0000000000007918 */ /* 0x000fe20000000000 */
[----:B------:R0:W-:Y:S04]  /*47ba0*/  STL.64 [R1+0x220], R24 ;  /* 0x0002201801007387 */ /* 0x0001e80000100a00 */
[----:B------:R-:W-:Y:S04]  /*47bb0*/  STL.64 [R1+0x228], R26 ;  /* 0x0002281a01007387 */ /* 0x000fe80000100a00 */
[----:B0-----:R-:W2:Y:S04]  /*47bc0*/  LDL.LU.64 R24, [R1+0x3948] ;  /* 0x0039480001187983 */ /* 0x001ea80000300a00 */
[----:B------:R-:W2:Y:S04]  /*47bd0*/  LDL.LU.64 R22, [R1+0x3940] ;  /* 0x0039400001167983 */ /* 0x000ea80000300a00 */
[----:B------:R-:W2:Y:S01]  /*47be0*/  LDL.LU.64 R20, [R1+0x3938] ;  /* 0x0039380001147983 */ /* 0x000ea20000300a00 */
[----:B----4-:R-:W-:Y:S01]  /*47bf0*/  IMAD.MOV.U32 R4, RZ, RZ, R15 ;  /* 0x000000ffff047224 */ /* 0x010fe200078e000f */
[----:B------:R-:W-:-:S02]  /*47c00*/  MOV R5, R14 ;  /* 0x0000000e00057202 */ /* 0x000fc40000000f00 */
[----:B------:R-:W-:Y:S04]  /*47c10*/  STL.64 [R1+0x38e0], R6 ;  /* 0x0038e00601007387 */ /* 0x000fe80000100a00 */
[----:B------:R0:W-:Y:S04]  /*47c20*/  STL.64 [R1+0x38d8], R4 ;  /* 0x0038d80401007387 */ /* 0x0001e80000100a00 */
[----:B0-----:R-:W4:Y:S04]  /*47c30*/  LDL.LU R4, [R1+0x3f0] ;  /* 0x0003f00001047983 */ /* 0x001f280000300800 */
[----:B------:R-:W4:Y:S04]  /*47c40*/  LDL.LU R5, [R1+0x3f4] ;  /* 0x0003f40001057983 */ /* 0x000f280000300800 */
[----:B------:R-:W4:Y:S04]  /*47c50*/  LDL.LU R6, [R1+0x3f8] ;  /* 0x0003f80001067983 */ /* 0x000f280000300800 */
[----:B------:R-:W4:Y:S01]  /*47c60*/  LDL.LU R7, [R1+0x3fc] ;  /* 0x0003fc0001077983 */ /* 0x000f220000300800 */
[----:B--2---:R-:W-:Y:S01]  /*47c70*/  HMMA.16816.F32 R20, R16, R24, R20 ;  /* 0x000000181014723c */ /* 0x004fe20000001814 */
[----:B------:R-:W-:Y:S01]  /*47c80*/  MOV R2, R24 ;  /* 0x0000001800027202 */ /* 0x000fe20000000f00 */
[----:B------:R-:W-:-:S15]  /*47c90*/  IMAD.MOV.U32 R3, RZ, RZ, R25 ;  /* 0x000000ffff037224 */ /* 0x000fde00078e0019 */
[----:B------:R-:W-:Y:S02]  /*47ca0*/  NOP ;  /* 0x0000000000007918 */ /* 0x000fe40000000000 */
[----:B------:R-:W-:Y:S04]  /*47cb0*/  STL.64 [R1+0x210], R20 ;  /* 0x0002101401007387 */ /* 0x000fe80000100a00 */
[----:B------:R0:W-:Y:S04]  /*47cc0*/  STL.64 [R1+0x218], R22 ;  /* 0x0002181601007387 */ /* 0x0001e80000100a00 */
[----:B0-----:R-:W2:Y:S04]  /*47cd0*/  LDL.LU.64 R22, [R1+0x3930] ;  /* 0x0039300001167983 */ /* 0x001ea80000300a00 */
[----:B------:R-:W2:Y:S04]  /*47ce0*/  LDL.LU.64 R20, [R1+0x3928] ;  /* 0x0039280001147983 */ /* 0x000ea80000300a00 */
[----:B------:R-:W2:Y:S04]  /*47cf0*/  LDL.LU.64 R26, [R1+0x3920] ;  /* 0x00392000011a7983 */ /* 0x000ea80000300a00 */
[----:B------:R-:W3:Y:S01]  /*47d00*/  LDL.LU.64 R24, [R1+0x3918] ;  /* 0x0039180001187983 */ /* 0x000ee20000300a00 */
[----:B----4-:R-:W-:Y:S01]  /*47d10*/  HMMA.16816.F32 R4, R16, R12, R4 ;  /* 0x0000000c1004723c */ /* 0x010fe20000001804 */
[----:B------:R-:W-:-:S02]  /*47d20*/  MOV R28, R12 ;  /* 0x0000000c001c7202 */ /* 0x000fc40000000f00 */
[----:B------:R-:W-:-:S15]  /*47d30*/  MOV R0, R13 ;  /* 0x0000000d00007202 */ /* 0x000fde0000000f00 */
[----:B------:R-:W-:Y:S01]  /*47d40*/  NOP ;  /* 0x0000000000007918 */ /* 0x000fe20000000000 */
[----:B------:R-:W-:Y:S04]  /*47d50*/  STL.64 [R1+0x200], R4 ;  /* 0x0002000401007387 */ /* 0x000fe80000100a00 */
[----:B------:R3:W-:Y:S04]  /*47d60*/  STL.64 [R1+0x208], R6 ;  /* 0x0002080601007387 */ /* 0x0007e80000100a00 */
[----:B------:R-:W4:Y:S04]  /*47d70*/  LDL.LU R12, [R1+0x3d0] ;  /* 0x0003d000010c7983 */ /* 0x000f280000300800 */
[----:B------:R-:W4:Y:S04]  /*47d80*/  LDL.LU R13, [R1+0x3d4] ;  /* 0x0003d400010d7983 */ /* 0x000f280000300800 */
[----:B------:R-:W4:Y:S04]  /*47d90*/  LDL.LU R14, [R1+0x3d8] ;  /* 0x0003d800010e7983 */ /* 0x000f280000300800 */
[----:B------:R-:W4:Y:S01]  /*47da0*/  LDL.LU R15, [R1+0x3dc] ;  /* 0x0003dc00010f7983 */ /* 0x000f220000300800 */
[----:B---3--:R-:W-:Y:S03]  /*47db0*/  HMMA.16816.F32 R4, R16, R24, R8 ;  /* 0x000000181004723c */ /* 0x008fe60000001808 */
[----:B------:R-:W3:-:S15]  /*47dc0*/  LDL R8, [R1+0x170] ;  /* 0x0001700001087983 */ /* 0x000ede0000100800 */
[----:B------:R-:W-:Y:S01]  /*47dd0*/  NOP ;  /* 0x0000000000007918 */ /* 0x000fe20000000000 */
[----:B------:R-:W-:Y:S04]  /*47de0*/  STL.64 [R1+0x1f0], R4 ;  /* 0x0001f00401007387 */ /* 0x000fe80000100a00 */
[----:B------:R-:W-:Y:S04]  /*47df0*/  STL.64 [R1+0x1f8], R6 ;  /* 0x0001f80601007387 */ /* 0x000fe80000100a00 */
[----:B------:R-:W3:Y:S04]  /*47e00*/  LDL R9, [R1+0x174] ;  /* 0x0001740001097983 */ /* 0x000ee80000100800 */
[----:B---3--:R0:W-:Y:S04]  /*47e10*/  STL.64 [R1+0x38d0], R8 ;  /* 0x0038d00801007387 */ /* 0x0081e80000100a00 */
[----:B0-----:R-:W3:Y:S04]  /*47e20*/  LDL.LU R8, [R1+0x3a0] ;  /* 0x0003a00001087983 */ /* 0x001ee80000300800 */
[----:B------:R-:W3:Y:S04]  /*47e30*/  LDL.LU R9, [R1+0x3a4] ;  /* 0x0003a40001097983 */ /* 0x000ee80000300800 */
[----:B------:R-:W2:Y:S04]  /*47e40*/  LDL.LU R10, [R1+0x3a8] ;  /* 0x0003a800010a7983 */ /* 0x000ea80000300800 */
[----:B------:R-:W2:Y:S04]  /*47e50*/  LDL.LU R11, [R1+0x3ac] ;  /* 0x0003ac00010b7983 */ /* 0x000ea80000300800 */
[----:B--2---:R-:W-:Y:S04]  /*47e60*/  STL.64 [R1+0x38f0], R10 ;  /* 0x0038f00a01007387 */ /* 0x004fe80000100a00 */
[----:B---3--:R0:W-:Y:S04]  /*47e70*/  STL.64 [R1+0x38e8], R8 ;  /* 0x0038e80801007387 */ /* 0x0081e80000100a00 */
[----:B0-----:R-:W2:Y:S04]  /*47e80*/  LDL.LU R8, [R1+0x3c0] ;  /* 0x0003c00001087983 */ /* 0x001ea80000300800 */
[----:B------:R-:W2:Y:S04]  /*47e90*/  LDL.LU R9, [R1+0x3c4] ;  /* 0x0003c40001097983 */ /* 0x000ea80000300800 */
[----:B------:R-:W2:Y:S04]  /*47ea0*/  LDL.LU R10, [R1+0x3c8] ;  /* 0x0003c800010a7983 */ /* 0x000ea80000300800 */
[----:B------:R-:W2:Y:S04]  /*47eb0*/  LDL.LU R11, [R1+0x3cc] ;  /* 0x0003cc00010b7983 */ /* 0x000ea80000300800 */
[----:B------:R-:W3:Y:S04]  /*47ec0*/  LDL.LU.64 R4, [R1+0xa0] ;  /* 0x0000a00001047983 */ /* 0x000ee80000300a00 */
[----:B------:R-:W-:Y:S04]  /*47ed0*/  STL.64 [R1+0x37b8], R26 ;  /* 0x0037b81a01007387 */ /* 0x000fe80000100a00 */
[----:B------:R0:W-:Y:S02]  /*47ee0*/  STL.64 [R1+0x37b0], R24 ;  /* 0x0037b01801007387 */ /* 0x0001e40000100a00 */
[----:B0-----:R-:W-:-:S02]  /*47ef0*/  MOV R24, R22 ;  /* 0x0000001600187202 */ /* 0x001fc40000000f00 */
[----:B------:R-:W-:Y:S01]  /*47f00*/  MOV R25, R23 ;  /* 0x0000001700197202 */ /* 0x000fe20000000f00 */
[----:B------:R-:W2:Y:S04]  /*47f10*/  LDL.LU R22, [R1+0x3910] ;  /* 0x0039100001167983 */ /* 0x000ea80000300800 */
[----:B------:R-:W2:Y:S04]  /*47f20*/  LDL.LU R23, [R1+0x390c] ;  /* 0x00390c0001177983 */ /* 0x000ea80000300800 */
[----:B------:R0:W-:Y:S04]  /*47f30*/  STL.64 [R1+0x3888], R24 ;  /* 0x0038881801007387 */ /* 0x0001e80000100a00 */
[----:B0-----:R-:W2:Y:S01]  /*47f40*/  LDL.LU R24, [R1+0x80] ;  /* 0x0000800001187983 */ /* 0x001ea20000300800 */
[----:B------:R-:W-:-:S03]  /*47f50*/  IMAD.MOV.U32 R25, RZ, RZ, R20 ;  /* 0x000000ffff197224 */ /* 0x000fc600078e0014 */
[----:B------:R-:W4:Y:S04]  /*47f60*/  LDL.LU R20, [R1+0x3908] ;  /* 0x0039080001147983 */ /* 0x000f280000300800 */
[----:B--2---:R0:W-:Y:S02]  /*47f70*/  STL.64 [R1+0x3898], R24 ;  /* 0x0038981801007387 */ /* 0x0041e40000100a00 */
[----:B0-----:R-:W-:Y:S02]  /*47f80*/  MOV R24, R21 ;  /* 0x0000001500187202 */ /* 0x001fe40000000f00 */
[----:B------:R-:W4:Y:S01]  /*47f90*/  LDL.LU R21, [R1+0x3904] ;  /* 0x0039040001157983 */ /* 0x000f220000300800 */
[----:B------:R-:W-:-:S03]  /*47fa0*/  MOV R25, R22 ;  /* 0x0000001600197202 */ /* 0x000fc60000000f00 */
[----:B------:R-:W2:Y:S04]  /*47fb0*/  LDL.LU R22, [R1+0x3900] ;  /* 0x0039000001167983 */ /* 0x000ea80000300800 */
[----:B------:R0:W-:Y:S04]  /*47fc0*/  STL.64 [R1+0x38c8], R24 ;  /* 0x0038c81801007387 */ /* 0x0001e80000100a00 */
[----:B0-----:R-:W2:Y:S04]  /*47fd0*/  LDL.LU R24, [R1+0x340] ;  /* 0x0003400001187983 */ /* 0x001ea80000300800 */
[----:B------:R-:W2:Y:S04]  /*47fe0*/  LDL.LU R25, [R1+0x344] ;  /* 0x0003440001197983 */ /* 0x000ea80000300800 */
[----:B------:R-:W2:Y:S04]  /*47ff0*/  LDL.LU R26, [R1+0x348] ;  /* 0x00034800011a7983 */ /* 0x000ea80000300800 */
[----:B------:R-:W2:Y:S01]  /*48000*/  LDL.LU R27, [R1+0x34c] ;  /* 0x00034c00011b7983 */ /* 0x000ea20000300800 */
[----:B----4-:R-:W-:-:S15]  /*48010*/  HMMA.16816.F32 R12, R16, R20, R12 ;  /* 0x00000014100c723c */ /* 0x010fde000000180c */
[----:B------:R-:W-:-:S04]  /*48020*/  NOP ;  /* 0x0000000000007918 */ /* 0x000fc80000000000 */
[----:B------:R0:W-:Y:S04]  /*48030*/  STL.64 [R1+0x1e0], R12 ;  /* 0x0001e00c01007387 */ /* 0x0001e80000100a00 */
[----:B------:R-:W-:Y:S04]  /*48040*/  STL.64 [R1+0x1e8], R14 ;  /* 0x0001e80e01007387 */ /* 0x000fe80000100a00 */
[----:B0-----:R-:W4:Y:S04]  /*48050*/  LDL.LU.64 R12, [R1+0x38f8] ;  /* 0x0038f800010c7983 */ /* 0x001f280000300a00 */
[----:B--2---:R-:W-:Y:S04]  /*48060*/  STL.64 [R1+0x37a8], R22 ;  /* 0x0037a81601007387 */ /* 0x004fe80000100a00 */
[----:B------:R0:W-:Y:S04]  /*48070*/  STL.64 [R1+0x37a0], R20 ;  /* 0x0037a01401007387 */ /* 0x0001e80000100a00 */
[----:B0-----:R-:W3:Y:S04]  /*48080*/  LDL.LU R20, [R1+0x3b0] ;  /* 0x0003b00001147983 */ /* 0x001ee80000300800 */
[----:B------:R-:W3:Y:S04]  /*48090*/  LDL.LU R21, [R1+0x3b4] ;  /* 0x0003b40001157983 */ /* 0x000ee80000300800 */
[----:B------:R-:W3:Y:S04]  /*480a0*/  LDL.LU R22, [R1+0x3b8] ;  /* 0x0003b80001167983 */ /* 0x000ee80000300800 */
[----:B------:R-:W3:Y:S01]  /*480b0*/  LDL.LU R23, [R1+0x3bc] ;  /* 0x0003bc0001177983 */ /* 0x000ee20000300800 */
[----:B----4-:R-:W-:-:S15]  /*480c0*/  HMMA.16816.F32 R8, R16, R12, R8 ;  /* 0x0000000c1008723c */ /* 0x010fde0000001808 */
[----:B------:R-:W-:-:S04]  /*480d0*/  NOP ;  /* 0x0000000000007918 */ /* 0x000fc80000000000 */
[----:B------:R-:W-:Y:S04]  /*480e0*/  STL.64 [R1+0x1d0], R8 ;  /* 0x0001d00801007387 */ /* 0x000fe80000100a00 */
[----:B------:R0:W-:Y:S04]  /*480f0*/  STL.64 [R1+0x1d8], R10 ;  /* 0x0001d80a01007387 */ /* 0x0001e80000100a00 */
[----:B0-----:R-:W2:Y:S04]  /*48100*/  LDL.LU.64 R10, [R1+0x38f0] ;  /* 0x0038f000010a7983 */ /* 0x001ea80000300a00 */
[----:B------:R-:W2:Y:S04]  /*48110*/  LDL.LU.64 R8, [R1+0x38e8] ;  /* 0x0038e80001087983 */ /* 0x000ea80000300a00 */
[----:B------:R0:W-:Y:S04]  /*48120*/  STL.64 [R1+0x3890], R12 ;  /* 0x0038900c01007387 */ /* 0x0001e80000100a00 */
[----:B0-----:R-:W4:Y:S04]  /*48130*/  LDL.LU R12, [R1+0x300] ;  /* 0x00030000010c7983 */ /* 0x001f280000300800 */
[----:B------:R-:W4:Y:S04]  /*48140*/  LDL.LU R13, [R1+0x304] ;  /* 0x00030400010d7983 */ /* 0x000f280000300800 */
[----:B------:R-:W2:Y:S04]  /*48150*/  LDL.LU R14, [R1+0x308] ;  /* 0x00030800010e7983 */ /* 0x000ea80000300800 */
[----:B------:R-:W2:Y:S01]  /*48160*/  LDL.LU R15, [R1+0x30c] ;  /* 0x00030c00010f7983 */ /* 0x000ea20000300800 */
[----:B---3--:R-:W-:Y:S03]  /*48170*/  HMMA.16816.F32 R20, R16, R4, R20 ;  /* 0x000000041014723c */ /* 0x008fe60000001814 */
[----:B--2---:R-:W-:Y:S04]  /*48180*/  STL.64 [R1+0x38a8], R14 ;  /* 0x0038a80e01007387 */ /* 0x004fe80000100a00 */
[----:B----4-:R0:W-:Y:S04]  /*48190*/  STL.64 [R1+0x38a0], R12 ;  /* 0x0038a00c01007387 */ /* 0x0101e80000100a00 */
[----:B0-----:R-:W2:Y:S04]  /*481a0*/  LDL.LU R12, [R1+0x330] ;  /* 0x00033000010c7983 */ /* 0x001ea80000300800 */
[----:B------:R-:W2:Y:S04]  /*481b0*/  LDL.LU R13, [R1+0x334] ;  /* 0x00033400010d7983 */ /* 0x000ea80000300800 */
[----:B------:R-:W2:Y:S04]  /*481c0*/  LDL.LU R14, [R1+0x338] ;  /* 0x00033800010e7983 */ /* 0x000ea80000300800 */
[----:B------:R-:W2:Y:S04]  /*481d0*/  LDL.LU R15, [R1+0x33c] ;  /* 0x00033c00010f7983 */ /* 0x000ea80000300800 */
[----:B------:R0:W-:Y:S04]  /*481e0*/  STL.64 [R1+0x1c0], R20 ;  /* 0x0001c01401007387 */ /* 0x0001e80000100a00 */
[----:B------:R-:W-:Y:S04]  /*481f0*/  STL.64 [R1+0x1c8], R22 ;  /* 0x0001c81601007387 */ /* 0x000fe80000100a00 */
[----:B------:R-:W3:Y:S01]  /*48200*/  LDL.LU.64 R6, [R1+0x38e0] ;  /* 0x0038e00001067983 */ /* 0x000ee20000300a00 */
[----:B0-----:R-:W-:-:S02]  /*48210*/  MOV R21, R4 ;  /* 0x0000000400157202 */ /* 0x001fc40000000f00 */
[----:B------:R-:W-:Y:S02]  /*48220*/  MOV R20, R5 ;  /* 0x0000000500147202 */ /* 0x000fe40000000f00 */
[----:B------:R-:W4:Y:S02]  /*48230*/  LDL.LU.64 R4, [R1+0x38d8] ;  /* 0x0038d80001047983 */ /* 0x000f240000300a00 */
[----:B----4-:R-:W-:-:S15]  /*48240*/  HMMA.16816.F32 R8, R16, R4, R8 ;  /* 0x000000041008723c */ /* 0x010fde0000001808 */
[----:B------:R-:W-:-:S04]  /*48250*/  NOP ;  /* 0x0000000000007918 */ /* 0x000fc80000000000 */
[----:B------:R0:W-:Y:S04]  /*48260*/  STL.64 [R1+0x1b0], R8 ;  /* 0x0001b00801007387 */ /* 0x0001e80000100a00 */
[----:B------:R1:W-:Y:S04]  /*48270*/  STL.64 [R1+0x1b8], R10 ;  /* 0x0001b80a01007387 */ /* 0x0003e80000100a00 */
[----:B0-----:R-:W4:Y:S04]  /*48280*/  LDL.LU.64 R8, [R1+0x38d0] ;  /* 0x0038d00001087983 */ /* 0x001f280000300a00 */
[----:B------:R-:W-:Y:S01]  /*48290*/  STL.64 [R1+0x3760], R4 ;  /* 0x0037600401007387 */ /* 0x000fe20000100a00 */
[----:B----4-:R-:W-:Y:S03]  /*482a0*/  HMMA.16816.F32 R16, R16, R8, R24 ;  /* 0x000000081010723c */ /* 0x010fe60000001818 */
[----:B------:R-:W2:Y:S04]  /*482b0*/  LDL.LU.64 R24, [R1+0x38c8] ;  /* 0x0038c80001187983 */ /* 0x000ea80000300a00 */
[----:B-1----:R-:W4:Y:S04]  /*482c0*/  LDL.LU.64 R10, [R1+0x38c0] ;  /* 0x0038c000010a7983 */ /* 0x002f280000300a00 */
[----:B------:R-:W2:Y:S08]  /*482d0*/  LDL.LU.64 R8, [R1+0x38b8] ;  /* 0x0038b80001087983 */ /* 0x000eb00000300a00 */
[----:B------:R-:W-:Y:S04]  /*482e0*/  STL.64 [R1+0x1a0], R16 ;  /* 0x0001a01001007387 */ /* 0x000fe80000100a00 */
[----:B------:R-:W-:Y:S04]  /*482f0*/  STL.64 [R1+0x1a8], R18 ;  /* 0x0001a81201007387 */ /* 0x000fe80000100a00 */
[----:B----4-:R0:W1:Y:S04]  /*48300*/  LDSM.16.M88.4 R16, [R11+UR6+0x29000] ;  /* 0x029000060b10783b */ /* 0x0100680008000200 */
[----:B0-----:R-:W2:Y:S04]  /*48310*/  LDL.LU R11, [R1+0x38b0] ;  /* 0x0038b000010b7983 */ /* 0x001ea80000300800 */
[----:B-1----:R-:W-:Y:S04]  /*48320*/  STL.64 [R1+0x35f0], R18 ;  /* 0x0035f01201007387 */ /* 0x002fe80000100a00 */
[----:B------:R0:W-:Y:S04]  /*48330*/  STL.64 [R1+0x35e8], R16 ;  /* 0x0035e81001007387 */ /* 0x0001e80000100a00 */
[----:B0-----:R-:W4:Y:S04]  /*48340*/  LDL.LU.64 R16, [R1+0x170] ;  /* 0x0001700001107983 */ /* 0x001f280000300a00 */
[----:B------:R-:W3:Y:S01]  /*48350*/  LDL.LU.64 R18, [R1+0x178] ;  /* 0x0001780001127983 */ /* 0x000ee20000300a00 */
[C---:B--2---:R-:W-:Y:S03]  /*48360*/  HMMA.16816.F32 R24, R8.reuse, R24, R12 ;  /* 0x000000180818723c */ /* 0x044fe6000000180c */
[----:B---3--:R-:W-:Y:S04]  /*48370*/  STL.64 [R1+0x3758], R18 ;  /* 0x0037581201007387 */ /* 0x008fe80000100a00 */
[----:B----4-:R0:W-:Y:S04]  /*48380*/  STL.64 [R1+0x3750], R16 ;  /* 0x0037501001007387 */ /* 0x0101e80000100a00 */
[----:B0-----:R-:W2:Y:S04]  /*48390*/  LDL.LU R16, [R1+0x150] ;  /* 0x0001500001107983 */ /* 0x001ea80000300800 */
[----:B------:R-:W2:Y:S04]  /*483a0*/  LDL.LU R17, [R1+0x154] ;  /* 0x0001540001117983 */ /* 0x000ea80000300800 */
[----:B------:R-:W2:Y:S04]  /*483b0*/  LDL.LU R18, [R1+0x158] ;  /* 0x0001580001127983 */ /* 0x000ea80000300800 */
[----:B------:R-:W2:Y:S04]  /*483c0*/  LDL.LU R19, [R1+0x15c] ;  /* 0x00015c0001137983 */ /* 0x000ea80000300800 */
[----:B------:R-:W-:Y:S04]  /*483d0*/  STL [R1+0x35e4], R29 ;  /* 0x0035e41d01007387 */ /* 0x000fe80000100800 */
[----:B------:R-:W3:Y:S04]  /*483e0*/  LDL.LU.64 R14, [R1+0x38a8] ;  /* 0x0038a800010e7983 */ /* 0x000ee80000300a00 */
[----:B------:R-:W3:Y:S04]  /*483f0*/  LDL.LU.64 R12, [R1+0x38a0] ;  /* 0x0038a000010c7983 */ /* 0x000ee80000300a00 */
[----:B------:R0:W-:Y:S04]  /*48400*/  STL.64 [R1+0x190], R24 ;  /* 0x0001901801007387 */ /* 0x0001e80000100a00 */
[----:B------:R3:W-:Y:S04]  /*48410*/  STL.64 [R1+0x198], R26 ;  /* 0x0001981a01007387 */ /* 0x0007e80000100a00 */
[----:B0-----:R-:W3:Y:S02]  /*48420*/  LDL.LU.64 R24, [R1+0x3898] ;  /* 0x0038980001187983 */ /* 0x001ee40000300a00 */
[----:B---3--:R-:W-:Y:S02]  /*48430*/  HMMA.16816.F32 R24, R8, R24, R12 ;  /* 0x000000180818723c */ /* 0x008fe4000000180c */
[----:B------:R-:W3:-:S15]  /*48440*/  LDL.LU.64 R12, [R1+0x3890] ;  /* 0x00389000010c7983 */ /* 0x000ede0000300a00 */
[----:B------:R-:W-:Y:S02]  /*48450*/  NOP ;  /* 0x0000000000007918 */ /* 0x000fe40000000000 */
[----:B------:R0:W-:Y:S04]  /*48460*/  STL.64 [R1+0x180], R24 ;  /* 0x0001801801007387 */ /* 0x0001e80000100a00 */
[----:B0-----:R-:W2:Y:S01]  /*48470*/  LDL.LU.64 R24, [R1+0x3888] ;  /* 0x0038880001187983 */ /* 0x001ea20000300a00 */
[----:B------:R-:W-:Y:S01]  /*48480*/  MOV R15, R27 ;  /* 0x0000001b000f7202 */ /* 0x000fe20000000f00 */
[----:B------:R-:W-:-:S04]  /*48490*/  IMAD.MOV.U32 R14, RZ, RZ, R26 ;  /* 0x000000ffff0e7224 */ /* 0x000fc800078e001a */
[----:B------:R-:W-:Y:S04]  /*484a0*/  STL [R1+0x363c], R15 ;  /* 0x00363c0f01007387 */ /* 0x000fe80000100800 */
[----:B------:R-:W-:Y:S04]  /*484b0*/  STL [R1+0x3638], R14 ;  /* 0x0036380e01007387 */ /* 0x000fe80000100800 */
[----:B---3--:R2:W-:Y:S02]  /*484c0*/  STL.64 [R1+0x3850], R12 ;  /* 0x0038500c01007387 */ /* 0x0085e40000100a00 */
[----:B--2---:R-:W-:Y:S02]  /*484d0*/  HMMA.16816.F32 R12, R8, R24, R16 ;  /* 0x00000018080c723c */ /* 0x004fe40000001810 */
[----:B------:R-:W2:-:S15]  /*484e0*/  LDL.LU R16, [R1+0x2b0] ;  /* 0x0002b00001107983 */ /* 0x000e9e0000300800 */
[----:B------:R-:W-:Y:S02]  /*484f0*/  NOP ;  /* 0x0000000000007918 */ /* 0x000fe40000000000 */
[----:B------:R-:W-:Y:S04]  /*48500*/  STL.64 [R1+0x150], R12 ;  /* 0x0001500c01007387 */ /* 0x000fe80000100a00 */
[----:B------:R-:W-:Y:S04]  /*48510*/  STL.64 [R1+0x158], R14 ;  /* 0x0001580e01007387 */ /* 0x000fe80000100a00 */
[----:B------:R-:W2:Y:S04]  /*48520*/  LDL.LU R17, [R1+0x2b4] ;  /* 0x0002b40001117983 */ /* 0x000ea80000300800 */
[----:B------:R-:W3:Y:S04]  /*48530*/  LDL.LU R18, [R1+0x2b8] ;  /* 0x0002b80001127983 */ /* 0x000ee80000300800 */
[----:B------:R-:W3:Y:S01]  /*48540*/  LDL.LU R19, [R1+0x2bc] ;  /* 0x0002bc0001137983 */ /* 0x000ee20000300800 */
[----:B------:R-:W-:Y:S01]  /*48550*/  MOV R24, R28 ;  /* 0x0000001c00187202 */ /* 0x000fe20000000f00 */
[----:B------:R-:W-:Y:S01]  /*48560*/  IMAD.MOV.U32 R25, RZ, RZ, R0 ;  /* 0x000000ffff197224 */ /* 0x000fe200078e0000 */
[----:B------:R-:W-:-:S02]  /*48570*/  MOV R5, R20 ;  /* 0x0000001400057202 */ /* 0x000fc40000000f00 */
[----:B------:R-:W-:Y:S01]  /*48580*/  MOV R4, R21 ;  /* 0x0000001500047202 */ /* 0x000fe20000000f00 */
[----:B---3--:R-:W-:Y:S04]  /*48590*/  STL.64 [R1+0x3770], R18 ;  /* 0x0037701201007387 */ /* 0x008fe80000100a00 */
[----:B--2---:R-:W-:Y:S04]  /*485a0*/  STL.64 [R1+0x3768], R16 ;  /* 0x0037681001007387 */ /* 0x004fe80000100a00 */
[----:B------:R-:W2:Y:S04]  /*485b0*/  LDL.LU R28, [R1+0x3884] ;  /* 0x00388400011c7983 */ /* 0x000ea80000300800 */
[----:B------:R-:W3:Y:S04]  /*485c0*/  LDL.LU R0, [R1+0x3880] ;  /* 0x0038800001007983 */ /* 0x000ee80000300800 */
[----:B------:R0:W-:Y:S04]  /*485d0*/  STL.64 [R1+0x37d0], R24 ;  /* 0x0037d01801007387 */ /* 0x0001e80000100a00 */
[----:B------:R-:W4:Y:S04]  /*485e0*/  LDL.LU R20, [R1+0xd0] ;  /* 0x0000d00001147983 */ /* 0x000f280000300800 */
[----:B------:R-:W4:Y:S04]  /*485f0*/  LDL.LU R21, [R1+0xd4] ;  /* 0x0000d40001157983 */ /* 0x000f280000300800 */
[----:B------:R-:W2:Y:S04]  /*48600*/  LDL.LU R22, [R1+0xd8] ;  /* 0x0000d80001167983 */ /* 0x000ea80000300800 */
[----:B------:R-:W2:Y:S01]  /*48610*/  LDL.LU R23, [R1+0xdc] ;  /* 0x0000dc0001177983 */ /* 0x000ea20000300800 */
[----:B0-----:R-:W-:-:S02]  /*48620*/  MOV R24, R2 ;  /* 0x0000000200187202 */ /* 0x001fc40000000f00 */
[----:B------:R-:W-:Y:S01]  /*48630*/  MOV R25, R3 ;  /* 0x0000000300197202 */ /* 0x000fe20000000f00 */
[----:B------:R-:W3:Y:S04]  /*48640*/  LDL.LU R2, [R1+0x387c] ;  /* 0x00387c0001027983 */ /* 0x000ee80000300800 */
[----:B------:R-:W3:Y:S04]  /*48650*/  LDL.LU R3, [R1+0x3878] ;  /* 0x0038780001037983 */ /* 0x000ee80000300800 */
[----:B------:R-:W-:Y:S04]  /*48660*/  STL.64 [R1+0x37e8], R24 ;  /* 0x0037e81801007387 */ /* 0x000fe80000100a00 */
[----:B--2---:R-:W-:Y:S04]  /*48670*/  STL.64 [R1+0x37c8], R22 ;  /* 0x0037c81601007387 */ /* 0x004fe80000100a00 */
[----:B----4-:R0:W-:Y:S04]  /*48680*/  STL.64 [R1+0x37c0], R20 ;  /* 0x0037c01401007387 */ /* 0x0101e80000100a00 */
[----:B0-----:R-:W2:Y:S04]  /*48690*/  LDL.LU R20, [R1+0x2e0] ;  /* 0x0002e00001147983 */ /* 0x001ea80000300800 */
[----:B------:R-:W2:Y:S04]  /*486a0*/  LDL.LU R21, [R1+0x2e4] ;  /* 0x0002e40001157983 */ /* 0x000ea80000300800 */
[----:B------:R-:W4:Y:S04]  /*486b0*/  LDL.LU R22, [R1+0x2e8] ;  /* 0x0002e80001167983 */ /* 0x000f280000300800 */
[----:B------:R-:W4:Y:S01]  /*486c0*/  LDL.LU R23, [R1+0x2ec] ;  /* 0x0002ec0001177983 */ /* 0x000f220000300800 */
[----:B------:R-:W-:-:S02]  /*486d0*/  MOV R24, R7 ;  /* 0x0000000700187202 */ /* 0x000fc40000000f00 */
[----:B------:R-:W-:-:S05]  /*486e0*/  MOV R25, R6 ;  /* 0x0000000600197202 */ /* 0x000fca0000000f00 */
[----:B------:R-:W-:Y:S04]  /*486f0*/  STL.64 [R1+0x3800], R24 ;  /* 0x0038001801007387 */ /* 0x000fe80000100a00 */
[----:B----4-:R-:W-:Y:S04]  /*48700*/  STL.64 [R1+0x37e0], R22 ;  /* 0x0037e01601007387 */ /* 0x010fe80000100a00 */
[----:B--2---:R0:W-:Y:S04]  /*48710*/  STL.64 [R1+0x37d8], R20 ;  /* 0x0037d81401007387 */ /* 0x0041e80000100a00 */
[----:B0-----:R-:W2:Y:S04]  /*48720*/  LDL.LU R20, [R1+0x2f0] ;  /* 0x0002f00001147983 */ /* 0x001ea80000300800 */
[----:B------:R-:W2:Y:S04]  /*48730*/  LDL.LU R21, [R1+0x2f4] ;  /* 0x0002f40001157983 */ /* 0x000ea80000300800 */
[----:B------:R-:W4:Y:S04]  /*48740*/  LDL.LU R22, [R1+0x2f8] ;  /* 0x0002f80001167983 */ /* 0x000f280000300800 */
[----:B------:R-:W4:Y:S01]  /*48750*/  LDL.LU R23, [R1+0x2fc] ;  /* 0x0002fc0001177983 */ /* 0x000f220000300800 */
[----:B---3--:R-:W-:Y:S01]  /*48760*/  IMAD.MOV.U32 R24, RZ, RZ, R0 ;  /* 0x000000ffff187224 */ /* 0x008fe200078e0000 */
[----:B------:R-:W-:-:S02]  /*48770*/  MOV R25, R28 ;  /* 0x0000001c00197202 */ /* 0x000fc40000000f00 */
[----:B------:R-:W3:Y:S04]  /*48780*/  LDL.LU R0, [R1+0x3874] ;  /* 0x0038740001007983 */ /* 0x000ee80000300800 */
[----:B------:R-:W3:Y:S04]  /*48790*/  LDL.LU R28, [R1+0x3870] ;  /* 0x00387000011c7983 */ /* 0x000ee80000300800 */
[----:B------:R0:W-:Y:S02]  /*487a0*/  STL.64 [R1+0x3818], R24 ;  /* 0x0038181801007387 */ /* 0x0001e40000100a00 */
[----:B0-----:R-:W-:-:S02]  /*487b0*/  MOV R24, R3 ;  /* 0x0000000300187202 */ /* 0x001fc40000000f00 */
[----:B------:R-:W-:Y:S01]  /*487c0*/  MOV R25, R2 ;  /* 0x0000000200197202 */ /* 0x000fe20000000f00 */
[----:B------:R-:W3:Y:S04]  /*487d0*/  LDL.LU R3, [R1+0x386c] ;  /* 0x00386c0001037983 */ /* 0x000ee80000300800 */
[----:B------:R-:W3:Y:S04]  /*487e0*/  LDL.LU R2, [R1+0x3868] ;  /* 0x0038680001027983 */ /* 0x000ee80000300800 */
[----:B------:R-:W-:Y:S04]  /*487f0*/  STL.64 [R1+0x3830], R24 ;  /* 0x0038301801007387 */ /* 0x000fe80000100a00 */
[----:B----4-:R-:W-:Y:S04]  /*48800*/  STL.64 [R1+0x37f8], R22 ;  /* 0x0037f81601007387 */ /* 0x010fe80000100a00 */
[----:B--2---:R0:W-:Y:S04]  /*48810*/  STL.64 [R1+0x37f0], R20 ;  /* 0x0037f01401007387 */ /* 0x0041e80000100a00 */
[----:B0-----:R-:W2:Y:S04]  /*48820*/  LDL.LU R20, [R1+0x100] ;  /* 0x0001000001147983 */ /* 0x001ea80000300800 */
[----:B------:R-:W2:Y:S04]  /*48830*/  LDL.LU R21, [R1+0x104] ;  /* 0x0001040001157983 */ /* 0x000ea80000300800 */
[----:B------:R-:W4:Y:S04]  /*48840*/  LDL.LU R22, [R1+0x108] ;  /* 0x0001080001167983 */ /* 0x000f280000300800 */
[----:B------:R-:W4:Y:S01]  /*48850*/  LDL.LU R23, [R1+0x10c] ;  /* 0x00010c0001177983 */ /* 0x000f220000300800 */
[----:B---3--:R-:W-:Y:S01]  /*48860*/  MOV R24, R28 ;  /* 0x0000001c00187202 */ /* 0x008fe20000000f00 */
[----:B------:R-:W-:-:S02]  /*48870*/  IMAD.MOV.U32 R25, RZ, RZ, R0 ;  /* 0x000000ffff197224 */ /* 0x000fc400078e0000 */
[----:B------:R-:W3:Y:S04]  /*48880*/  LDL.LU R28, [R1+0x3864] ;  /* 0x00386400011c7983 */ /* 0x000ee80000300800 */
[----:B------:R-:W3:Y:S04]  /*48890*/  LDL.LU R0, [R1+0x3860] ;  /* 0x0038600001007983 */ /* 0x000ee80000300800 */
[----:B------:R0:W-:Y:S02]  /*488a0*/  STL.64 [R1+0x3848], R24 ;  /* 0x0038481801007387 */ /* 0x0001e40000100a00 */
[----:B0-----:R-:W-:-:S02]  /*488b0*/  MOV R24, R2 ;  /* 0x0000000200187202 */ /* 0x001fc40000000f00 */
[----:B------:R-:W3:Y:S01]  /*488c0*/  LDL.LU R2, [R1+0x385c] ;  /* 0x00385c0001027983 */ /* 0x000ee20000300800 */
[----:B------:R-:W-:-:S03]  /*488d0*/  MOV R25, R3 ;  /* 0x0000000300197202 */ /* 0x000fc60000000f00 */
[----:B------:R-:W3:Y:S04]  /*488e0*/  LDL.LU R3, [R1+0x3858] ;  /* 0x0038580001037983 */ /* 0x000ee80000300800 */
[----:B------:R-:W3:Y:S04]  /*488f0*/  LDL.LU R12, [R1+0x140] ;  /* 0x00014000010c7983 */ /* 0x000ee80000300800 */
[----:B------:R-:W3:Y:S04]  /*48900*/  LDL.LU R13, [R1+0x144] ;  /* 0x00014400010d7983 */ /* 0x000ee80000300800 */
[----:B------:R-:W3:Y:S04]  /*48910*/  LDL.LU R14, [R1+0x148] ;  /* 0x00014800010e7983 */ /* 0x000ee80000300800 */
[----:B------:R-:W3:Y:S04]  /*48920*/  LDL.LU R15, [R1+0x14c] ;  /* 0x00014c00010f7983 */ /* 0x000ee80000300800 */
[----:B----4-:R-:W-:Y:S04]  /*48930*/  STL.64 [R1+0x3810], R22 ;  /* 0x0038101601007387 */ /* 0x010fe80000100a00 */
[----:B--2---:R0:W-:Y:S04]  /*48940*/  STL.64 [R1+0x3808], R20 ;  /* 0x0038081401007387 */ /* 0x0041e80000100a00 */
[----:B0-----:R-:W2:Y:S04]  /*48950*/  LDL.LU R20, [R1+0x110] ;  /* 0x0001100001147983 */ /* 0x001ea80000300800 */
[----:B------:R-:W2:Y:S04]  /*48960*/  LDL.LU R21, [R1+0x114] ;  /* 0x0001140001157983 */ /* 0x000ea80000300800 */
[----:B------:R-:W4:Y:S04]  /*48970*/  LDL.LU R22, [R1+0x118] ;  /* 0x0001180001167983 */ /* 0x000f280000300800 */
[----:B------:R-:W4:Y:S04]  /*48980*/  LDL.LU R23, [R1+0x11c] ;  /* 0x00011c0001177983 */ /* 0x000f280000300800 */
[----:B----4-:R-:W-:Y:S04]  /*48990*/  STL.64 [R1+0x3828], R22 ;  /* 0x0038281601007387 */ /* 0x010fe80000100a00 */
[----:B--2---:R0:W-:Y:S04]  /*489a0*/  STL.64 [R1+0x3820], R20 ;  /* 0x0038201401007387 */ /* 0x0041e80000100a00 */
[----:B0-----:R-:W2:Y:S04]  /*489b0*/  LDL.LU R20, [R1+0x120] ;  /* 0x0001200001147983 */ /* 0x001ea80000300800 */
[----:B------:R-:W2:Y:S04]  /*489c0*/  LDL.LU R21, [R1+0x124] ;  /* 0x0001240001157983 */ /* 0x000ea80000300800 */
[----:B------:R-:W4:Y:S04]  /*489d0*/  LDL.LU R22, [R1+0x128] ;  /* 0x0001280001167983 */ /* 0x000f280000300800 */
[----:B------:R-:W4:Y:S01]  /*489e0*/  LDL.LU R23, [R1+0x12c] ;  /* 0x00012c0001177983 */ /* 0x000f220000300800 */
[----:B---3--:R-:W-:Y:S03]  /*489f0*/  HMMA.16816.F32 R24, R8, R24, R12 ;  /* 0x000000180818723c */ /* 0x008fe6000000180c */
[----:B----4-:R-:W-:Y:S04]  /*48a00*/  STL.64 [R1+0x3840], R22 ;  /* 0x0038401601007387 */ /* 0x010fe80000100a00 */
[----:B--2---:R0:W-:Y:S04]  /*48a10*/  STL.64 [R1+0x3838], R20 ;  /* 0x0038381401007387 */ /* 0x0041e80000100a00 */
[----:B0-----:R-:W2:Y:S04]  /*48a20*/  LDL.LU R20, [R1+0x130] ;  /* 0x0001300001147983 */ /* 0x001ea80000300800 */
[----:B------:R-:W2:Y:S04]  /*48a30*/  LDL.LU R21, [R1+0x134] ;  /* 0x0001340001157983 */ /* 0x000ea80000300800 */
[----:B------:R-:W2:Y:S04]  /*48a40*/  LDL.LU R22, [R1+0x138] ;  /* 0x0001380001167983 */ /* 0x000ea80000300800 */
[----:B------:R-:W2:Y:S04]  /*48a50*/  LDL.LU R23, [R1+0x13c] ;  /* 0x00013c0001177983 */ /* 0x000ea80000300800 */
[----:B------:R0:W-:Y:S04]  /*48a60*/  STL.64 [R1+0x3788], R4 ;  /* 0x0037880401007387 */ /* 0x0001e80000100a00 */
        /* <DEDUP_REMOVED lines=8> */
[----:B------:R-:W3:Y:S04]  /*48af0*/  LDL.LU R6, [R1+0xc8] ;  /* 0x0000c80001067983 */ /* 0x000ee80000300800 */
[----:B------:R-:W3:Y:S04]  /*48b00*/  LDL.LU R7, [R1+0xcc] ;  /* 0x0000cc0001077983 */ /* 0x000ee80000300800 */
[----:B------:R-:W4:Y:S04]  /*48b10*/  LDL.LU R16, [R1+0x2c0] ;  /* 0x0002c00001107983 */ /* 0x000f280000300800 */
[----:B------:R-:W2:Y:S04]  /*48b20*/  LDL.LU.64 R12, [R1+0x3850] ;  /* 0x00385000010c7983 */ /* 0x000ea80000300a00 */
[----:B------:R0:W-:Y:S04]  /*48b30*/  STL.64 [R1+0x140], R24 ;  /* 0x0001401801007387 */ /* 0x0001e80000100a00 */
[----:B0-----:R-:W2:Y:S01]  /*48b40*/  LDL.LU.64 R24, [R1+0x3848] ;  /* 0x0038480001187983 */ /* 0x001ea20000300a00 */
[----:B------:R-:W-:-:S02]  /*48b50*/  MOV R15, R26 ;  /* 0x0000001a000f7202 */ /* 0x000fc40000000f00 */
[----:B------:R-:W-:-:S05]  /*48b60*/  MOV R14, R27 ;  /* 0x0000001b000e7202 */ /* 0x000fca0000000f00 */
[----:B------:R-:W-:Y:S04]  /*48b70*/  STL [R1+0x3644], R14 ;  /* 0x0036440e01007387 */ /* 0x000fe80000100800 */
[----:B------:R-:W-:Y:S01]  /*48b80*/  STL [R1+0x3640], R15 ;  /* 0x0036400f01007387 */ /* 0x000fe20000100800 */
[----:B--2---:R-:W-:Y:S03]  /*48b90*/  HMMA.16816.F32 R24, R8, R24, R20 ;  /* 0x000000180818723c */ /* 0x004fe60000001814 */
[----:B------:R-:W2:Y:S04]  /*48ba0*/  LDL.LU.64 R22, [R1+0x3840] ;  /* 0x0038400001167983 */ /* 0x000ea80000300a00 */
[----:B------:R-:W2:-:S12]  /*48bb0*/  LDL.LU.64 R20, [R1+0x3838] ;  /* 0x0038380001147983 */ /* 0x000e980000300a00 */
[----:B------:R0:W-:Y:S04]  /*48bc0*/  STL.64 [R1+0x130], R24 ;  /* 0x0001301801007387 */ /* 0x0001e80000100a00 */
[----:B------:R2:W-:Y:S04]  /*48bd0*/  STL.64 [R1+0x138], R26 ;  /* 0x0001381a01007387 */ /* 0x0005e80000100a00 */
[----:B0-----:R-:W2:Y:S02]  /*48be0*/  LDL.LU.64 R24, [R1+0x3830] ;  /* 0x0038300001187983 */ /* 0x001ea40000300a00 */
[----:B--2---:R-:W-:Y:S02]  /*48bf0*/  HMMA.16816.F32 R24, R8, R24, R20 ;  /* 0x000000180818723c */ /* 0x004fe40000001814 */
[----:B------:R-:W2:Y:S04]  /*48c00*/  LDL.LU.64 R22, [R1+0x3828] ;  /* 0x0038280001167983 */ /* 0x000ea80000300a00 */
[----:B------:R-:W2:-:S13]  /*48c10*/  LDL.LU.64 R20, [R1+0x3820] ;  /* 0x0038200001147983 */ /* 0x000e9a0000300a00 */
[----:B------:R0:W-:Y:S04]  /*48c20*/  STL.64 [R1+0x120], R24 ;  /* 0x0001201801007387 */ /* 0x0001e80000100a00 */
[----:B0-----:R-:W2:Y:S01]  /*48c30*/  LDL.LU.64 R24, [R1+0x3818] ;  /* 0x0038180001187983 */ /* 0x001ea20000300a00 */
[----:B------:R-:W-:Y:S02]  /*48c40*/  MOV R14, R26 ;  /* 0x0000001a000e7202 */ /* 0x000fe40000000f00 */
        /* <DEDUP_REMOVED lines=28> */
[----:B--2---:R-:W-:-:S15]  /*48e10*/  HMMA.16816.F32 R20, R8, R24, R20 ;  /* 0x000000180814723c */ /* 0x004fde0000001814 */
[----:B------:R-:W-:-:S04]  /*48e20*/  NOP ;  /* 0x0000000000007918 */ /* 0x000fc80000000000 */
[----:B------:R-:W-:Y:S04]  /*48e30*/  STL.64 [R1+0xd0], R20 ;  /* 0x0000d01401007387 */ /* 0x000fe80000100a00 */
[----:B------:R0:W-:Y:S04]  /*48e40*/  STL.64 [R1+0xd8], R22 ;  /* 0x0000d81601007387 */ /* 0x0001e80000100a00 */
[----:B0-----:R-:W2:Y:S04]  /*48e50*/  LDL.LU.64 R22, [R1+0x37a8] ;  /* 0x0037a80001167983 */ /* 0x001ea80000300a00 */
[----:B------:R-:W3:Y:S01]  /*48e60*/  LDL.LU.64 R20, [R1+0x37a0] ;  /* 0x0037a00001147983 */ /* 0x000ee20000300a00 */
[----:B------:R-:W-:Y:S01]  /*48e70*/  MOV R18, R2 ;  /* 0x0000000200127202 */ /* 0x000fe20000000f00 */
[----:B------:R-:W-:Y:S01]  /*48e80*/  IMAD.MOV.U32 R19, RZ, RZ, R0 ;  /* 0x000000ffff137224 */ /* 0x000fe200078e0000 */
[----:B---3--:R-:W-:-:S15]  /*48e90*/  HMMA.16816.F32 R4, R8, R20, R4 ;  /* 0x000000140804723c */ /* 0x008fde0000001804 */
[----:B------:R-:W-:-:S04]  /*48ea0*/  NOP ;  /* 0x0000000000007918 */ /* 0x000fc80000000000 */
[----:B------:R-:W-:Y:S01]  /*48eb0*/  IMAD.MOV.U32 R2, RZ, RZ, R6 ;  /* 0x000000ffff027224 */ /* 0x000fe200078e0006 */
[----:B------:R0:W-:Y:S01]  /*48ec0*/  STL.64 [R1+0xc0], R4 ;  /* 0x0000c00401007387 */ /* 0x0001e20000100a00 */
[----:B------:R-:W-:-:S03]  /*48ed0*/  MOV R0, R7 ;  /* 0x0000000700007202 */ /* 0x000fc60000000f00 */
[----:B------:R-:W3:Y:S04]  /*48ee0*/  LDL.LU.64 R6, [R1+0x3798] ;  /* 0x0037980001067983 */ /* 0x000ee80000300a00 */
[----:B0-----:R-:W3:Y:S04]  /*48ef0*/  LDL.LU.64 R4, [R1+0x3790] ;  /* 0x0037900001047983 */ /* 0x001ee80000300a00 */
[----:B------:R-:W-:Y:S04]  /*48f00*/  STL [R1+0x3654], R0 ;  /* 0x0036540001007387 */ /* 0x000fe80000100800 */
[----:B------:R-:W-:Y:S01]  /*48f10*/  STL [R1+0x3650], R2 ;  /* 0x0036500201007387 */ /* 0x000fe20000100800 */
[----:B---3--:R-:W-:Y:S03]  /*48f20*/  HMMA.16816.F32 R12, R8, R12, R4 ;  /* 0x0000000c080c723c */ /* 0x008fe60000001804 */
[----:B------:R-:W4:Y:S01]  /*48f30*/  LDL.LU.64 R4, [R1+0x3788] ;  /* 0x0037880001047983 */ /* 0x000f220000300a00 */
[----:B------:R-:W-:-:S15]  /*48f40*/  MOV R17, R3 ;  /* 0x0000000300117202 */ /* 0x000fde0000000f00 */
[----:B------:R2:W-:Y:S01]  /*48f50*/  STL.64 [R1+0xb0], R12 ;  /* 0x0000b00c01007387 */ /* 0x0005e20000100a00 */
[----:B------:R-:W-:Y:S02]  /*48f60*/  MOV R3, R15 ;  /* 0x0000000f00037202 */ /* 0x000fe40000000f00 */
[----:B------:R-:W-:Y:S02]  /*48f70*/  MOV R29, R14 ;  /* 0x0000000e001d7202 */ /* 0x000fe40000000f00 */
[----:B------:R-:W-:Y:S02]  /*48f80*/  MOV R14, R27 ;  /* 0x0000001b000e7202 */ /* 0x000fe40000000f00 */
[----:B------:R-:W-:Y:S02]  /*48f90*/  MOV R15, R28 ;  /* 0x0000001c000f7202 */ /* 0x000fe40000000f00 */
[----:B--2---:R-:W-:Y:S01]  /*48fa0*/  MOV R12, R23 ;  /* 0x00000017000c7202 */ /* 0x004fe20000000f00 */
[----:B------:R-:W-:Y:S01]  /*48fb0*/  IMAD.MOV.U32 R13, RZ, RZ, R26 ;  /* 0x000000ffff0d7224 */ /* 0x000fe200078e001a */
[----:B------:R-:W2:Y:S04]  /*48fc0*/  LDL.LU R23, [R1+0x3784] ;  /* 0x0037840001177983 */ /* 0x000ea80000300800 */
[----:B------:R-:W3:Y:S04]  /*48fd0*/  LDL.LU R26, [R1+0x3780] ;  /* 0x00378000011a7983 */ /* 0x000ee80000300800 */
[----:B------:R-:W3:Y:S04]  /*48fe0*/  LDL.LU R27, [R1+0x377c] ;  /* 0x00377c00011b7983 */ /* 0x000ee80000300800 */
[----:B------:R-:W2:Y:S04]  /*48ff0*/  LDL.LU R28, [R1+0x3778] ;  /* 0x00377800011c7983 */ /* 0x000ea80000300800 */
[----:B------:R-:W-:Y:S04]  /*49000*/  STL [R1+0x365c], R3 ;  /* 0x00365c0301007387 */ /* 0x000fe80000100800 */
[----:B------:R-:W-:Y:S01]  /*49010*/  STL [R1+0x3658], R29 ;  /* 0x0036581d01007387 */ /* 0x000fe20000100800 */
[----:B----4-:R-:W-:Y:S03]  /*49020*/  HMMA.16816.F32 R4, R8, R4, R16 ;  /* 0x000000040804723c */ /* 0x010fe60000001810 */
[----:B------:R-:W4:Y:S04]  /*49030*/  LDL.LU.64 R18, [R1+0x3770] ;  /* 0x0037700001127983 */ /* 0x000f280000300a00 */
[----:B------:R-:W4:-:S12]  /*49040*/  LDL.LU.64 R16, [R1+0x3768] ;  /* 0x0037680001107983 */ /* 0x000f180000300a00 */
[----:B------:R0:W-:Y:S04]  /*49050*/  STL.64 [R1+0x2c0], R4 ;  /* 0x0002c00401007387 */ /* 0x0001e80000100a00 */
        /* <DEDUP_REMOVED lines=8> */
[----:B------:R-:W-:Y:S02]  /*490e0*/  MOV R20, R7 ;  /* 0x0000000700147202 */ /* 0x000fe40000000f00 */
[----:B------:R-:W4:Y:S04]  /*490f0*/  LDL.LU.64 R6, [R1+0x3748] ;  /* 0x0037480001067983 */ /* 0x000f280000300a00 */
[----:B------:R-:W4:Y:S04]  /*49100*/  LDL.LU.64 R4, [R1+0x3740] ;  /* 0x0037400001047983 */ /* 0x000f280000300a00 */
[----:B---3--:R0:W-:Y:S04]  /*49110*/  STL.64 [R1+0x3688], R26 ;  /* 0x0036881a01007387 */ /* 0x0081e80000100a00 */
[----:B------:R-:W-:Y:S04]  /*49120*/  STL.64 [R1+0x3680], R24 ;  /* 0x0036801801007387 */ /* 0x000fe80000100a00 */
[----:B0-----:R-:W3:Y:S04]  /*49130*/  LDL.LU.64 R26, [R1+0x98] ;  /* 0x00009800011a7983 */ /* 0x001ee80000300a00 */
[----:B--2---:R-:W-:Y:S04]  /*49140*/  STL.64 [R1+0x3678], R22 ;  /* 0x0036781601007387 */ /* 0x004fe80000100a00 */
[----:B------:R0:W-:Y:S04]  /*49150*/  STL.64 [R1+0x3670], R20 ;  /* 0x0036701401007387 */ /* 0x0001e80000100a00 */
[----:B0-----:R-:W2:Y:S04]  /*49160*/  LDL.LU R20, [R1+0x2a0] ;  /* 0x0002a00001147983 */ /* 0x001ea80000300800 */
[----:B------:R-:W2:Y:S04]  /*49170*/  LDL.LU R21, [R1+0x2a4] ;  /* 0x0002a40001157983 */ /* 0x000ea80000300800 */
[----:B------:R-:W2:Y:S01]  /*49180*/  LDL.LU R22, [R1+0x2a8] ;  /* 0x0002a80001167983 */ /* 0x000ea20000300800 */
[----:B------:R-:W-:-:S03]  /*49190*/  MOV R23, R28 ;  /* 0x0000001c00177202 */ /* 0x000fc60000000f00 */
[----:B----4-:R-:W-:Y:S01]  /*491a0*/  STL.64 [R1+0x3600], R18 ;  /* 0x0036001201007387 */ /* 0x010fe20000100a00 */
[----:B---3--:R-:W-:Y:S08]  /*491b0*/  HMMA.16816.F32 R12, R4, R26, R12 ;  /* 0x0000001a040c723c */ /* 0x008ff0000000180c */
[----:B--2---:R-:W-:-:S15]  /*491c0*/  HMMA.16816.F32 R20, R8, R16, R20 ;  /* 0x000000100814723c */ /* 0x004fde0000001814 */
[----:B------:R-:W-:-:S04]  /*491d0*/  NOP ;  /* 0x0000000000007918 */ /* 0x000fc80000000000 */
[----:B------:R-:W-:Y:S01]  /*491e0*/  MOV R11, R20 ;  /* 0x00000014000b7202 */ /* 0x000fe20000000f00 */
[----:B------:R-:W-:Y:S01]  /*491f0*/  IMAD.MOV.U32 R9, RZ, RZ, R22 ;  /* 0x000000ffff097224 */ /* 0x000fe200078e0016 */
[----:B------:R-:W-:Y:S02]  /*49200*/  MOV R10, R21 ;  /* 0x00000015000a7202 */ /* 0x000fe40000000f00 */
[----:B------:R-:W-:-:S03]  /*49210*/  MOV R8, R23 ;  /* 0x0000001700087202 */ /* 0x000fc60000000f00 */
[----:B------:R-:W-:Y:S04]  /*49220*/  STL.64 [R1+0x34c8], R10 ;  /* 0x0034c80a01007387 */ /* 0x000fe80000100a00 */
[----:B------:R0:W-:Y:S04]  /*49230*/  STL.64 [R1+0x34c0], R8 ;  /* 0x0034c00801007387 */ /* 0x0001e80000100a00 */
[----:B------:R-:W-:Y:S04]  /*49240*/  STL.64 [R1+0x290], R12 ;  /* 0x0002900c01007387 */ /* 0x000fe80000100a00 */
[----:B------:R-:W-:Y:S01]  /*49250*/  STL [R1+0x298], R14 ;  /* 0x0002980e01007387 */ /* 0x000fe20000100800 */
[----:B0-----:R-:W-:-:S02]  /*49260*/  MOV R9, R26 ;  /* 0x0000001a00097202 */ /* 0x001fc40000000f00 */
[----:B------:R-:W-:Y:S02]  /*49270*/  MOV R8, R27 ;  /* 0x0000001b00087202 */ /* 0x000fe40000000f00 */
[----:B------:R-:W2:Y:S04]  /*49280*/  LDL.LU.64 R26, [R1+0x8] ;  /* 0x00000800011a7983 */ /* 0x000ea80000300a00 */
[----:B--2---:R0:W-:Y:S04]  /*49290*/  STL.64 [R1+0x36a0], R26 ;  /* 0x0036a01a01007387 */ /* 0x0041e80000100a00 */
[----:B------:R-:W2:Y:S04]  /*492a0*/  LDL.LU R20, [R1+0x1f0] ;  /* 0x0001f00001147983 */ /* 0x000ea80000300800 */
[----:B------:R-:W2:Y:S04]  /*492b0*/  LDL.LU R21, [R1+0x1f4] ;  /* 0x0001f40001157983 */ /* 0x000ea80000300800 */
[----:B------:R-:W3:Y:S04]  /*492c0*/  LDL.LU R22, [R1+0x1f8] ;  /* 0x0001f80001167983 */ /* 0x000ee80000300800 */
[----:B------:R-:W3:Y:S04]  /*492d0*/  LDL.LU R23, [R1+0x1fc] ;  /* 0x0001fc0001177983 */ /* 0x000ee80000300800 */
[----:B0-----:R-:W4:Y:S04]  /*492e0*/  LDL.LU.64 R26, [R1+0x18] ;  /* 0x00001800011a7983 */ /* 0x001f280000300a00 */
[----:B----4-:R0:W-:Y:S04]  /*492f0*/  STL.64 [R1+0x36b8], R26 ;  /* 0x0036b81a01007387 */ /* 0x0101e80000100a00 */
[----:B0-----:R-:W4:Y:S04]  /*49300*/  LDL.LU.64 R26, [R1+0x28] ;  /* 0x00002800011a7983 */ /* 0x001f280000300a00 */
[----:B----4-:R-:W-:Y:S04]  /*49310*/  STL.64 [R1+0x36d0], R26 ;  /* 0x0036d01a01007387 */ /* 0x010fe80000100a00 */
[----:B---3--:R-:W-:Y:S04]  /*49320*/  STL.64 [R1+0x3698], R22 ;  /* 0x0036981601007387 */ /* 0x008fe80000100a00 */
[----:B--2---:R0:W-:Y:S04]  /*49330*/  STL.64 [R1+0x3690], R20 ;  /* 0x0036901401007387 */ /* 0x0041e80000100a00 */
[----:B0-----:R-:W2:Y:S04]  /*49340*/  LDL.LU R20, [R1+0x200] ;  /* 0x0002000001147983 */ /* 0x001ea80000300800 */
[----:B------:R-:W2:Y:S04]  /*49350*/  LDL.LU R21, [R1+0x204] ;  /* 0x0002040001157983 */ /* 0x000ea80000300800 */
[----:B------:R-:W3:Y:S04]  /*49360*/  LDL.LU R22, [R1+0x208] ;  /* 0x0002080001167983 */ /* 0x000ee80000300800 */
[----:B------:R-:W3:Y:S04]  /*49370*/  LDL.LU R23, [R1+0x20c] ;  /* 0x00020c0001177983 */ /* 0x000ee80000300800 */
[----:B------:R-:W4:Y:S04]  /*49380*/  LDL.LU.64 R26, [R1+0x38] ;  /* 0x00003800011a7983 */ /* 0x000f280000300a00 */
[----:B----4-:R0:W-:Y:S04]  /*49390*/  STL.64 [R1+0x36e8], R26 ;  /* 0x0036e81a01007387 */ /* 0x0101e80000100a00 */
[----:B0-----:R-:W4:Y:S01]  /*493a0*/  LDL.LU.64 R26, [R1+0x48] ;  /* 0x00004800011a7983 */ /* 0x001f220000300a00 */
[----:B------:R-:W-:-:S03]  /*493b0*/  MOV R28, R15 ;  /* 0x0000000f001c7202 */ /* 0x000fc60000000f00 */
[----:B----4-:R-:W-:Y:S04]  /*493c0*/  STL.64 [R1+0x3700], R26 ;  /* 0x0037001a01007387 */ /* 0x010fe80000100a00 */
[----:B---3--:R-:W-:Y:S04]  /*493d0*/  STL.64 [R1+0x36b0], R22 ;  /* 0x0036b01601007387 */ /* 0x008fe80000100a00 */
[----:B--2---:R0:W-:Y:S04]  /*493e0*/  STL.64 [R1+0x36a8], R20 ;  /* 0x0036a81401007387 */ /* 0x0041e80000100a00 */
[----:B0-----:R-:W2:Y:S04]  /*493f0*/  LDL.LU R20, [R1+0x210] ;  /* 0x0002100001147983 */ /* 0x001ea80000300800 */
[----:B------:R-:W2:Y:S04]  /*49400*/  LDL.LU R21, [R1+0x214] ;  /* 0x0002140001157983 */ /* 0x000ea80000300800 */
[----:B------:R-:W3:Y:S04]  /*49410*/  LDL.LU R22, [R1+0x218] ;  /* 0x0002180001167983 */ /* 0x000ee80000300800 */
        /* <DEDUP_REMOVED lines=13> */
[----:B----4-:R-:W-:Y:S04]  /*494f0*/  STL.64 [R1+0x3720], R16 ;  /* 0x0037201001007387 */ /* 0x010fe80000100a00 */
[----:B0-----:R-:W4:Y:S04]  /*49500*/  LDL.LU.64 R18, [R1+0x78] ;  /* 0x0000780001127983 */ /* 0x001f280000300a00 */
[----:B------:R-:W2:Y:S04]  /*49510*/  LDL.LU.64 R26, [R1+0x58] ;  /* 0x00005800011a7983 */ /* 0x000ea80000300a00 */
[----:B--2---:R0:W-:Y:S04]  /*49520*/  STL.64 [R1+0x3718], R26 ;  /* 0x0037181a01007387 */ /* 0x0041e80000100a00 */
[----:B0-----:R-:W2:Y:S04]  /*49530*/  LDL.LU.64 R26, [R1+0x68] ;  /* 0x00006800011a7983 */ /* 0x001ea80000300a00 */
[----:B---3--:R-:W-:Y:S04]  /*49540*/  STL.64 [R1+0x36c8], R22 ;  /* 0x0036c81601007387 */ /* 0x008fe80000100a00 */
[----:B------:R0:W-:Y:S04]  /*49550*/  STL.64 [R1+0x36c0], R20 ;  /* 0x0036c01401007387 */ /* 0x0001e80000100a00 */
        /* <DEDUP_REMOVED lines=8> */
[----:B------:R-:W3:Y:S04]  /*495e0*/  LDL.LU R22, [R1+0x238] ;  /* 0x0002380001167983 */ /* 0x000ee80000300800 */
[----:B------:R-:W3:Y:S04]  /*495f0*/  LDL.LU R23, [R1+0x23c] ;  /* 0x00023c0001177983 */ /* 0x000ee80000300800 */
[----:B---3--:R-:W-:Y:S04]  /*49600*/  STL.64 [R1+0x36f8], R22 ;  /* 0x0036f81601007387 */ /* 0x008fe80000100a00 */
[----:B--2---:R0:W-:Y:S04]  /*49610*/  STL.64 [R1+0x36f0], R20 ;  /* 0x0036f01401007387 */ /* 0x0041e80000100a00 */
        /* <DEDUP_REMOVED lines=8> */
[----:B------:R-:W2:Y:S04]  /*496a0*/  LDL.LU R22, [R1+0x258] ;  /* 0x0002580001167983 */ /* 0x000ea80000300800 */
[----:B------:R-:W2:Y:S04]  /*496b0*/  LDL.LU R23, [R1+0x25c] ;  /* 0x00025c0001177983 */ /* 0x000ea80000300800 */
[----:B------:R-:W-:Y:S04]  /*496c0*/  STL [R1+0x3668], R28 ;  /* 0x0036681c01007387 */ /* 0x000fe80000100800 */
[----:B------:R0:W-:Y:S04]  /*496d0*/  STL [R1+0x3664], R8 ;  /* 0x0036640801007387 */ /* 0x0001e80000100800 */
[----:B------:R1:W-:Y:S04]  /*496e0*/  STL [R1+0x3660], R9 ;  /* 0x0036600901007387 */ /* 0x0003e80000100800 */
[----:B0-----:R-:W3:Y:S04]  /*496f0*/  LDL.LU R8, [R1+0x280] ;  /* 0x0002800001087983 */ /* 0x001ee80000300800 */
[----:B-1----:R-:W3:Y:S04]  /*49700*/  LDL.LU R9, [R1+0x284] ;  /* 0x0002840001097983 */ /* 0x002ee80000300800 */
[----:B------:R-:W3:Y:S04]  /*49710*/  LDL.LU R10, [R1+0x288] ;  /* 0x00028800010a7983 */ /* 0x000ee80000300800 */
[----:B------:R-:W3:Y:S02]  /*49720*/  LDL.LU R11, [R1+0x28c] ;  /* 0x00028c00010b7983 */ /* 0x000ee40000300800 */
[----:B---3--:R-:W-:-:S15]  /*49730*/  HMMA.16816.F32 R8, R4, R14, R8 ;  /* 0x0000000e0408723c */ /* 0x008fde0000001808 */
[----:B------:R-:W-:-:S04]  /*49740*/  NOP ;  /* 0x0000000000007918 */ /* 0x000fc80000000000 */
[----:B------:R-:W-:Y:S04]  /*49750*/  STL.64 [R1+0x280], R8 ;  /* 0x0002800801007387 */ /* 0x000fe80000100a00 */
[----:B------:R0:W-:Y:S02]  /*49760*/  STL.64 [R1+0x288], R10 ;  /* 0x0002880a01007387 */ /* 0x0001e40000100a00 */
[----:B0-----:R-:W-:Y:S01]  /*49770*/  IMAD.MOV.U32 R11, RZ, RZ, R14 ;  /* 0x000000ffff0b7224 */ /* 0x001fe200078e000e */
[----:B------:R-:W-:Y:S02]  /*49780*/  MOV R10, R15 ;  /* 0x0000000f000a7202 */ /* 0x000fe40000000f00 */
[----:B------:R-:W4:Y:S04]  /*49790*/  LDL.LU.64 R14, [R1+0x3738] ;  /* 0x00373800010e7983 */ /* 0x000f280000300a00 */
[----:B------:R-:W4:Y:S04]  /*497a0*/  LDL.LU.64 R12, [R1+0x3730] ;  /* 0x00373000010c7983 */ /* 0x000f280000300a00 */
[----:B------:R-:W-:Y:S01]  /*497b0*/  STL [R1+0x366c], R11 ;  /* 0x00366c0b01007387 */ /* 0x000fe20000100800 */
[----:B----4-:R-:W-:-:S15]  /*497c0*/  HMMA.16816.F32 R12, R4, R18, R12 ;  /* 0x00000012040c723c */ /* 0x010fde000000180c */
[----:B------:R-:W-:-:S04]  /*497d0*/  NOP ;  /* 0x0000000000007918 */ /* 0x000fc80000000000 */
[----:B------:R0:W-:Y:S04]  /*497e0*/  STL.64 [R1+0x270], R12 ;  /* 0x0002700c01007387 */ /* 0x0001e80000100a00 */
[----:B------:R-:W-:Y:S01]  /*497f0*/  STL.64 [R1+0x278], R14 ;  /* 0x0002780e01007387 */ /* 0x000fe20000100a00 */
[----:B0-----:R-:W-:Y:S02]  /*49800*/  MOV R13, R18 ;  /* 0x00000012000d7202 */ /* 0x001fe40000000f00 */
[----:B------:R-:W-:Y:S02]  /*49810*/  MOV R12, R19 ;  /* 0x00000013000c7202 */ /* 0x000fe40000000f00 */
[----:B------:R-:W3:Y:S04]  /*49820*/  LDL.LU.64 R18, [R1+0x3728] ;  /* 0x0037280001127983 */ /* 0x000ee80000300a00 */
[----:B------:R-:W3:Y:S02]  /*49830*/  LDL.LU.64 R16, [R1+0x3720] ;  /* 0x0037200001107983 */ /* 0x000ee40000300a00 */
[----:B---3--:R-:W-:-:S15]  /*49840*/  HMMA.16816.F32 R16, R4, R26, R16 ;  /* 0x0000001a0410723c */ /* 0x008fde0000001810 */
[----:B------:R-:W-:-:S04]  /*49850*/  NOP ;  /* 0x0000000000007918 */ /* 0x000fc80000000000 */
[----:B------:R0:W-:Y:S04]  /*49860*/  STL.64 [R1+0x260], R16 ;  /* 0x0002601001007387 */ /* 0x0001e80000100a00 */
[----:B------:R1:W-:Y:S01]  /*49870*/  STL.64 [R1+0x268], R18 ;  /* 0x0002681201007387 */ /* 0x0003e20000100a00 */
[----:B0-----:R-:W-:Y:S01]  /*49880*/  MOV R17, R26 ;  /* 0x0000001a00117202 */ /* 0x001fe20000000f00 */
[----:B------:R-:W-:Y:S02]  /*49890*/  IMAD.MOV.U32 R16, RZ, RZ, R27 ;  /* 0x000000ffff107224 */ /* 0x000fe400078e001b */
[----:B------:R-:W2:Y:S02]  /*498a0*/  LDL.LU.64 R26, [R1+0x3718] ;  /* 0x00371800011a7983 */ /* 0x000ea40000300a00 */
[----:B--2---:R-:W-:Y:S01]  /*498b0*/  HMMA.16816.F32 R20, R4, R26, R20 ;  /* 0x0000001a0414723c */ /* 0x004fe20000001814 */
[----:B-1----:R-:W-:-:S02]  /*498c0*/  MOV R19, R26 ;  /* 0x0000001a00137202 */ /* 0x002fc40000000f00 */
[----:B------:R-:W-:-:S15]  /*498d0*/  MOV R18, R27 ;  /* 0x0000001b00127202 */ /* 0x000fde0000000f00 */
[----:B------:R-:W-:Y:S01]  /*498e0*/  NOP ;  /* 0x0000000000007918 */ /* 0x000fe20000000000 */
[----:B------:R-:W-:Y:S04]  /*498f0*/  STL.64 [R1+0x250], R20 ;  /* 0x0002501401007387 */ /* 0x000fe80000100a00 */
[----:B------:R0:W-:Y:S04]  /*49900*/  STL.64 [R1+0x258], R22 ;  /* 0x0002581601007387 */ /* 0x0001e80000100a00 */
[----:B0-----:R-:W2:Y:S04]  /*49910*/  LDL.LU.64 R22, [R1+0x3710] ;  /* 0x0037100001167983 */ /* 0x001ea80000300a00 */
[----:B------:R-:W2:Y:S04]  /*49920*/  LDL.LU.64 R20, [R1+0x3708] ;  /* 0x0037080001147983 */ /* 0x000ea80000300a00 */
[----:B------:R-:W2:Y:S02]  /*49930*/  LDL.LU.64 R26, [R1+0x3700] ;  /* 0x00370000011a7983 */ /* 0x000ea40000300a00 */
[----:B--2---:R-:W-:Y:S01]  /*49940*/  HMMA.16816.F32 R20, R4, R26, R20 ;  /* 0x0000001a0414723c */ /* 0x004fe20000001814 */
[----:B------:R-:W-:-:S02]  /*49950*/  MOV R15, R26 ;  /* 0x0000001a000f7202 */ /* 0x000fc40000000f00 */
        /* <DEDUP_REMOVED lines=8> */
[----:B------:R-:W-:Y:S01]  /*499e0*/  IMAD.MOV.U32 R0, RZ, RZ, R26 ;  /* 0x000000ffff007224 */ /* 0x000fe200078e001a */
[----:B------:R-:W-:-:S15]  /*499f0*/  MOV R2, R27 ;  /* 0x0000001b00027202 */ /* 0x000fde0000000f00 */
[----:B------:R-:W-:Y:S02]  /*49a00*/  NOP ;  /* 0x0000000000007918 */ /* 0x000fe40000000000 */
        /* <DEDUP_REMOVED lines=31> */
[----:B------:R-:W2:Y:S04]  /*49c00*/  LDL.LU.64 R26, [R1+0x3688] ;  /* 0x00368800011a7983 */ /* 0x000ea80000300a00 */
[----:B------:R-:W3:Y:S01]  /*49c10*/  LDL.LU.64 R24, [R1+0x3680] ;  /* 0x0036800001187983 */ /* 0x000ee20000300a00 */
[----:B--2---:R-:W-:-:S15]  /*49c20*/  HMMA.16816.F32 R20, R4, R26, R20 ;  /* 0x0000001a0414723c */ /* 0x004fde0000001814 */
[----:B------:R-:W-:-:S04]  /*49c30*/  NOP ;  /* 0x0000000000007918 */ /* 0x000fc80000000000 */
[----:B------:R-:W-:Y:S04]  /*49c40*/  STL.64 [R1+0x370], R20 ;  /* 0x0003701401007387 */ /* 0x000fe80000100a00 */
[----:B------:R0:W-:Y:S04]  /*49c50*/  STL.64 [R1+0x378], R22 ;  /* 0x0003781601007387 */ /* 0x0001e80000100a00 */
[----:B0-----:R-:W2:Y:S04]  /*49c60*/  LDL.LU.64 R22, [R1+0x3678] ;  /* 0x0036780001167983 */ /* 0x001ea80000300a00 */
[----:B------:R-:W4:Y:S04]  /*49c70*/  LDL.LU.64 R20, [R1+0x3670] ;  /* 0x0036700001147983 */ /* 0x000f280000300a00 */
[----:B------:R-:W-:Y:S04]  /*49c80*/  STL.64 [R1+0x34f0], R26 ;  /* 0x0034f01a01007387 */ /* 0x000fe80000100a00 */
[----:B---3--:R0:W-:Y:S04]  /*49c90*/  STL.64 [R1+0x34e8], R24 ;  /* 0x0034e81801007387 */ /* 0x0081e80000100a00 */
[----:B0-----:R-:W2:Y:S04]  /*49ca0*/  LDL.LU R24, [R1+0x1e0] ;  /* 0x0001e00001187983 */ /* 0x001ea80000300800 */
[----:B------:R-:W2:Y:S04]  /*49cb0*/  LDL.LU R25, [R1+0x1e4] ;  /* 0x0001e40001197983 */ /* 0x000ea80000300800 */
[----:B------:R-:W2:Y:S04]  /*49cc0*/  LDL.LU R26, [R1+0x1e8] ;  /* 0x0001e800011a7983 */ /* 0x000ea80000300800 */
[----:B------:R-:W2:Y:S02]  /*49cd0*/  LDL.LU R27, [R1+0x1ec] ;  /* 0x0001ec00011b7983 */ /* 0x000ea40000300800 */
[----:B--2---:R-:W-:-:S15]  /*49ce0*/  HMMA.16816.F32 R24, R4, R22, R24 ;  /* 0x000000160418723c */ /* 0x004fde0000001818 */
[----:B------:R-:W-:-:S04]  /*49cf0*/  NOP ;  /* 0x0000000000007918 */ /* 0x000fc80000000000 */
[----:B------:R-:W-:Y:S04]  /*49d00*/  STL.64 [R1+0x360], R24 ;  /* 0x0003601801007387 */ /* 0x000fe80000100a00 */
[----:B------:R0:W-:Y:S02]  /*49d10*/  STL.64 [R1+0x368], R26 ;  /* 0x0003681a01007387 */ /* 0x0001e40000100a00 */
[----:B0-----:R-:W-:Y:S02]  /*49d20*/  MOV R26, R11 ;  /* 0x0000000b001a7202 */ /* 0x001fe40000000f00 */
[----:B------:R-:W-:Y:S01]  /*49d30*/  MOV R27, R28 ;  /* 0x0000001c001b7202 */ /* 0x000fe20000000f00 */
[----:B------:R-:W2:Y:S04]  /*49d40*/  LDL.LU R11, [R1+0x366c] ;  /* 0x00366c00010b7983 */ /* 0x000ea80000300800 */
[----:B------:R-:W3:Y:S04]  /*49d50*/  LDL.LU R28, [R1+0x3668] ;  /* 0x00366800011c7983 */ /* 0x000ee80000300800 */
[----:B------:R-:W-:Y:S04]  /*49d60*/  STL.64 [R1+0x3508], R26 ;  /* 0x0035081a01007387 */ /* 0x000fe80000100a00 */
[----:B------:R-:W-:Y:S04]  /*49d70*/  STL.64 [R1+0x34e0], R22 ;  /* 0x0034e01601007387 */ /* 0x000fe80000100a00 */
[----:B----4-:R0:W-:Y:S04]  /*49d80*/  STL.64 [R1+0x34d8], R20 ;  /* 0x0034d81401007387 */ /* 0x0101e80000100a00 */
[----:B0-----:R-:W4:Y:S04]  /*49d90*/  LDL.LU R20, [R1+0xd0] ;  /* 0x0000d00001147983 */ /* 0x001f280000300800 */
[----:B------:R-:W4:Y:S04]  /*49da0*/  LDL.LU R21, [R1+0xd4] ;  /* 0x0000d40001157983 */ /* 0x000f280000300800 */
[----:B------:R-:W2:Y:S04]  /*49db0*/  LDL.LU R22, [R1+0xd8] ;  /* 0x0000d80001167983 */ /* 0x000ea80000300800 */
[----:B------:R-:W2:Y:S01]  /*49dc0*/  LDL.LU R23, [R1+0xdc] ;  /* 0x0000dc0001177983 */ /* 0x000ea20000300800 */
[----:B------:R-:W-:Y:S01]  /*49dd0*/  IMAD.MOV.U32 R26, RZ, RZ, R8 ;  /* 0x000000ffff1a7224 */ /* 0x000fe200078e0008 */
[----:B------:R-:W-:-:S02]  /*49de0*/  MOV R27, R9 ;  /* 0x00000009001b7202 */ /* 0x000fc40000000f00 */
        /* <DEDUP_REMOVED lines=10> */
[----:B------:R-:W-:Y:S01]  /*49e90*/  MOV R27, R29 ;  /* 0x0000001d001b7202 */ /* 0x000fe20000000f00 */
[----:B------:R-:W2:Y:S04]  /*49ea0*/  LDL.LU R3, [R1+0x365c] ;  /* 0x00365c0001037983 */ /* 0x000ea80000300800 */
        /* <DEDUP_REMOVED lines=8> */
[----:B------:R-:W-:Y:S01]  /*49f30*/  MOV R26, R0 ;  /* 0x00000000001a7202 */ /* 0x000fe20000000f00 */
[----:B------:R-:W-:-:S02]  /*49f40*/  IMAD.MOV.U32 R27, RZ, RZ, R2 ;  /* 0x000000ffff1b7224 */ /* 0x000fc400078e0002 */
        /* <DEDUP_REMOVED lines=13> */
[----:B------:R0:W-:Y:S02]  /*4a020*/  STL.64 [R1+0x3568], R26 ;  /* 0x0035681a01007387 */ /* 0x0001e40000100a00 */
[----:B0-----:R-:W-:-:S02]  /*4a030*/  MOV R26, R19 ;  /* 0x00000013001a7202 */ /* 0x001fc40000000f00 */
        /* <DEDUP_REMOVED lines=8> */
[----:B------:R-:W-:Y:S01]  /*4a0c0*/  IMAD.MOV.U32 R26, RZ, RZ, R17 ;  /* 0x000000ffff1a7224 */ /* 0x000fe200078e0011 */
[----:B------:R-:W-:-:S05]  /*4a0d0*/  MOV R27, R16 ;  /* 0x00000010001b7202 */ /* 0x000fca0000000f00 */
[----:B------:R-:W-:Y:S04]  /*4a0e0*/  STL.64 [R1+0x3598], R26 ;  /* 0x0035981a01007387 */ /* 0x000fe80000100a00 */
[----:B----4-:R-:W-:Y:S04]  /*4a0f0*/  STL.64 [R1+0x3560], R22 ;  /* 0x0035601601007387 */ /* 0x010fe80000100a00 */
[----:B--2---:R0:W-:Y:S04]  /*4a100*/  STL.64 [R1+0x3558], R20 ;  /* 0x0035581401007387 */ /* 0x0041e80000100a00 */
[----:B0-----:R-:W2:Y:S04]  /*4a110*/  LDL.LU R20, [R1+0x120] ;  /* 0x0001200001147983 */ /* 0x001ea80000300800 */
[----:B------:R-:W2:Y:S01]  /*4a120*/  LDL.LU R21, [R1+0x124] ;  /* 0x0001240001157983 */ /* 0x000ea20000300800 */
[----:B------:R-:W-:Y:S01]  /*4a130*/  MOV R26, R13 ;  /* 0x0000000d001a7202 */ /* 0x000fe20000000f00 */
[----:B------:R-:W-:Y:S01]  /*4a140*/  IMAD.MOV.U32 R27, RZ, RZ, R12 ;  /* 0x000000ffff1b7224 */ /* 0x000fe200078e000c */
[----:B---3--:R-:W-:-:S02]  /*4a150*/  MOV R22, R14 ;  /* 0x0000000e00167202 */ /* 0x008fc40000000f00 */
[----:B------:R-:W-:Y:S01]  /*4a160*/  MOV R23, R15 ;  /* 0x0000000f00177202 */ /* 0x000fe20000000f00 */
[----:B------:R-:W3:Y:S04]  /*4a170*/  LDL.LU R14, [R1+0x3644] ;  /* 0x00364400010e7983 */ /* 0x000ee80000300800 */
[----:B------:R-:W4:Y:S04]  /*4a180*/  LDL.LU R15, [R1+0x3640] ;  /* 0x00364000010f7983 */ /* 0x000f280000300800 */
[----:B------:R-:W-:Y:S04]  /*4a190*/  STL.64 [R1+0x35b0], R26 ;  /* 0x0035b01a01007387 */ /* 0x000fe80000100a00 */
[----:B------:R-:W-:Y:S04]  /*4a1a0*/  STL.64 [R1+0x3578], R22 ;  /* 0x0035781601007387 */ /* 0x000fe80000100a00 */
[----:B--2---:R0:W-:Y:S04]  /*4a1b0*/  STL.64 [R1+0x3570], R20 ;  /* 0x0035701401007387 */ /* 0x0041e80000100a00 */
[----:B0-----:R-:W2:Y:S04]  /*4a1c0*/  LDL.LU R20, [R1+0x130] ;  /* 0x0001300001147983 */ /* 0x001ea80000300800 */
[----:B------:R-:W2:Y:S04]  /*4a1d0*/  LDL.LU R21, [R1+0x134] ;  /* 0x0001340001157983 */ /* 0x000ea80000300800 */
[----:B------:R-:W2:Y:S04]  /*4a1e0*/  LDL.LU R22, [R1+0x138] ;  /* 0x0001380001167983 */ /* 0x000ea80000300800 */
[----:B------:R-:W2:Y:S01]  /*4a1f0*/  LDL.LU R23, [R1+0x13c] ;  /* 0x00013c0001177983 */ /* 0x000ea20000300800 */
[----:B------:R-:W-:-:S02]  /*4a200*/  MOV R26, R11 ;  /* 0x0000000b001a7202 */ /* 0x000fc40000000f00 */
[----:B------:R-:W-:-:S05]  /*4a210*/  MOV R27, R10 ;  /* 0x0000000a001b7202 */ /* 0x000fca0000000f00 */
[----:B------:R-:W-:Y:S04]  /*4a220*/  STL.64 [R1+0x35c8], R26 ;  /* 0x0035c81a01007387 */ /* 0x000fe80000100a00 */
[----:B--2---:R4:W-:Y:S04]  /*4a230*/  STL.64 [R1+0x3590], R22 ;  /* 0x0035901601007387 */ /* 0x0049e80000100a00 */
[----:B------:R0:W-:Y:S01]  /*4a240*/  STL.64 [R1+0x3588], R20 ;  /* 0x0035881401007387 */ /* 0x0001e20000100a00 */
[----:B----4-:R-:W-:Y:S02]  /*4a250*/  MOV R22, R15 ;  /* 0x0000000f00167202 */ /* 0x010fe40000000f00 */
[----:B---3--:R-:W-:Y:S01]  /*4a260*/  MOV R23, R14 ;  /* 0x0000000e00177202 */ /* 0x008fe20000000f00 */
[----:B0-----:R-:W2:Y:S04]  /*4a270*/  LDL.LU R20, [R1+0x140] ;  /* 0x0001400001147983 */ /* 0x001ea80000300800 */
[----:B------:R-:W2:Y:S04]  /*4a280*/  LDL.LU R21, [R1+0x144] ;  /* 0x0001440001157983 */ /* 0x000ea80000300800 */
[----:B------:R-:W3:Y:S04]  /*4a290*/  LDL.LU R15, [R1+0x363c] ;  /* 0x00363c00010f7983 */ /* 0x000ee80000300800 */
[----:B------:R-:W4:Y:S04]  /*4a2a0*/  LDL.LU R14, [R1+0x3638] ;  /* 0x00363800010e7983 */ /* 0x000f280000300800 */
[----:B------:R-:W2:Y:S01]  /*4a2b0*/  LDL.LU.64 R18, [R1+0x168] ;  /* 0x0001680001127983 */ /* 0x000ea20000300a00 */
[----:B------:R-:W-:Y:S01]  /*4a2c0*/  IMAD.MOV.U32 R26, RZ, RZ, R9 ;  /* 0x000000ffff1a7224 */ /* 0x000fe200078e0009 */
[----:B------:R-:W-:-:S02]  /*4a2d0*/  MOV R27, R8 ;  /* 0x00000008001b7202 */ /* 0x000fc40000000f00 */
[----:B--2---:R-:W-:Y:S04]  /*4a2e0*/  STL.64 [R1+0x3618], R18 ;  /* 0x0036181201007387 */ /* 0x004fe80000100a00 */
[----:B------:R0:W-:Y:S04]  /*4a2f0*/  STL.64 [R1+0x35f8], R26 ;  /* 0x0035f81a01007387 */ /* 0x0001e80000100a00 */
[----:B------:R-:W2:Y:S04]  /*4a300*/  LDL.LU R24, [R1+0x1a0] ;  /* 0x0001a00001187983 */ /* 0x000ea80000300800 */
[----:B------:R-:W2:Y:S04]  /*4a310*/  LDL.LU R25, [R1+0x1a4] ;  /* 0x0001a40001197983 */ /* 0x000ea80000300800 */
[----:B0-----:R-:W2:Y:S04]  /*4a320*/  LDL.LU R26, [R1+0x1a8] ;  /* 0x0001a800011a7983 */ /* 0x001ea80000300800 */
[----:B------:R-:W2:Y:S04]  /*4a330*/  LDL.LU R27, [R1+0x1ac] ;  /* 0x0001ac00011b7983 */ /* 0x000ea80000300800 */
[----:B------:R-:W2:Y:S04]  /*4a340*/  LDL.LU R8, [R1+0x1c0] ;  /* 0x0001c00001087983 */ /* 0x000ea80000300800 */
        /* <DEDUP_REMOVED lines=9> */
[----:B------:R-:W2:Y:S04]  /*4a3e0*/  LDL.LU.64 R18, [R1+0xa8] ;  /* 0x0000a80001127983 */ /* 0x000ea80000300a00 */
[----:B------:R-:W-:Y:S04]  /*4a3f0*/  STL.64 [R1+0x3610], R26 ;  /* 0x0036101a01007387 */ /* 0x000fe80000100a00 */
[----:B------:R0:W-:Y:S04]  /*4a400*/  STL.64 [R1+0x3608], R24 ;  /* 0x0036081801007387 */ /* 0x0001e80000100a00 */
[----:B0-----:R-:W2:Y:S04]  /*4a410*/  LDL.LU R24, [R1+0x1b0] ;  /* 0x0001b00001187983 */ /* 0x001ea80000300800 */
        /* <DEDUP_REMOVED lines=8> */
[----:B------:R-:W2:Y:S04]  /*4a4a0*/  LDL.LU R23, [R1+0x15c] ;  /* 0x00015c0001177983 */ /* 0x000ea80000300800 */
[----:B--2---:R4:W-:Y:S04]  /*4a4b0*/  STL.64 [R1+0x35c0], R22 ;  /* 0x0035c01601007387 */ /* 0x0049e80000100a00 */
[----:B------:R0:W-:Y:S01]  /*4a4c0*/  STL.64 [R1+0x35b8], R20 ;  /* 0x0035b81401007387 */ /* 0x0001e20000100a00 */
[----:B----4-:R-:W-:-:S02]  /*4a4d0*/  MOV R22, R14 ;  /* 0x0000000e00167202 */ /* 0x010fc40000000f00 */
[----:B---3--:R-:W-:Y:S01]  /*4a4e0*/  MOV R23, R15 ;  /* 0x0000000f00177202 */ /* 0x008fe20000000f00 */
[----:B0-----:R-:W2:Y:S04]  /*4a4f0*/  LDL.LU R20, [R1+0x180] ;  /* 0x0001800001147983 */ /* 0x001ea80000300800 */
[----:B------:R-:W2:Y:S04]  /*4a500*/  LDL.LU R21, [R1+0x184] ;  /* 0x0001840001157983 */ /* 0x000ea80000300800 */
[----:B------:R-:W3:Y:S04]  /*4a510*/  LDL.LU R14, [R1+0x3634] ;  /* 0x00363400010e7983 */ /* 0x000ee80000300800 */
[----:B------:R-:W3:Y:S04]  /*4a520*/  LDL.LU R15, [R1+0x3630] ;  /* 0x00363000010f7983 */ /* 0x000ee80000300800 */
[----:B------:R-:W-:Y:S01]  /*4a530*/  STL.64 [R1+0x35d8], R22 ;  /* 0x0035d81601007387 */ /* 0x000fe20000100a00 */
[C---:B---3--:R-:W-:Y:S03]  /*4a540*/  HMMA.16816.F32 R8, R4.reuse, R14, R8 ;  /* 0x0000000e0408723c */ /* 0x048fe60000001808 */
[----:B--2---:R0:W-:Y:S04]  /*4a550*/  STL.64 [R1+0x35d0], R20 ;  /* 0x0035d01401007387 */ /* 0x0041e80000100a00 */
[----:B0-----:R-:W2:Y:S04]  /*4a560*/  LDL.LU R20, [R1+0x190] ;  /* 0x0001900001147983 */ /* 0x001ea80000300800 */
[----:B------:R-:W2:Y:S04]  /*4a570*/  LDL.LU R21, [R1+0x194] ;  /* 0x0001940001157983 */ /* 0x000ea80000300800 */
[----:B------:R-:W2:Y:S04]  /*4a580*/  LDL.LU R22, [R1+0x198] ;  /* 0x0001980001167983 */ /* 0x000ea80000300800 */
[----:B------:R-:W2:Y:S04]  /*4a590*/  LDL.LU R23, [R1+0x19c] ;  /* 0x00019c0001177983 */ /* 0x000ea80000300800 */
[----:B------:R-:W-:Y:S04]  /*4a5a0*/  STL.64 [R1+0x350], R8 ;  /* 0x0003500801007387 */ /* 0x000fe80000100a00 */
[----:B------:R0:W-:Y:S04]  /*4a5b0*/  STL.64 [R1+0x358], R10 ;  /* 0x0003580a01007387 */ /* 0x0001e80000100a00 */
[----:B0-----:R-:W3:Y:S04]  /*4a5c0*/  LDL.LU.64 R10, [R1+0x3628] ;  /* 0x00362800010a7983 */ /* 0x001ee80000300a00 */
[----:B------:R-:W3:Y:S04]  /*4a5d0*/  LDL.LU.64 R8, [R1+0x3620] ;  /* 0x0036200001087983 */ /* 0x000ee80000300a00 */
[----:B------:R-:W-:Y:S04]  /*4a5e0*/  STL.64 [R1+0x34d0], R14 ;  /* 0x0034d00e01007387 */ /* 0x000fe80000100a00 */
[----:B------:R-:W4:Y:S04]  /*4a5f0*/  LDL.LU R12, [R1+0xc0] ;  /* 0x0000c000010c7983 */ /* 0x000f280000300800 */
[----:B------:R-:W4:Y:S01]  /*4a600*/  LDL.LU R13, [R1+0xc4] ;  /* 0x0000c400010d7983 */ /* 0x000f220000300800 */
[----:B---3--:R-:W-:-:S15]  /*4a610*/  HMMA.16816.F32 R8, R4, R18, R8 ;  /* 0x000000120408723c */ /* 0x008fde0000001808 */
[----:B------:R-:W-:-:S04]  /*4a620*/  NOP ;  /* 0x0000000000007918 */ /* 0x000fc80000000000 */
[----:B------:R-:W-:Y:S04]  /*4a630*/  STL.64 [R1+0x340], R8 ;  /* 0x0003400801007387 */ /* 0x000fe80000100a00 */
[----:B------:R0:W-:Y:S02]  /*4a640*/  STL.64 [R1+0x348], R10 ;  /* 0x0003480a01007387 */ /* 0x0001e40000100a00 */
[----:B0-----:R-:W-:Y:S02]  /*4a650*/  MOV R11, R18 ;  /* 0x00000012000b7202 */ /* 0x001fe40000000f00 */
[----:B------:R-:W-:Y:S02]  /*4a660*/  MOV R10, R19 ;  /* 0x00000013000a7202 */ /* 0x000fe40000000f00 */
[----:B------:R-:W3:Y:S02]  /*4a670*/  LDL.LU.64 R18, [R1+0x3618] ;  /* 0x0036180001127983 */ /* 0x000ee40000300a00 */
        /* <DEDUP_REMOVED lines=8> */
[----:B------:R-:W3:Y:S01]  /*4a700*/  LDL.LU.64 R18, [R1+0x3600] ;  /* 0x0036000001127983 */ /* 0x000ee20000300a00 */
[----:B------:R-:W-:Y:S01]  /*4a710*/  MOV R14, R2 ;  /* 0x00000002000e7202 */ /* 0x000fe20000000f00 */
[----:B------:R-:W-:Y:S01]  /*4a720*/  IMAD.MOV.U32 R15, RZ, RZ, R0 ;  /* 0x000000ffff0f7224 */ /* 0x000fe200078e0000 */
[----:B---3--:R-:W-:Y:S01]  /*4a730*/  HMMA.16816.F32 R4, R4, R18, R24 ;  /* 0x000000120404723c */ /* 0x008fe20000001818 */
[----:B------:R-:W2:Y:S01]  /*4a740*/  LDL.LU.64 R26, [R1+0x35f8] ;  /* 0x0035f800011a7983 */ /* 0x000ea20000300a00 */
[----:B------:R-:W-:Y:S01]  /*4a750*/  IMAD.MOV.U32 R2, RZ, RZ, R18 ;  /* 0x000000ffff027224 */ /* 0x000fe200078e0012 */
[----:B------:R-:W-:-:S15]  /*4a760*/  MOV R0, R19 ;  /* 0x0000001300007202 */ /* 0x000fde0000000f00 */
[----:B------:R-:W-:Y:S01]  /*4a770*/  NOP ;  /* 0x0000000000007918 */ /* 0x000fe20000000000 */
[----:B------:R0:W-:Y:S04]  /*4a780*/  STL.64 [R1+0x320], R4 ;  /* 0x0003200401007387 */ /* 0x0001e80000100a00 */
[----:B------:R1:W-:Y:S04]  /*4a790*/  STL.64 [R1+0x328], R6 ;  /* 0x0003280601007387 */ /* 0x0003e80000100a00 */
[----:B------:R-:W2:Y:S04]  /*4a7a0*/  LDL.LU.64 R18, [R1+0x35f0] ;  /* 0x0035f00001127983 */ /* 0x000ea80000300a00 */
[----:B------:R-:W2:Y:S04]  /*4a7b0*/  LDL.LU.64 R16, [R1+0x35e8] ;  /* 0x0035e80001107983 */ /* 0x000ea80000300a00 */
[----:B0-----:R-:W3:Y:S01]  /*4a7c0*/  LDL.LU R4, [R1+0xb0] ;  /* 0x0000b00001047983 */ /* 0x001ee20000300800 */
[----:B-1----:R-:W-:-:S02]  /*4a7d0*/  MOV R6, R29 ;  /* 0x0000001d00067202 */ /* 0x002fc40000000f00 */
[----:B------:R-:W-:Y:S01]  /*4a7e0*/  MOV R7, R3 ;  /* 0x0000000300077202 */ /* 0x000fe20000000f00 */
[----:B------:R-:W3:Y:S04]  /*4a7f0*/  LDL.LU R5, [R1+0xb4] ;  /* 0x0000b40001057983 */ /* 0x000ee80000300800 */
        /* <DEDUP_REMOVED lines=62> */
[----:B------:R-:W3:Y:S01]  /*4abe0*/  LDL.LU.64 R24, [R1+0x34e8] ;  /* 0x0034e80001187983 */ /* 0x000ee20000300a00 */
[----:B--2---:R-:W-:-:S15]  /*4abf0*/  HMMA.16816.F32 R20, R16, R26, R20 ;  /* 0x0000001a1014723c */ /* 0x004fde0000001814 */
[----:B------:R-:W-:-:S04]  /*4ac00*/  NOP ;  /* 0x0000000000007918 */ /* 0x000fc80000000000 */
[----:B------:R-:W-:Y:S04]  /*4ac10*/  STL.64 [R1+0x2f0], R20 ;  /* 0x0002f01401007387 */ /* 0x000fe80000100a00 */
[----:B------:R0:W-:Y:S04]  /*4ac20*/  STL.64 [R1+0x2f8], R22 ;  /* 0x0002f81601007387 */ /* 0x0001e80000100a00 */
[----:B0-----:R-:W4:Y:S04]  /*4ac30*/  LDL.LU.64 R22, [R1+0x34e0] ;  /* 0x0034e00001167983 */ /* 0x001f280000300a00 */
[----:B------:R-:W2:Y:S01]  /*4ac40*/  LDL.LU.64 R20, [R1+0x34d8] ;  /* 0x0034d80001147983 */ /* 0x000ea20000300a00 */
[----:B----4-:R-:W-:-:S15]  /*4ac50*/  HMMA.16816.F32 R12, R16, R22, R12 ;  /* 0x00000016100c723c */ /* 0x010fde000000180c */
[----:B------:R-:W-:-:S04]  /*4ac60*/  NOP ;  /* 0x0000000000007918 */ /* 0x000fc80000000000 */
[----:B------:R-:W-:Y:S04]  /*4ac70*/  STL.64 [R1+0x2e0], R12 ;  /* 0x0002e00c01007387 */ /* 0x000fe80000100a00 */
[----:B------:R0:W-:Y:S04]  /*4ac80*/  STL.64 [R1+0x2e8], R14 ;  /* 0x0002e80e01007387 */ /* 0x0001e80000100a00 */
[----:B0-----:R-:W3:Y:S02]  /*4ac90*/  LDL.LU.64 R14, [R1+0x34d0] ;  /* 0x0034d000010e7983 */ /* 0x001ee40000300a00 */
[----:B---3--:R-:W-:Y:S02]  /*4aca0*/  HMMA.16816.F32 R4, R16, R14, R4 ;  /* 0x0000000e1004723c */ /* 0x008fe40000001804 */
[----:B------:R-:W0:Y:S04]  /*4acb0*/  LDSM.16.M88.4 R12, [R29+UR6+0x28080] ;  /* 0x028080061d0c783b */ /* 0x000e280008000200 */
[----:B0-----:R-:W-:-:S13]  /*4acc0*/  STL.64 [R1+0x34a0], R14 ;  /* 0x0034a00e01007387 */ /* 0x001fda0000100a00 */
[----:B------:R-:W-:Y:S04]  /*4acd0*/  STL.64 [R1+0x2d0], R4 ;  /* 0x0002d00401007387 */ /* 0x000fe80000100a00 */
[----:B------:R-:W-:Y:S04]  /*4ace0*/  STL.64 [R1+0x2d8], R6 ;  /* 0x0002d80601007387 */ /* 0x000fe80000100a00 */
[----:B------:R-:W0:Y:S04]  /*4acf0*/  LDSM.16.M88.4 R4, [R3+UR6+0x80] ;  /* 0x000080060304783b */ /* 0x000e280008000200 */
[----:B------:R-:W-:Y:S04]  /*4ad00*/  STL.64 [R1+0x3498], R12 ;  /* 0x0034980c01007387 */ /* 0x000fe80000100a00 */
[----:B0-----:R-:W-:Y:S04]  /*4ad10*/  STL.64 [R1+0x90], R4 ;  /* 0x0000900401007387 */ /* 0x001fe80000100a00 */
[----:B------:R-:W-:Y:S04]  /*4ad20*/  STL.64 [R1+0x98], R6 ;  /* 0x0000980601007387 */ /* 0x000fe80000100a00 */
[----:B------:R-:W0:Y:S01]  /*4ad30*/  LDSM.16.M88.4 R4, [R3+UR6+0x2080] ;  /* 0x002080060304783b */ /* 0x000e220008000200 */
[----:B------:R-:W-:Y:S01]  /*4ad40*/  MOV R14, R11 ;  /* 0x0000000b000e7202 */ /* 0x000fe20000000f00 */
[----:B------:R-:W-:-:S02]  /*4ad50*/  IMAD.MOV.U32 R15, RZ, RZ, R10 ;  /* 0x000000ffff0f7224 */ /* 0x000fc400078e000a */
[----:B0-----:R-:W-:Y:S04]  /*4ad60*/  STL.64 [R1+0x80], R4 ;  /* 0x0000800401007387 */ /* 0x001fe80000100a00 */
[----:B------:R0:W-:Y:S02]  /*4ad70*/  STL.64 [R1+0x88], R6 ;  /* 0x0000880601007387 */ /* 0x0001e40000100a00 */
[----:B0-----:R-:W-:Y:S02]  /*4ad80*/  MOV R6, R9 ;  /* 0x0000000900067202 */ /* 0x001fe40000000f00 */
[----:B------:R-:W-:Y:S02]  /*4ad90*/  MOV R7, R8 ;  /* 0x0000000800077202 */ /* 0x000fe40000000f00 */
[----:B------:R-:W0:Y:S04]  /*4ada0*/  LDSM.16.M88.4 R8, [R3+UR6+0x4080] ;  /* 0x004080060308783b */ /* 0x000e280008000200 */
[----:B------:R1:W-:Y:S04]  /*4adb0*/  STL.64 [R1+0x34b8], R6 ;  /* 0x0034b80601007387 */ /* 0x0003e80000100a00 */
[----:B------:R-:W3:Y:S04]  /*4adc0*/  LDL.LU R4, [R1+0x2c0] ;  /* 0x0002c00001047983 */ /* 0x000ee80000300800 */
[----:B------:R-:W3:Y:S04]  /*4add0*/  LDL.LU R5, [R1+0x2c4] ;  /* 0x0002c40001057983 */ /* 0x000ee80000300800 */
[----:B-1----:R-:W3:Y:S04]  /*4ade0*/  LDL.LU R6, [R1+0x2c8] ;  /* 0x0002c80001067983 */ /* 0x002ee80000300800 */
[----:B------:R-:W3:Y:S04]  /*4adf0*/  LDL.LU R7, [R1+0x2cc] ;  /* 0x0002cc0001077983 */ /* 0x000ee80000300800 */
        /* <DEDUP_REMOVED lines=14> */
[----:B0-----:R-:W4:Y:S04]  /*4aee0*/  LDL.LU.64 R10, [R1+0x34c8] ;  /* 0x0034c800010a7983 */ /* 0x001f280000300a00 */
[----:B------:R-:W2:Y:S01]  /*4aef0*/  LDL.LU.64 R8, [R1+0x34c0] ;  /* 0x0034c00001087983 */ /* 0x000ea20000300a00 */
[----:B---3--:R-:W-:Y:S03]  /*4af00*/  HMMA.16816.F32 R12, R16, R14, R4 ;  /* 0x0000000e100c723c */ /* 0x008fe60000001804 */
[----:B------:R-:W0:-:S15]  /*4af10*/  LDSM.16.M88.4 R4, [R3+UR6+0xe080] ;  /* 0x00e080060304783b */ /* 0x000e1e0008000200 */
[----:B------:R-:W-:Y:S01]  /*4af20*/  NOP ;  /* 0x0000000000007918 */ /* 0x000fe20000000000 */
[----:B------:R-:W-:Y:S04]  /*4af30*/  STL.64 [R1+0x2c0], R12 ;  /* 0x0002c00c01007387 */ /* 0x000fe80000100a00 */
[----:B------:R-:W-:Y:S04]  /*4af40*/  STL.64 [R1+0x2c8], R14 ;  /* 0x0002c80e01007387 */ /* 0x000fe80000100a00 */
[----:B------:R-:W1:Y:S04]  /*4af50*/  LDSM.16.M88.4 R12, [R3+UR6+0x10080] ;  /* 0x01008006030c783b */ /* 0x000e680008000200 */
[----:B0-----:R-:W-:Y:S04]  /*4af60*/  STL.64 [R1+0x20], R4 ;  /* 0x0000200401007387 */ /* 0x001fe80000100a00 */
[----:B------:R-:W-:Y:S04]  /*4af70*/  STL.64 [R1+0x28], R6 ;  /* 0x0000280601007387 */ /* 0x000fe80000100a00 */
[----:B------:R-:W0:Y:S04]  /*4af80*/  LDSM.16.M88.4 R4, [R3+UR6+0x12080] ;  /* 0x012080060304783b */ /* 0x000e280008000200 */
[----:B-1----:R4:W-:Y:S04]  /*4af90*/  STL.64 [R1+0x10], R12 ;  /* 0x0000100c01007387 */ /* 0x0029e80000100a00 */
[----:B------:R2:W-:Y:S04]  /*4afa0*/  STL.64 [R1+0x18], R14 ;  /* 0x0000180e01007387 */ /* 0x0005e80000100a00 */
[----:B0-----:R-:W-:Y:S04]  /*4afb0*/  STL.64 [R1], R4 ;  /* 0x0000000401007387 */ /* 0x001fe80000100a00 */
[----:B------:R-:W-:Y:S04]  /*4afc0*/  STL.64 [R1+0x8], R6 ;  /* 0x0000080601007387 */ /* 0x000fe80000100a00 */
[----:B------:R-:W-:Y:S01]  /*4afd0*/  LDSM.16.M88.4 R4, [R3+UR6+0x1a080] ;  /* 0x01a080060304783b */ /* 0x000fe20008000200 */
[----:B----4-:R-:W-:-:S02]  /*4afe0*/  MOV R12, R11 ;  /* 0x0000000b000c7202 */ /* 0x010fc40000000f00 */
[----:B------:R-:W-:Y:S01]  /*4aff0*/  MOV R13, R10 ;  /* 0x0000000a000d7202 */ /* 0x000fe20000000f00 */
[----:B--2---:R-:W-:Y:S01]  /*4b000*/  IMAD.MOV.U32 R14, RZ, RZ, R9 ;  /* 0x000000ffff0e7224 */ /* 0x004fe200078e0009 */
[----:B------:R-:W-:Y:S02]  /*4b010*/  MOV R15, R8 ;  /* 0x00000008000f7202 */ /* 0x000fe40000000f00 */
[----:B------:R-:W-:Y:S04]  /*4b020*/  LDSM.16.M88.4 R8, [R3+UR6+0x18080] ;  /* 0x018080060308783b */ /* 0x000fe80008000200 */
[----:B------:R0:W-:Y:S04]  /*4b030*/  STL.64 [R1+0x34b0], R14 ;  /* 0x0034b00e01007387 */ /* 0x0001e80000100a00 */
[----:B------:R1:W-:Y:S01]  /*4b040*/  STL.64 [R1+0x34a8], R12 ;  /* 0x0034a80c01007387 */ /* 0x0003e20000100a00 */
[----:B0-----:R-:W-:Y:S01]  /*4b050*/  MOV R14, R21 ;  /* 0x00000015000e7202 */ /* 0x001fe20000000f00 */
[----:B------:R-:W-:-:S02]  /*4b060*/  IMAD.MOV.U32 R15, RZ, RZ, R20 ;  /* 0x000000ffff0f7224 */ /* 0x000fc400078e0014 */
[----:B------:R-:W-:Y:S01]  /*4b070*/  LDSM.16.M88.4 R20, [R3+UR6+0x16080] ;  /* 0x016080060314783b */ /* 0x000fe20008000200 */
[----:B-1----:R-:W-:Y:S02]  /*4b080*/  MOV R12, R25 ;  /* 0x00000019000c7202 */ /* 0x002fe40000000f00 */
[----:B------:R-:W-:Y:S02]  /*4b090*/  MOV R13, R24 ;  /* 0x00000018000d7202 */ /* 0x000fe40000000f00 */
[----:B------:R-:W0:Y:S04]  /*4b0a0*/  LDSM.16.M88.4 R24, [R3+UR6+0x14080] ;  /* 0x014080060318783b */ /* 0x000e280008000200 */
[----:B0-----:R-:W-:Y:S04]  /*4b0b0*/  STL [R1+0x3174], R26 ;  /* 0x0031741a01007387 */ /* 0x001fe80000100800 */
[----:B------:R-:W-:Y:S04]  /*4b0c0*/  STL [R1+0x3170], R27 ;  /* 0x0031701b01007387 */ /* 0x000fe80000100800 */
[----:B------:R-:W-:Y:S04]  /*4b0d0*/  STL [R1+0x325c], R22 ;  /* 0x00325c1601007387 */ /* 0x000fe80000100800 */
[----:B------:R-:W-:Y:S04]  /*4b0e0*/  STL [R1+0x3258], R23 ;  /* 0x0032581701007387 */ /* 0x000fe80000100800 */
[----:B------:R-:W-:Y:S04]  /*4b0f0*/  STL [R1+0x3204], R10 ;  /* 0x0032040a01007387 */ /* 0x000fe80000100800 */
[----:B------:R-:W-:Y:S04]  /*4b100*/  STL [R1+0x3200], R11 ;  /* 0x0032000b01007387 */ /* 0x000fe80000100800 */
[----:B------:R-:W-:Y:S04]  /*4b110*/  STL.64 [R1+0xd0], R4 ;  /* 0x0000d00401007387 */ /* 0x000fe80000100a00 */
[----:B------:R-:W-:Y:S04]  /*4b120*/  STL.64 [R1+0xd8], R6 ;  /* 0x0000d80601007387 */ /* 0x000fe80000100a00 */
[----:B------:R-:W0:Y:S04]  /*4b130*/  LDSM.16.M88.4 R4, [R3+UR6+0x1c080] ;  /* 0x01c080060304783b */ /* 0x000e280008000200 */
[----:B0-----:R-:W-:Y:S04]  /*4b140*/  STL.64 [R1+0x200], R4 ;  /* 0x0002000401007387 */ /* 0x001fe80000100a00 */
[----:B------:R-:W-:Y:S04]  /*4b150*/  STL.64 [R1+0x208], R6 ;  /* 0x0002080601007387 */ /* 0x000fe80000100a00 */
[----:B------:R-:W0:Y:S04]  /*4b160*/  LDSM.16.M88.4 R4, [R3+UR6+0x1e080] ;  /* 0x01e080060304783b */ /* 0x000e280008000200 */
[----:B0-----:R-:W-:Y:S04]  /*4b170*/  STL.64 [R1+0x1e0], R4 ;  /* 0x0001e00401007387 */ /* 0x001fe80000100a00 */
[----:B------:R0:W-:Y:S04]  /*4b180*/  STL.64 [R1+0x1e8], R6 ;  /* 0x0001e80601007387 */ /* 0x0001e80000100a00 */
[----:B0-----:R-:W2:Y:S01]  /*4b190*/  LDL.LU.64 R6, [R1+0x34b8] ;  /* 0x0034b80001067983 */ /* 0x001ea20000300a00 */
[----:B------:R-:W-:-:S02]  /*4b1a0*/  MOV R27, R4 ;  /* 0x00000004001b7202 */ /* 0x000fc40000000f00 */
[----:B------:R-:W-:-:S05]  /*4b1b0*/  MOV R26, R5 ;  /* 0x00000005001a7202 */ /* 0x000fca0000000f00 */
[----:B------:R-:W-:Y:S04]  /*4b1c0*/  STL.64 [R1+0x3420], R26 ;  /* 0x0034201a01007387 */ /* 0x000fe80000100a00 */
[----:B------:R0:W-:Y:S04]  /*4b1d0*/  STL.64 [R1+0x3418], R24 ;  /* 0x0034181801007387 */ /* 0x0001e80000100a00 */
[----:B0-----:R-:W3:Y:S01]  /*4b1e0*/  LDL.LU.64 R24, [R1+0x90] ;  /* 0x0000900001187983 */ /* 0x001ee20000300a00 */
[----:B--2---:R-:W-:Y:S03]  /*4b1f0*/  HMMA.16816.F32 R4, R16, R6, R12 ;  /* 0x000000061004723c */ /* 0x004fe6000000180c */
[----:B------:R-:W2:Y:S04]  /*4b200*/  LDL.LU.64 R14, [R1+0x34b0] ;  /* 0x0034b000010e7983 */ /* 0x000ea80000300a00 */
[----:B------:R-:W2:-:S12]  /*4b210*/  LDL.LU.64 R12, [R1+0x34a8] ;  /* 0x0034a800010c7983 */ /* 0x000e980000300a00 */
[----:B------:R-:W-:Y:S01]  /*4b220*/  MOV R22, R6 ;  /* 0x0000000600167202 */ /* 0x000fe20000000f00 */
[----:B------:R-:W-:Y:S01]  /*4b230*/  STL.64 [R1+0x2b0], R4 ;  /* 0x0002b00401007387 */ /* 0x000fe20000100a00 */
[----:B------:R-:W-:-:S03]  /*4b240*/  MOV R23, R7 ;  /* 0x0000000700177202 */ /* 0x000fc60000000f00 */
[----:B------:R-:W0:Y:S04]  /*4b250*/  LDSM.16.M88.4 R4, [R29+UR6+0x29080] ;  /* 0x029080061d04783b */ /* 0x000e280008000200 */
[----:B------:R-:W-:Y:S04]  /*4b260*/  STL.64 [R1+0x3410], R22 ;  /* 0x0034101601007387 */ /* 0x000fe80000100a00 */
[----:B------:R1:W-:Y:S04]  /*4b270*/  STL.64 [R1+0x3408], R20 ;  /* 0x0034081401007387 */ /* 0x0003e80000100a00 */
[----:B-1----:R-:W3:Y:S04]  /*4b280*/  LDL.LU R20, [R1+0x290] ;  /* 0x0002900001147983 */ /* 0x002ee80000300800 */
[----:B------:R-:W3:Y:S04]  /*4b290*/  LDL.LU R21, [R1+0x294] ;  /* 0x0002940001157983 */ /* 0x000ee80000300800 */
[----:B------:R-:W3:Y:S04]  /*4b2a0*/  LDL.LU R22, [R1+0x298] ;  /* 0x0002980001167983 */ /* 0x000ee80000300800 */
[----:B0-----:R-:W-:Y:S04]  /*4b2b0*/  STL [R1+0x337c], R4 ;  /* 0x00337c0401007387 */ /* 0x001fe80000100800 */
[----:B------:R-:W-:Y:S04]  /*4b2c0*/  STL [R1+0x3378], R5 ;  /* 0x0033780501007387 */ /* 0x000fe80000100800 */
[----:B------:R0:W-:Y:S04]  /*4b2d0*/  STL [R1+0x3374], R6 ;  /* 0x0033740601007387 */ /* 0x0001e80000100800 */
[----:B------:R1:W-:Y:S01]  /*4b2e0*/  STL [R1+0x3370], R7 ;  /* 0x0033700701007387 */ /* 0x0003e20000100800 */
[----:B0-----:R-:W-:-:S02]  /*4b2f0*/  MOV R6, R2 ;  /* 0x0000000200067202 */ /* 0x001fc40000000f00 */
[----:B-1----:R-:W-:-:S07]  /*4b300*/  MOV R7, R0 ;  /* 0x0000000000077202 */ /* 0x002fce0000000f00 */
[----:B--2---:R-:W-:Y:S01]  /*4b310*/  HMMA.16816.F32 R16, R16, R6, R12 ;  /* 0x000000061010723c */ /* 0x004fe2000000180c */
[----:B------:R-:W3:Y:S04]  /*4b320*/  LDL.LU.64 R14, [R1+0x34a0] ;  /* 0x0034a000010e7983 */ /* 0x000ee80000300a00 */
[----:B------:R-:W3:Y:S01]  /*4b330*/  LDL.LU.64 R12, [R1+0x3498] ;  /* 0x00349800010c7983 */ /* 0x000ee20000300a00 */
[----:B------:R-:W-:-:S13]  /*4b340*/  IMAD.MOV.U32 R23, RZ, RZ, R28 ;  /* 0x000000ffff177224 */ /* 0x000fda00078e001c */
[----:B------:R-:W-:Y:S01]  /*4b350*/  MOV R29, R16 ;  /* 0x00000010001d7202 */ /* 0x000fe20000000f00 */
[----:B------:R-:W-:Y:S01]  /*4b360*/  IMAD.MOV.U32 R2, RZ, RZ, R18 ;  /* 0x000000ffff027224 */ /* 0x000fe200078e0012 */
[----:B------:R-:W-:Y:S02]  /*4b370*/  MOV R28, R17 ;  /* 0x00000011001c7202 */ /* 0x000fe40000000f00 */
[----:B------:R-:W-:-:S05]  /*4b380*/  MOV R0, R19 ;  /* 0x0000001300007202 */ /* 0x000fca0000000f00 */
[----:B------:R-:W-:Y:S04]  /*4b390*/  STL [R1+0x3384], R0 ;  /* 0x0033840001007387 */ /* 0x000fe80000100800 */
[----:B------:R-:W-:Y:S04]  /*4b3a0*/  STL [R1+0x3380], R2 ;  /* 0x0033800201007387 */ /* 0x000fe80000100800 */
[----:B------:R-:W-:Y:S04]  /*4b3b0*/  STL [R1+0x336c], R28 ;  /* 0x00336c1c01007387 */ /* 0x000fe80000100800 */
[----:B------:R-:W-:Y:S01]  /*4b3c0*/  STL [R1+0x3368], R29 ;  /* 0x0033681d01007387 */ /* 0x000fe20000100800 */
[----:B---3--:R-:W-:-:S15]  /*4b3d0*/  HMMA.16816.F32 R16, R12, R24, R20 ;  /* 0x000000180c10723c */ /* 0x008fde0000001814 */
[----:B------:R-:W-:-:S04]  /*4b3e0*/  NOP ;  /* 0x0000000000007918 */ /* 0x000fc80000000000 */
[----:B------:R-:W-:Y:S04]  /*4b3f0*/  STL [R1+0x290], R16 ;  /* 0x0002901001007387 */ /* 0x000fe80000100800 */
[----:B------:R-:W-:Y:S04]  /*4b400*/  STL [R1+0x29c], R19 ;  /* 0x00029c1301007387 */ /* 0x000fe80000100800 */
[----:B------:R-:W2:Y:S04]  /*4b410*/  LDL.LU R20, [R1+0x230] ;  /* 0x0002300001147983 */ /* 0x000ea80000300800 */
        /* <DEDUP_REMOVED lines=11> */
[----:B0-----:R-:W2:Y:S04]  /*4b4d0*/  LDL.LU.64 R20, [R1+0x60] ;  /* 0x0000600001147983 */ /* 0x001ea80000300a00 */
[----:B--2---:R0:W-:Y:S04]  /*4b4e0*/  STL.64 [R1+0x3480], R20 ;  /* 0x0034801401007387 */ /* 0x0041e80000100a00 */
[----:B0-----:R-:W2:Y:S01]  /*4b4f0*/  LDL.LU.64 R20, [R1+0x70] ;  /* 0x0000700001147983 */ /* 0x001ea20000300a00 */
[----:B------:R-:W-:-:S03]  /*4b500*/  MOV R10, R17 ;  /* 0x00000011000a7202 */ /* 0x000fc60000000f00 */
[----:B--2---:R0:W-:Y:S04]  /*4b510*/  STL.64 [R1+0x3488], R20 ;  /* 0x0034881401007387 */ /* 0x0041e80000100a00 */
[----:B0-----:R-:W2:Y:S04]  /*4b520*/  LDL.LU.64 R20, [R1+0x80] ;  /* 0x0000800001147983 */ /* 0x001ea80000300a00 */
[----:B------:R-:W3:Y:S04]  /*4b530*/  LDL.LU.64 R16, [R1+0x40] ;  /* 0x0000400001107983 */ /* 0x000ee80000300a00 */
[----:B---3--:R0:W-:Y:S04]  /*4b540*/  STL.64 [R1+0x3468], R16 ;  /* 0x0034681001007387 */ /* 0x0081e80000100a00 */
[----:B0-----:R-:W3:Y:S01]  /*4b550*/  LDL.LU.64 R16, [R1+0x50] ;  /* 0x0000500001107983 */ /* 0x001ee20000300a00 */
[----:B------:R-:W-:-:S03]  /*4b560*/  IMAD.MOV.U32 R11, RZ, RZ, R18 ;  /* 0x000000ffff0b7224 */ /* 0x000fc600078e0012 */
[----:B---3--:R0:W-:Y:S04]  /*4b570*/  STL.64 [R1+0x3490], R16 ;  /* 0x0034901001007387 */ /* 0x0081e80000100a00 */
[----:B0-----:R-:W3:Y:S04]  /*4b580*/  LDL.LU R16, [R1+0x280] ;  /* 0x0002800001107983 */ /* 0x001ee80000300800 */
[----:B------:R-:W3:Y:S04]  /*4b590*/  LDL.LU R17, [R1+0x284] ;  /* 0x0002840001117983 */ /* 0x000ee80000300800 */
[----:B------:R-:W3:Y:S04]  /*4b5a0*/  LDL.LU R18, [R1+0x288] ;  /* 0x0002880001127983 */ /* 0x000ee80000300800 */
[----:B------:R-:W3:Y:S01]  /*4b5b0*/  LDL.LU R19, [R1+0x28c] ;  /* 0x00028c0001137983 */ /* 0x000ee20000300800 */
[----:B------:R-:W-:-:S02]  /*4b5c0*/  MOV R7, R25 ;  /* 0x0000001900077202 */ /* 0x000fc40000000f00 */
[----:B------:R-:W-:Y:S02]  /*4b5d0*/  MOV R6, R24 ;  /* 0x0000001800067202 */ /* 0x000fe40000000f00 */
[----:B------:R-:W4:Y:S04]  /*4b5e0*/  LDL.LU.64 R24, [R1+0x30] ;  /* 0x0000300001187983 */ /* 0x000f280000300a00 */
[----:B------:R-:W-:Y:S04]  /*4b5f0*/  STL [R1+0x338c], R7 ;  /* 0x00338c0701007387 */ /* 0x000fe80000100800 */
[----:B------:R0:W-:Y:S04]  /*4b600*/  STL [R1+0x3388], R6 ;  /* 0x0033880601007387 */ /* 0x0001e80000100800 */
[----:B------:R-:W4:Y:S04]  /*4b610*/  LDL.LU R4, [R1+0x270] ;  /* 0x0002700001047983 */ /* 0x000f280000300800 */
[----:B------:R-:W4:Y:S04]  /*4b620*/  LDL.LU R5, [R1+0x274] ;  /* 0x0002740001057983 */ /* 0x000f280000300800 */
[----:B0-----:R-:W4:Y:S04]  /*4b630*/  LDL.LU R6, [R1+0x278] ;  /* 0x0002780001067983 */ /* 0x001f280000300800 */
[----:B------:R-:W4:Y:S04]  /*4b640*/  LDL.LU R7, [R1+0x27c] ;  /* 0x00027c0001077983 */ /* 0x000f280000300800 */
[----:B------:R-:W-:Y:S01]  /*4b650*/  STL [R1+0x321c], R11 ;  /* 0x00321c0b01007387 */ /* 0x000fe20000100800 */
[----:B--2---:R-:W-:-:S03]  /*4b660*/  MOV R28, R20 ;  /* 0x00000014001c7202 */ /* 0x004fc60000000f00 */
[----:B------:R-:W-:Y:S01]  /*4b670*/  STL [R1+0x3218], R10 ;  /* 0x0032180a01007387 */ /* 0x000fe20000100800 */
[----:B------:R-:W-:Y:S01]  /*4b680*/  MOV R29, R21 ;  /* 0x00000015001d7202 */ /* 0x000fe20000000f00 */
[----:B---3--:R-:W-:-:S15]  /*4b690*/  HMMA.16816.F32 R16, R12, R20, R16 ;  /* 0x000000140c10723c */ /* 0x008fde0000001810 */
[----:B------:R-:W-:-:S04]  /*4b6a0*/  NOP ;  /* 0x0000000000007918 */ /* 0x000fc80000000000 */
[----:B------:R0:W-:Y:S04]  /*4b6b0*/  STL.64 [R1+0x280], R16 ;  /* 0x0002801001007387 */ /* 0x0001e80000100a00 */
[----:B------:R-:W-:Y:S04]  /*4b6c0*/  STL.64 [R1+0x288], R18 ;  /* 0x0002881201007387 */ /* 0x000fe80000100a00 */
[----:B0-----:R-:W2:Y:S04]  /*4b6d0*/  LDL.LU.64 R16, [R1+0x3490] ;  /* 0x0034900001107983 */ /* 0x001ea80000300a00 */
[----:B------:R-:W4:Y:S04]  /*4b6e0*/  LDL.LU.64 R20, [R1+0x3488] ;  /* 0x0034880001147983 */ /* 0x000f280000300a00 */
[----:B------:R-:W-:Y:S04]  /*4b6f0*/  STL [R1+0x3394], R29 ;  /* 0x0033941d01007387 */ /* 0x000fe80000100800 */
        /* <DEDUP_REMOVED lines=8> */
[----:B------:R-:W-:Y:S04]  /*4b780*/  STL [R1+0x339c], R5 ;  /* 0x00339c0501007387 */ /* 0x000fe80000100800 */
[----:B------:R0:W-:Y:S04]  /*4b790*/  STL [R1+0x3398], R4 ;  /* 0x0033980401007387 */ /* 0x0001e80000100800 */
[----:B0-----:R-:W4:Y:S04]  /*4b7a0*/  LDL.LU R4, [R1+0x260] ;  /* 0x0002600001047983 */ /* 0x001f280000300800 */
[----:B------:R-:W4:Y:S04]  /*4b7b0*/  LDL.LU R5, [R1+0x264] ;  /* 0x0002640001057983 */ /* 0x000f280000300800 */
[----:B------:R-:W4:Y:S04]  /*4b7c0*/  LDL.LU R6, [R1+0x268] ;  /* 0x0002680001067983 */ /* 0x000f280000300800 */
[----:B------:R-:W4:Y:S04]  /*4b7d0*/  LDL.LU R7, [R1+0x26c] ;  /* 0x00026c0001077983 */ /* 0x000f280000300800 */
[----:B------:R-:W2:Y:S01]  /*4b7e0*/  LDL.LU.64 R22, [R1+0x3478] ;  /* 0x0034780001167983 */ /* 0x000ea20000300a00 */
[----:B---3--:R-:W-:Y:S01]  /*4b7f0*/  IMAD.MOV.U32 R0, RZ, RZ, R20 ;  /* 0x000000ffff007224 */ /* 0x008fe200078e0014 */
[----:B------:R-:W-:Y:S01]  /*4b800*/  MOV R2, R21 ;  /* 0x0000001500027202 */ /* 0x000fe20000000f00 */
[----:B----4-:R-:W-:Y:S01]  /*4b810*/  HMMA.16816.F32 R4, R12, R20, R4 ;  /* 0x000000140c04723c */ /* 0x010fe20000001804 */
[----:B------:R-:W3:-:S15]  /*4b820*/  LDL.LU.64 R20, [R1+0x3470] ;  /* 0x0034700001147983 */ /* 0x000ede0000300a00 */
[----:B------:R-:W-:-:S03]  /*4b830*/  NOP ;  /* 0x0000000000007918 */ /* 0x000fc60000000000 */
[----:B------:R-:W-:Y:S02]  /*4b840*/  MOV R11, R6 ;  /* 0x00000006000b7202 */ /* 0x000fe40000000f00 */
[----:B------:R-:W-:Y:S01]  /*4b850*/  MOV R10, R7 ;  /* 0x00000007000a7202 */ /* 0x000fe20000000f00 */
[----:B------:R-:W-:Y:S04]  /*4b860*/  STL.64 [R1+0x260], R4 ;  /* 0x0002600401007387 */ /* 0x000fe80000100a00 */
[----:B------:R-:W-:Y:S04]  /*4b870*/  STL.64 [R1+0x3400], R10 ;  /* 0x0034000a01007387 */ /* 0x000fe80000100a00 */
[----:B------:R0:W-:Y:S01]  /*4b880*/  STL.64 [R1+0x33f8], R8 ;  /* 0x0033f80801007387 */ /* 0x0001e20000100a00 */
[----:B--2---:R-:W-:Y:S01]  /*4b890*/  MOV R7, R16 ;  /* 0x0000001000077202 */ /* 0x004fe20000000f00 */
[----:B------:R-:W-:-:S02]  /*4b8a0*/  IMAD.MOV.U32 R6, RZ, RZ, R17 ;  /* 0x000000ffff067224 */ /* 0x000fc400078e0011 */
[----:B0-----:R-:W2:Y:S04]  /*4b8b0*/  LDL.LU R8, [R1+0x240] ;  /* 0x0002400001087983 */ /* 0x001ea80000300800 */
[----:B------:R-:W2:Y:S04]  /*4b8c0*/  LDL.LU R9, [R1+0x244] ;  /* 0x0002440001097983 */ /* 0x000ea80000300800 */
[----:B------:R-:W2:Y:S04]  /*4b8d0*/  LDL.LU R10, [R1+0x248] ;  /* 0x00024800010a7983 */ /* 0x000ea80000300800 */
[----:B------:R-:W2:Y:S04]  /*4b8e0*/  LDL.LU R11, [R1+0x24c] ;  /* 0x00024c00010b7983 */ /* 0x000ea80000300800 */
[----:B------:R-:W-:Y:S04]  /*4b8f0*/  STL [R1+0x33a4], R2 ;  /* 0x0033a40201007387 */ /* 0x000fe80000100800 */
[----:B------:R-:W-:Y:S01]  /*4b900*/  STL [R1+0x33a0], R0 ;  /* 0x0033a00001007387 */ /* 0x000fe20000100800 */
[----:B---3--:R-:W-:Y:S03]  /*4b910*/  HMMA.16816.F32 R20, R12, R16, R20 ;  /* 0x000000100c14723c */ /* 0x008fe60000001814 */
[----:B------:R-:W2:-:S15]  /*4b920*/  LDL.LU.64 R16, [R1+0x3468] ;  /* 0x0034680001107983 */ /* 0x000e9e0000300a00 */
[----:B------:R-:W-:Y:S01]  /*4b930*/  NOP ;  /* 0x0000000000007918 */ /* 0x000fe20000000000 */
[----:B------:R-:W-:Y:S01]  /*4b940*/  STL.64 [R1+0x250], R20 ;  /* 0x0002501401007387 */ /* 0x000fe20000100a00 */
[----:B------:R-:W-:-:S03]  /*4b950*/  MOV R3, R23 ;  /* 0x0000001700037202 */ /* 0x000fc60000000f00 */
[----:B------:R0:W-:Y:S04]  /*4b960*/  STL [R1+0x258], R22 ;  /* 0x0002581601007387 */ /* 0x0001e80000100800 */
[----:B0-----:R-:W3:Y:S04]  /*4b970*/  LDL.LU.64 R22, [R1+0x3460] ;  /* 0x0034600001167983 */ /* 0x001ee80000300a00 */
[----:B------:R-:W3:Y:S04]  /*4b980*/  LDL.LU.64 R20, [R1+0x3458] ;  /* 0x0034580001147983 */ /* 0x000ee80000300a00 */
[----:B------:R0:W-:Y:S04]  /*4b990*/  STL [R1+0x33b0], R3 ;  /* 0x0033b00301007387 */ /* 0x0001e80000100800 */
[----:B0-----:R-:W4:Y:S04]  /*4b9a0*/  LDL.LU R3, [R1+0x478] ;  /* 0x0004780001037983 */ /* 0x001f280000300800 */
[----:B------:R-:W-:Y:S04]  /*4b9b0*/  STL [R1+0x33ac], R6 ;  /* 0x0033ac0601007387 */ /* 0x000fe80000100800 */
[----:B------:R2:W-:Y:S02]  /*4b9c0*/  STL [R1+0x33a8], R7 ;  /* 0x0033a80701007387 */ /* 0x0005e40000100800 */
[----:B--2---:R-:W-:-:S15]  /*4b9d0*/  HMMA.16816.F32 R4, R12, R16, R8 ;  /* 0x000000100c04723c */ /* 0x004fde0000001808 */
[----:B------:R-:W-:-:S04]  /*4b9e0*/  NOP ;  /* 0x0000000000007918 */ /* 0x000fc80000000000 */
[----:B------:R0:W-:Y:S01]  /*4b9f0*/  STL.64 [R1+0x240], R4 ;  /* 0x0002400401007387 */ /* 0x0001e20000100a00 */
[----:B---3--:R-:W-:Y:S01]  /*4ba00*/  HMMA.16816.F32 R8, R12, R24, R20 ;  /* 0x000000180c08723c */ /* 0x008fe20000001814 */
[----:B0-----:R-:W-:Y:S01]  /*4ba10*/  MOV R5, R24 ;  /* 0x0000001800057202 */ /* 0x001fe20000000f00 */
[----:B------:R-:W-:Y:S01]  /*4ba20*/  IMAD.MOV.U32 R4, RZ, RZ, R25 ;  /* 0x000000ffff047224 */ /* 0x000fe200078e0019 */
[----:B------:R-:W-:-:S15]  /*4ba30*/  STL.64 [R1+0x248], R6 ;  /* 0x0002480601007387 */ /* 0x000fde0000100a00 */
[----:B------:R-:W-:Y:S01]  /*4ba40*/  NOP ;  /* 0x0000000000007918 */ /* 0x000fe20000000000 */
[----:B------:R0:W-:Y:S04]  /*4ba50*/  STL.64 [R1+0x230], R8 ;  /* 0x0002300801007387 */ /* 0x0001e80000100a00 */
[----:B------:R1:W-:Y:S04]  /*4ba60*/  STL.64 [R1+0x238], R10 ;  /* 0x0002380a01007387 */ /* 0x0003e80000100a00 */
[----:B------:R-:W-:Y:S04]  /*4ba70*/  STL.64 [R1+0x3428], R4 ;  /* 0x0034280401007387 */ /* 0x000fe80000100a00 */
[----:B0-----:R-:W2:Y:S04]  /*4ba80*/  LDL.LU R8, [R1+0x360] ;  /* 0x0003600001087983 */ /* 0x001ea80000300800 */
[----:B------:R-:W2:Y:S04]  /*4ba90*/  LDL.LU R9, [R1+0x364] ;  /* 0x0003640001097983 */ /* 0x000ea80000300800 */
[----:B-1----:R-:W3:Y:S04]  /*4baa0*/  LDL.LU R10, [R1+0x368] ;  /* 0x00036800010a7983 */ /* 0x002ee80000300800 */
[----:B------:R-:W3:Y:S04]  /*4bab0*/  LDL.LU R11, [R1+0x36c] ;  /* 0x00036c00010b7983 */ /* 0x000ee80000300800 */
[----:B---3--:R-:W-:Y:S04]  /*4bac0*/  STL.64 [R1+0x3438], R10 ;  /* 0x0034380a01007387 */ /* 0x008fe80000100a00 */
[----:B--2---:R0:W-:Y:S04]  /*4bad0*/  STL.64 [R1+0x3430], R8 ;  /* 0x0034300801007387 */ /* 0x0041e80000100a00 */
[----:B0-----:R-:W2:Y:S01]  /*4bae0*/  LDL.LU.64 R8, [R1+0x10] ;  /* 0x0000100001087983 */ /* 0x001ea20000300a00 */
[----:B------:R-:W-:-:S02]  /*4baf0*/  MOV R29, R16 ;  /* 0x00000010001d7202 */ /* 0x000fc40000000f00 */
[----:B------:R-:W-:Y:S02]  /*4bb00*/  MOV R28, R17 ;  /* 0x00000011001c7202 */ /* 0x000fe40000000f00 */
[----:B----4-:R-:W0:Y:S04]  /*4bb10*/  LDSM.16.M88.4 R16, [R3+UR6+0x28080] ;  /* 0x028080060310783b */ /* 0x010e280008000200 */
[----:B--2---:R1:W-:Y:S04]  /*4bb20*/  STL.64 [R1+0x3450], R8 ;  /* 0x0034500801007387 */ /* 0x0043e80000100a00 */
[----:B-1----:R-:W2:Y:S04]  /*4bb30*/  LDL.LU.64 R8, [R1+0x20] ;  /* 0x0000200001087983 */ /* 0x002ea80000300a00 */
[----:B------:R-:W3:Y:S04]  /*4bb40*/  LDL.LU R4, [R1+0x380] ;  /* 0x0003800001047983 */ /* 0x000ee80000300800 */
[----:B------:R-:W3:Y:S04]  /*4bb50*/  LDL.LU R5, [R1+0x384] ;  /* 0x0003840001057983 */ /* 0x000ee80000300800 */
[----:B------:R-:W4:Y:S04]  /*4bb60*/  LDL.LU R6, [R1+0x388] ;  /* 0x0003880001067983 */ /* 0x000f280000300800 */
[----:B------:R-:W4:Y:S04]  /*4bb70*/  LDL.LU R7, [R1+0x38c] ;  /* 0x00038c0001077983 */ /* 0x000f280000300800 */
[----:B----4-:R-:W-:Y:S04]  /*4bb80*/  STL.64 [R1+0x3448], R6 ;  /* 0x0034480601007387 */ /* 0x010fe80000100a00 */
[----:B---3--:R1:W-:Y:S04]  /*4bb90*/  STL.64 [R1+0x3440], R4 ;  /* 0x0034400401007387 */ /* 0x0083e80000100a00 */
[----:B-1----:R-:W3:Y:S04]  /*4bba0*/  LDL.LU R4, [R1+0x210] ;  /* 0x0002100001047983 */ /* 0x002ee80000300800 */
[----:B------:R-:W3:Y:S04]  /*4bbb0*/  LDL.LU R5, [R1+0x214] ;  /* 0x0002140001057983 */ /* 0x000ee80000300800 */
[----:B------:R-:W3:Y:S04]  /*4bbc0*/  LDL.LU R6, [R1+0x218] ;  /* 0x0002180001067983 */ /* 0x000ee80000300800 */
[----:B------:R-:W3:Y:S04]  /*4bbd0*/  LDL.LU R7, [R1+0x21c] ;  /* 0x00021c0001077983 */ /* 0x000ee80000300800 */
[----:B------:R-:W4:Y:S04]  /*4bbe0*/  LDL.LU.64 R24, [R1] ;  /* 0x0000000001187983 */ /* 0x000f280000300a00 */
[----:B------:R-:W2:Y:S04]  /*4bbf0*/  LDL.LU R20, [R1+0x370] ;  /* 0x0003700001147983 */ /* 0x000ea80000300800 */
[----:B------:R-:W2:Y:S04]  /*4bc00*/  LDL.LU R21, [R1+0x374] ;  /* 0x0003740001157983 */ /* 0x000ea80000300800 */
[----:B------:R-:W2:Y:S04]  /*4bc10*/  LDL.LU R22, [R1+0x378] ;  /* 0x0003780001167983 */ /* 0x000ea80000300800 */
[----:B------:R-:W2:Y:S04]  /*4bc20*/  LDL.LU R23, [R1+0x37c] ;  /* 0x00037c0001177983 */ /* 0x000ea80000300800 */
[----:B0-----:R-:W-:Y:S04]  /*4bc30*/  STL.64 [R1+0x3210], R18 ;  /* 0x0032101201007387 */ /* 0x001fe80000100a00 */
[----:B------:R0:W-:Y:S04]  /*4bc40*/  STL.64 [R1+0x3208], R16 ;  /* 0x0032081001007387 */ /* 0x0001e80000100a00 */
        /* <DEDUP_REMOVED lines=9> */
[----:B------:R-:W-:Y:S02]  /*4bce0*/  MOV R18, R9 ;  /* 0x0000000900127202 */ /* 0x000fe40000000f00 */
[----:B------:R-:W3:Y:S04]  /*4bcf0*/  LDL.LU.64 R8, [R1+0x3450] ;  /* 0x0034500001087983 */ /* 0x000ee80000300a00 */
[----:B------:R0:W-:Y:S04]  /*4bd00*/  STL.64 [R1+0x33c8], R18 ;  /* 0x0033c81201007387 */ /* 0x0001e80000100a00 */
[----:B------:R-:W2:Y:S04]  /*4bd10*/  LDL.LU R16, [R1+0x330] ;  /* 0x0003300001107983 */ /* 0x000ea80000300800 */
[----:B------:R-:W2:Y:S04]  /*4bd20*/  LDL.LU R17, [R1+0x334] ;  /* 0x0003340001117983 */ /* 0x000ea80000300800 */
[----:B0-----:R-:W2:Y:S04]  /*4bd30*/  LDL.LU R18, [R1+0x338] ;  /* 0x0003380001127983 */ /* 0x001ea80000300800 */
        /* <DEDUP_REMOVED lines=12> */
[----:B------:R-:W2:Y:S04]  /*4be00*/  LDL.LU R18, [R1+0x358] ;  /* 0x0003580001127983 */ /* 0x000ea80000300800 */
[----:B------:R-:W2:Y:S04]  /*4be10*/  LDL.LU R19, [R1+0x35c] ;  /* 0x00035c0001137983 */ /* 0x000ea80000300800 */
[----:B------:R-:W-:Y:S04]  /*4be20*/  STL.64 [R1+0x210], R4 ;  /* 0x0002100401007387 */ /* 0x000fe80000100a00 */
[----:B------:R0:W-:Y:S04]  /*4be30*/  STL.64 [R1+0x218], R6 ;  /* 0x0002180601007387 */ /* 0x0001e80000100a00 */
[----:B0-----:R-:W4:Y:S04]  /*4be40*/  LDL.LU.64 R6, [R1+0x3448] ;  /* 0x0034480001067983 */ /* 0x001f280000300a00 */
[----:B------:R-:W4:Y:S01]  /*4be50*/  LDL.LU.64 R4, [R1+0x3440] ;  /* 0x0034400001047983 */ /* 0x000f220000300a00 */
[----:B------:R-:W-:-:S02]  /*4be60*/  MOV R2, R8 ;  /* 0x0000000800027202 */ /* 0x000fc40000000f00 */
[----:B------:R-:W-:Y:S01]  /*4be70*/  MOV R0, R9 ;  /* 0x0000000900007202 */ /* 0x000fe20000000f00 */
[----:B------:R-:W3:Y:S04]  /*4be80*/  LDL.LU.64 R10, [R1+0x3438] ;  /* 0x00343800010a7983 */ /* 0x000ee80000300a00 */
[----:B------:R-:W3:Y:S01]  /*4be90*/  LDL.LU.64 R8, [R1+0x3430] ;  /* 0x0034300001087983 */ /* 0x000ee20000300a00 */
[----:B----4-:R-:W-:-:S15]  /*4bea0*/  HMMA.16816.F32 R4, R12, R24, R4 ;  /* 0x000000180c04723c */ /* 0x010fde0000001804 */
[----:B------:R-:W-:-:S04]  /*4beb0*/  NOP ;  /* 0x0000000000007918 */ /* 0x000fc80000000000 */
[----:B------:R0:W-:Y:S04]  /*4bec0*/  STL.64 [R1+0x1f0], R4 ;  /* 0x0001f00401007387 */ /* 0x0001e80000100a00 */
[----:B------:R1:W-:Y:S04]  /*4bed0*/  STL.64 [R1+0x1f8], R6 ;  /* 0x0001f80601007387 */ /* 0x0003e80000100a00 */
[----:B0-----:R-:W4:Y:S01]  /*4bee0*/  LDL.LU.64 R4, [R1+0x3428] ;  /* 0x0034280001047983 */ /* 0x001f220000300a00 */
[----:B-1----:R-:W-:Y:S01]  /*4bef0*/  IMAD.MOV.U32 R6, RZ, RZ, R24 ;  /* 0x000000ffff067224 */ /* 0x002fe200078e0018 */
[----:B------:R-:W-:-:S02]  /*4bf00*/  MOV R7, R25 ;  /* 0x0000001900077202 */ /* 0x000fc40000000f00 */
[----:B------:R-:W2:Y:S04]  /*4bf10*/  LDL.LU.64 R26, [R1+0x3420] ;  /* 0x00342000011a7983 */ /* 0x000ea80000300a00 */
[----:B------:R-:W2:Y:S04]  /*4bf20*/  LDL.LU.64 R24, [R1+0x3418] ;  /* 0x0034180001187983 */ /* 0x000ea80000300a00 */
[----:B------:R-:W-:Y:S04]  /*4bf30*/  STL.64 [R1+0x33c0], R6 ;  /* 0x0033c00601007387 */ /* 0x000fe80000100a00 */
[----:B----4-:R0:W-:Y:S04]  /*4bf40*/  STL.64 [R1+0x33b8], R4 ;  /* 0x0033b80401007387 */ /* 0x0101e80000100a00 */
[----:B0-----:R-:W4:Y:S01]  /*4bf50*/  LDL.LU.64 R4, [R1+0x200] ;  /* 0x0002000001047983 */ /* 0x001f220000300a00 */
[----:B--2---:R-:W-:Y:S03]  /*4bf60*/  HMMA.16816.F32 R20, R12, R24, R20 ;  /* 0x000000180c14723c */ /* 0x004fe60000001814 */
[----:B----4-:R0:W-:Y:S04]  /*4bf70*/  STL.64 [R1+0x33e0], R4 ;  /* 0x0033e00401007387 */ /* 0x0101e80000100a00 */
[----:B0-----:R-:W2:-:S12]  /*4bf80*/  LDL.LU.64 R4, [R1+0xd0] ;  /* 0x0000d00001047983 */ /* 0x001e980000300a00 */
[----:B------:R-:W-:Y:S04]  /*4bf90*/  STL.64 [R1+0x1d0], R20 ;  /* 0x0001d01401007387 */ /* 0x000fe80000100a00 */
[----:B------:R0:W-:Y:S04]  /*4bfa0*/  STL.64 [R1+0x1d8], R22 ;  /* 0x0001d81601007387 */ /* 0x0001e80000100a00 */
[----:B0-----:R-:W4:Y:S04]  /*4bfb0*/  LDL.LU.64 R22, [R1+0x3410] ;  /* 0x0034100001167983 */ /* 0x001f280000300a00 */
[----:B------:R-:W3:Y:S02]  /*4bfc0*/  LDL.LU.64 R20, [R1+0x3408] ;  /* 0x0034080001147983 */ /* 0x000ee40000300a00 */
[----:B---3--:R-:W-:-:S15]  /*4bfd0*/  HMMA.16816.F32 R8, R12, R20, R8 ;  /* 0x000000140c08723c */ /* 0x008fde0000001808 */
[----:B------:R-:W-:-:S04]  /*4bfe0*/  NOP ;  /* 0x0000000000007918 */ /* 0x000fc80000000000 */
[----:B------:R-:W-:Y:S04]  /*4bff0*/  STL.64 [R1+0x1c0], R8 ;  /* 0x0001c00801007387 */ /* 0x000fe80000100a00 */
[----:B------:R0:W-:Y:S04]  /*4c000*/  STL.64 [R1+0x1c8], R10 ;  /* 0x0001c80a01007387 */ /* 0x0001e80000100a00 */
[----:B0-----:R-:W3:Y:S04]  /*4c010*/  LDL.LU.64 R10, [R1+0x3400] ;  /* 0x00340000010a7983 */ /* 0x001ee80000300a00 */
[----:B------:R-:W2:Y:S04]  /*4c020*/  LDL.LU.64 R8, [R1+0x33f8] ;  /* 0x0033f80001087983 */ /* 0x000ea80000300a00 */
[----:B----4-:R-:W-:Y:S04]  /*4c030*/  STL.64 [R1+0x3268], R22 ;  /* 0x0032681601007387 */ /* 0x010fe80000100a00 */
[----:B------:R-:W-:Y:S01]  /*4c040*/  STL.64 [R1+0x3260], R20 ;  /* 0x0032601401007387 */ /* 0x000fe20000100a00 */
[----:B--2---:R-:W-:-:S15]  /*4c050*/  HMMA.16816.F32 R16, R12, R8, R16 ;  /* 0x000000080c10723c */ /* 0x004fde0000001810 */
[----:B------:R-:W-:-:S04]  /*4c060*/  NOP ;  /* 0x0000000000007918 */ /* 0x000fc80000000000 */
[----:B------:R-:W-:Y:S04]  /*4c070*/  STL.64 [R1+0x1b0], R16 ;  /* 0x0001b01001007387 */ /* 0x000fe80000100a00 */
[----:B------:R0:W-:Y:S04]  /*4c080*/  STL.64 [R1+0x1b8], R18 ;  /* 0x0001b81201007387 */ /* 0x0001e80000100a00 */
[----:B0-----:R-:W2:Y:S04]  /*4c090*/  LDL.LU.64 R18, [R1+0x33f0] ;  /* 0x0033f00001127983 */ /* 0x001ea80000300a00 */
[----:B------:R-:W2:Y:S01]  /*4c0a0*/  LDL.LU.64 R16, [R1+0x33e8] ;  /* 0x0033e80001107983 */ /* 0x000ea20000300a00 */
[----:B------:R-:W-:-:S03]  /*4c0b0*/  MOV R20, R27 ;  /* 0x0000001b00147202 */ /* 0x000fc60000000f00 */
[----:B---3--:R0:W-:Y:S01]  /*4c0c0*/  STL.64 [R1+0x3278], R10 ;  /* 0x0032780a01007387 */ /* 0x0081e20000100a00 */
[----:B------:R-:W-:-:S03]  /*4c0d0*/  MOV R21, R26 ;  /* 0x0000001a00157202 */ /* 0x000fc60000000f00 */
[----:B------:R-:W-:Y:S01]  /*4c0e0*/  STL.64 [R1+0x3270], R8 ;  /* 0x0032700801007387 */ /* 0x000fe20000100a00 */
[----:B0-----:R-:W-:Y:S01]  /*4c0f0*/  MOV R11, R4 ;  /* 0x00000004000b7202 */ /* 0x001fe20000000f00 */
[----:B------:R-:W-:Y:S01]  /*4c100*/  IMAD.MOV.U32 R10, RZ, RZ, R5 ;  /* 0x000000ffff0a7224 */ /* 0x000fe200078e0005 */
[----:B--2---:R-:W-:Y:S01]  /*4c110*/  HMMA.16816.F32 R16, R12, R4, R16 ;  /* 0x000000040c10723c */ /* 0x004fe20000001810 */
[----:B------:R-:W2:-:S15]  /*4c120*/  LDL.LU.64 R4, [R1+0x33e0] ;  /* 0x0033e00001047983 */ /* 0x000e9e0000300a00 */
[----:B------:R-:W-:-:S03]  /*4c130*/  NOP ;  /* 0x0000000000007918 */ /* 0x000fc60000000000 */
[----:B------:R-:W-:Y:S01]  /*4c140*/  STL [R1+0x1a0], R16 ;  /* 0x0001a01001007387 */ /* 0x000fe20000100800 */
[----:B------:R-:W-:Y:S02]  /*4c150*/  MOV R27, R18 ;  /* 0x00000012001b7202 */ /* 0x000fe40000000f00 */
[----:B------:R-:W-:Y:S01]  /*4c160*/  MOV R26, R17 ;  /* 0x00000011001a7202 */ /* 0x000fe20000000f00 */
[----:B------:R0:W-:Y:S04]  /*4c170*/  STL [R1+0x1ac], R19 ;  /* 0x0001ac1301007387 */ /* 0x0001e80000100800 */
[----:B0-----:R-:W2:Y:S04]  /*4c180*/  LDL.LU.64 R18, [R1+0x33d8] ;  /* 0x0033d80001127983 */ /* 0x001ea80000300a00 */
[----:B------:R-:W2:Y:S04]  /*4c190*/  LDL.LU.64 R16, [R1+0x33d0] ;  /* 0x0033d00001107983 */ /* 0x000ea80000300a00 */
        /* <DEDUP_REMOVED lines=8> */
[----:B------:R-:W-:Y:S04]  /*4c220*/  STL.64 [R1+0x190], R16 ;  /* 0x0001901001007387 */ /* 0x000fe80000100a00 */
[----:B------:R0:W-:Y:S04]  /*4c230*/  STL.64 [R1+0x198], R18 ;  /* 0x0001981201007387 */ /* 0x0001e80000100a00 */
[----:B0-----:R-:W2:Y:S04]  /*4c240*/  LDL.LU.64 R18, [R1+0x33c8] ;  /* 0x0033c80001127983 */ /* 0x001ea80000300a00 */
[----:B------:R-:W4:Y:S01]  /*4c250*/  LDL.LU.64 R6, [R1+0x33c0] ;  /* 0x0033c00001067983 */ /* 0x000f220000300a00 */
[----:B---3--:R-:W-:Y:S01]  /*4c260*/  HMMA.16816.F32 R20, R12, R20, R24 ;  /* 0x000000140c14723c */ /* 0x008fe20000001818 */
[----:B------:R-:W-:-:S02]  /*4c270*/  MOV R17, R4 ;  /* 0x0000000400117202 */ /* 0x000fc40000000f00 */
[----:B------:R-:W-:Y:S01]  /*4c280*/  MOV R16, R5 ;  /* 0x0000000500107202 */ /* 0x000fe20000000f00 */
[----:B------:R0:W1:Y:S04]  /*4c290*/  LDSM.16.M88.4 R12, [R3+UR6+0x29080] ;  /* 0x02908006030c783b */ /* 0x0000680008000200 */
[----:B------:R-:W3:Y:S04]  /*4c2a0*/  LDL.LU.64 R4, [R1+0x33b8] ;  /* 0x0033b80001047983 */ /* 0x000ee80000300a00 */
[----:B0-----:R-:W2:Y:S07]  /*4c2b0*/  LDL.LU R3, [R1+0x33b0] ;  /* 0x0033b00001037983 */ /* 0x001eae0000300800 */
[----:B------:R-:W-:Y:S04]  /*4c2c0*/  STL.64 [R1+0x180], R20 ;  /* 0x0001801401007387 */ /* 0x000fe80000100a00 */
[----:B------:R-:W-:Y:S01]  /*4c2d0*/  STL.64 [R1+0x188], R22 ;  /* 0x0001881601007387 */ /* 0x000fe20000100a00 */
[----:B----4-:R-:W-:Y:S01]  /*4c2e0*/  IMAD.MOV.U32 R8, RZ, RZ, R6 ;  /* 0x000000ffff087224 */ /* 0x010fe200078e0006 */
[----:B------:R-:W-:-:S02]  /*4c2f0*/  MOV R9, R7 ;  /* 0x0000000700097202 */ /* 0x000fc40000000f00 */
[----:B------:R-:W4:Y:S04]  /*4c300*/  LDL.LU R6, [R1+0x33ac] ;  /* 0x0033ac0001067983 */ /* 0x000f280000300800 */
[----:B------:R-:W2:Y:S04]  /*4c310*/  LDL.LU R7, [R1+0x33a8] ;  /* 0x0033a80001077983 */ /* 0x000ea80000300800 */
[----:B------:R0:W-:Y:S04]  /*4c320*/  STL.64 [R1+0x3290], R8 ;  /* 0x0032900801007387 */ /* 0x0001e80000100a00 */
[----:B------:R-:W2:Y:S04]  /*4c330*/  LDL.LU R24, [R1+0xe0] ;  /* 0x0000e00001187983 */ /* 0x000ea80000300800 */
[----:B------:R-:W2:Y:S04]  /*4c340*/  LDL.LU R25, [R1+0xe4] ;  /* 0x0000e40001197983 */ /* 0x000ea80000300800 */
[----:B------:R-:W2:Y:S04]  /*4c350*/  LDL.LU R26, [R1+0xe8] ;  /* 0x0000e800011a7983 */ /* 0x000ea80000300800 */
[----:B------:R-:W2:Y:S01]  /*4c360*/  LDL.LU R27, [R1+0xec] ;  /* 0x0000ec00011b7983 */ /* 0x000ea20000300800 */
[----:B0-----:R-:W-:-:S02]  /*4c370*/  MOV R8, R2 ;  /* 0x0000000200087202 */ /* 0x001fc40000000f00 */
        /* <DEDUP_REMOVED lines=10> */
[----:B-1----:R-:W-:Y:S01]  /*4c420*/  MOV R8, R19 ;  /* 0x0000001300087202 */ /* 0x002fe20000000f00 */
[----:B------:R-:W-:-:S02]  /*4c430*/  IMAD.MOV.U32 R9, RZ, RZ, R18 ;  /* 0x000000ffff097224 */ /* 0x000fc400078e0012 */
[----:B--2---:R-:W-:Y:S04]  /*4c440*/  STL.64 [R1+0x32b8], R26 ;  /* 0x0032b81a01007387 */ /* 0x004fe80000100a00 */
[----:B------:R0:W-:Y:S04]  /*4c450*/  STL.64 [R1+0x32b0], R24 ;  /* 0x0032b01801007387 */ /* 0x0001e80000100a00 */
[----:B------:R3:W-:Y:S04]  /*4c460*/  STL.64 [R1+0x32c0], R8 ;  /* 0x0032c00801007387 */ /* 0x0007e80000100a00 */
[----:B0-----:R-:W2:Y:S04]  /*4c470*/  LDL.LU R24, [R1+0x100] ;  /* 0x0001000001187983 */ /* 0x001ea80000300800 */
[----:B------:R-:W2:Y:S04]  /*4c480*/  LDL.LU R25, [R1+0x104] ;  /* 0x0001040001197983 */ /* 0x000ea80000300800 */
[----:B------:R-:W2:Y:S04]  /*4c490*/  LDL.LU R26, [R1+0x108] ;  /* 0x00010800011a7983 */ /* 0x000ea80000300800 */
[----:B------:R-:W2:Y:S01]  /*4c4a0*/  LDL.LU R27, [R1+0x10c] ;  /* 0x00010c00011b7983 */ /* 0x000ea20000300800 */
[----:B---3--:R-:W-:-:S02]  /*4c4b0*/  MOV R8, R5 ;  /* 0x0000000500087202 */ /* 0x008fc40000000f00 */
[----:B------:R-:W-:Y:S01]  /*4c4c0*/  MOV R9, R4 ;  /* 0x0000000400097202 */ /* 0x000fe20000000f00 */
[----:B--2---:R-:W-:Y:S04]  /*4c4d0*/  STL.64 [R1+0x32d0], R26 ;  /* 0x0032d01a01007387 */ /* 0x004fe80000100a00 */
[----:B------:R-:W-:Y:S04]  /*4c4e0*/  STL.64 [R1+0x32c8], R24 ;  /* 0x0032c81801007387 */ /* 0x000fe80000100a00 */
[----:B------:R-:W2:Y:S04]  /*4c4f0*/  LDL.LU R5, [R1+0x339c] ;  /* 0x00339c0001057983 */ /* 0x000ea80000300800 */
[----:B------:R-:W3:Y:S04]  /*4c500*/  LDL.LU R4, [R1+0x3398] ;  /* 0x0033980001047983 */ /* 0x000ee80000300800 */
[----:B------:R0:W-:Y:S02]  /*4c510*/  STL.64 [R1+0x32d8], R8 ;  /* 0x0032d80801007387 */ /* 0x0001e40000100a00 */
[----:B0-----:R-:W-:-:S02]  /*4c520*/  MOV R8, R29 ;  /* 0x0000001d00087202 */ /* 0x001fc40000000f00 */
[----:B------:R-:W-:Y:S01]  /*4c530*/  MOV R9, R28 ;  /* 0x0000001c00097202 */ /* 0x000fe20000000f00 */
[----:B------:R-:W2:Y:S04]  /*4c540*/  LDL.LU R29, [R1+0x3394] ;  /* 0x00339400011d7983 */ /* 0x000ea80000300800 */
[----:B------:R-:W2:Y:S04]  /*4c550*/  LDL.LU R28, [R1+0x3390] ;  /* 0x00339000011c7983 */ /* 0x000ea80000300800 */
[----:B------:R0:W-:Y:S04]  /*4c560*/  STL.64 [R1+0x32f0], R8 ;  /* 0x0032f00801007387 */ /* 0x0001e80000100a00 */
[----:B------:R-:W2:Y:S04]  /*4c570*/  LDL.LU R24, [R1+0x110] ;  /* 0x0001100001187983 */ /* 0x000ea80000300800 */
[----:B------:R-:W2:Y:S04]  /*4c580*/  LDL.LU R25, [R1+0x114] ;  /* 0x0001140001197983 */ /* 0x000ea80000300800 */
[----:B------:R-:W2:Y:S04]  /*4c590*/  LDL.LU R26, [R1+0x118] ;  /* 0x00011800011a7983 */ /* 0x000ea80000300800 */
[----:B------:R-:W2:Y:S01]  /*4c5a0*/  LDL.LU R27, [R1+0x11c] ;  /* 0x00011c00011b7983 */ /* 0x000ea20000300800 */
[----:B0-----:R-:W-:Y:S01]  /*4c5b0*/  IMAD.MOV.U32 R8, RZ, RZ, R7 ;  /* 0x000000ffff087224 */ /* 0x001fe200078e0007 */
[----:B----4-:R-:W-:-:S02]  /*4c5c0*/  MOV R9, R6 ;  /* 0x0000000600097202 */ /* 0x010fc40000000f00 */
[----:B------:R-:W4:Y:S04]  /*4c5d0*/  LDL.LU R7, [R1+0x338c] ;  /* 0x00338c0001077983 */ /* 0x000f280000300800 */
[----:B------:R-:W3:Y:S04]  /*4c5e0*/  LDL.LU R6, [R1+0x3388] ;  /* 0x0033880001067983 */ /* 0x000ee80000300800 */
[----:B------:R-:W-:Y:S04]  /*4c5f0*/  STL.64 [R1+0x3308], R8 ;  /* 0x0033080801007387 */ /* 0x000fe80000100a00 */
[----:B--2---:R-:W-:Y:S04]  /*4c600*/  STL.64 [R1+0x32e8], R26 ;  /* 0x0032e81a01007387 */ /* 0x004fe80000100a00 */
[----:B------:R0:W-:Y:S04]  /*4c610*/  STL.64 [R1+0x32e0], R24 ;  /* 0x0032e01801007387 */ /* 0x0001e80000100a00 */
[----:B0-----:R-:W2:Y:S04]  /*4c620*/  LDL.LU R24, [R1+0x120] ;  /* 0x0001200001187983 */ /* 0x001ea80000300800 */
[----:B------:R-:W2:Y:S04]  /*4c630*/  LDL.LU R25, [R1+0x124] ;  /* 0x0001240001197983 */ /* 0x000ea80000300800 */
[----:B------:R-:W2:Y:S04]  /*4c640*/  LDL.LU R26, [R1+0x128] ;  /* 0x00012800011a7983 */ /* 0x000ea80000300800 */
[----:B------:R-:W2:Y:S01]  /*4c650*/  LDL.LU R27, [R1+0x12c] ;  /* 0x00012c00011b7983 */ /* 0x000ea20000300800 */
[----:B------:R-:W-:-:S02]  /*4c660*/  MOV R8, R0 ;  /* 0x0000000000087202 */ /* 0x000fc40000000f00 */
[----:B------:R-:W-:Y:S01]  /*4c670*/  MOV R9, R2 ;  /* 0x0000000200097202 */ /* 0x000fe20000000f00 */
[----:B------:R-:W4:Y:S04]  /*4c680*/  LDL.LU R0, [R1+0x3384] ;  /* 0x0033840001007983 */ /* 0x000f280000300800 */
[----:B------:R-:W4:Y:S04]  /*4c690*/  LDL.LU R2, [R1+0x3380] ;  /* 0x0033800001027983 */ /* 0x000f280000300800 */
[----:B------:R3:W-:Y:S02]  /*4c6a0*/  STL.64 [R1+0x3320], R8 ;  /* 0x0033200801007387 */ /* 0x0007e40000100a00 */
[----:B---3--:R-:W-:Y:S01]  /*4c6b0*/  MOV R8, R4 ;  /* 0x0000000400087202 */ /* 0x008fe20000000f00 */
[----:B------:R-:W-:Y:S01]  /*4c6c0*/  IMAD.MOV.U32 R9, RZ, RZ, R5 ;  /* 0x000000ffff097224 */ /* 0x000fe200078e0005 */
[----:B--2---:R-:W-:Y:S04]  /*4c6d0*/  STL.64 [R1+0x3300], R26 ;  /* 0x0033001a01007387 */ /* 0x004fe80000100a00 */
[----:B------:R0:W-:Y:S04]  /*4c6e0*/  STL.64 [R1+0x32f8], R24 ;  /* 0x0032f81801007387 */ /* 0x0001e80000100a00 */
[----:B0-----:R-:W2:Y:S04]  /*4c6f0*/  LDL.LU R24, [R1+0x130] ;  /* 0x0001300001187983 */ /* 0x001ea80000300800 */
[----:B------:R-:W2:Y:S04]  /*4c700*/  LDL.LU R25, [R1+0x134] ;  /* 0x0001340001197983 */ /* 0x000ea80000300800 */
[----:B------:R-:W3:Y:S04]  /*4c710*/  LDL.LU R26, [R1+0x138] ;  /* 0x00013800011a7983 */ /* 0x000ee80000300800 */
[----:B------:R-:W3:Y:S04]  /*4c720*/  LDL.LU R27, [R1+0x13c] ;  /* 0x00013c00011b7983 */ /* 0x000ee80000300800 */
        /* <DEDUP_REMOVED lines=8> */
[----:B--2---:R-:W-:Y:S04]  /*4c7b0*/  STL.64 [R1+0x3350], R10 ;  /* 0x0033500a01007387 */ /* 0x004fe80000100a00 */
[----:B------:R0:W-:Y:S02]  /*4c7c0*/  STL.64 [R1+0x3348], R8 ;  /* 0x0033480801007387 */ /* 0x0001e40000100a00 */
[----:B0-----:R-:W-:-:S02]  /*4c7d0*/  MOV R8, R6 ;  /* 0x0000000600087202 */ /* 0x001fc40000000f00 */
[----:B------:R-:W2:Y:S01]  /*4c7e0*/  LDL.LU R6, [R1+0x3374] ;  /* 0x0033740001067983 */ /* 0x000ea20000300800 */
[----:B----4-:R-:W-:-:S03]  /*4c7f0*/  MOV R9, R7 ;  /* 0x0000000700097202 */ /* 0x010fc60000000f00 */
[----:B------:R-:W2:Y:S04]  /*4c800*/  LDL.LU R7, [R1+0x3370] ;  /* 0x0033700001077983 */ /* 0x000ea80000300800 */
[----:B---3--:R-:W-:Y:S04]  /*4c810*/  STL.64 [R1+0x3318], R26 ;  /* 0x0033181a01007387 */ /* 0x008fe80000100a00 */
        /* <DEDUP_REMOVED lines=17> */
[----:B------:R-:W3:Y:S04]  /*4c930*/  LDL.LU R20, [R1+0x2f0] ;  /* 0x0002f00001147983 */ /* 0x000ee80000300800 */
[----:B------:R-:W3:Y:S04]  /*4c940*/  LDL.LU R21, [R1+0x2f4] ;  /* 0x0002f40001157983 */ /* 0x000ee80000300800 */
[----:B------:R-:W3:Y:S04]  /*4c950*/  LDL.LU R22, [R1+0x2f8] ;  /* 0x0002f80001167983 */ /* 0x000ee80000300800 */
[----:B------:R-:W3:Y:S04]  /*4c960*/  LDL.LU R23, [R1+0x2fc] ;  /* 0x0002fc0001177983 */ /* 0x000ee80000300800 */
[----:B------:R-:W-:Y:S04]  /*4c970*/  STL.64 [R1+0x30d8], R14 ;  /* 0x0030d80e01007387 */ /* 0x000fe80000100a00 */
[----:B------:R0:W-:Y:S04]  /*4c980*/  STL.64 [R1+0x30d0], R12 ;  /* 0x0030d00c01007387 */ /* 0x0001e80000100a00 */
[----:B0-----:R-:W4:Y:S04]  /*4c990*/  LDL.LU.64 R12, [R1+0x1e0] ;  /* 0x0001e000010c7983 */ /* 0x001f280000300a00 */
[----:B------:R-:W3:Y:S01]  /*4c9a0*/  LDL.LU.64 R14, [R1+0x1e8] ;  /* 0x0001e800010e7983 */ /* 0x000ee20000300a00 */
[----:B--2---:R-:W-:Y:S03]  /*4c9b0*/  HMMA.16816.F32 R8, R4, R8, R24 ;  /* 0x000000080408723c */ /* 0x004fe60000001818 */
[----:B---3--:R-:W-:Y:S04]  /*4c9c0*/  STL.64 [R1+0x3228], R14 ;  /* 0x0032280e01007387 */ /* 0x008fe80000100a00 */
[----:B----4-:R0:W-:Y:S02]  /*4c9d0*/  STL.64 [R1+0x3220], R12 ;  /* 0x0032200c01007387 */ /* 0x0101e40000100a00 */
[----:B0-----:R-:W-:-:S02]  /*4c9e0*/  MOV R12, R17 ;  /* 0x00000011000c7202 */ /* 0x001fc40000000f00 */
[----:B------:R-:W-:Y:S02]  /*4c9f0*/  MOV R13, R16 ;  /* 0x00000010000d7202 */ /* 0x000fe40000000f00 */
[----:B------:R-:W2:Y:S04]  /*4ca00*/  LDL.LU R16, [R1+0x2e0] ;  /* 0x0002e00001107983 */ /* 0x000ea80000300800 */
[----:B------:R-:W2:Y:S04]  /*4ca10*/  LDL.LU R17, [R1+0x2e4] ;  /* 0x0002e40001117983 */ /* 0x000ea80000300800 */
[----:B------:R-:W2:Y:S04]  /*4ca20*/  LDL.LU R18, [R1+0x2e8] ;  /* 0x0002e80001127983 */ /* 0x000ea80000300800 */
[----:B------:R-:W2:Y:S04]  /*4ca30*/  LDL.LU R19, [R1+0x2ec] ;  /* 0x0002ec0001137983 */ /* 0x000ea80000300800 */
[----:B------:R0:W-:Y:S02]  /*4ca40*/  STL.64 [R1+0x3238], R12 ;  /* 0x0032380c01007387 */ /* 0x0001e40000100a00 */
[----:B0-----:R-:W-:Y:S01]  /*4ca50*/  IMAD.MOV.U32 R12, RZ, RZ, R28 ;  /* 0x000000ffff0c7224 */ /* 0x001fe200078e001c */
[----:B------:R-:W-:Y:S01]  /*4ca60*/  MOV R13, R29 ;  /* 0x0000001d000d7202 */ /* 0x000fe20000000f00 */
[----:B------:R-:W3:Y:S04]  /*4ca70*/  LDL.LU R28, [R1+0x336c] ;  /* 0x00336c00011c7983 */ /* 0x000ee80000300800 */
[----:B------:R-:W4:Y:S04]  /*4ca80*/  LDL.LU R29, [R1+0x3368] ;  /* 0x00336800011d7983 */ /* 0x000f280000300800 */
[----:B------:R-:W2:Y:S04]  /*4ca90*/  LDL.LU.64 R26, [R1+0x3360] ;  /* 0x00336000011a7983 */ /* 0x000ea80000300a00 */
[----:B------:R-:W2:Y:S04]  /*4caa0*/  LDL.LU.64 R24, [R1+0x3358] ;  /* 0x0033580001187983 */ /* 0x000ea80000300a00 */
[----:B------:R-:W-:Y:S04]  /*4cab0*/  STL.64 [R1+0x170], R8 ;  /* 0x0001700801007387 */ /* 0x000fe80000100a00 */
[----:B------:R0:W-:Y:S04]  /*4cac0*/  STL.64 [R1+0x178], R10 ;  /* 0x0001780a01007387 */ /* 0x0001e80000100a00 */
[----:B0-----:R-:W2:Y:S04]  /*4cad0*/  LDL.LU.64 R10, [R1+0x3350] ;  /* 0x00335000010a7983 */ /* 0x001ea80000300a00 */
[----:B------:R-:W2:Y:S02]  /*4cae0*/  LDL.LU.64 R8, [R1+0x3348] ;  /* 0x0033480001087983 */ /* 0x000ea40000300a00 */
[----:B--2---:R-:W-:Y:S02]  /*4caf0*/  HMMA.16816.F32 R12, R4, R12, R8 ;  /* 0x0000000c040c723c */ /* 0x004fe40000001808 */
[----:B------:R-:W2:Y:S04]  /*4cb00*/  LDL.LU.64 R10, [R1+0x3340] ;  /* 0x00334000010a7983 */ /* 0x000ea80000300a00 */
[----:B------:R-:W3:-:S13]  /*4cb10*/  LDL.LU.64 R8, [R1+0x3338] ;  /* 0x0033380001087983 */ /* 0x000eda0000300a00 */
[----:B------:R2:W-:Y:S04]  /*4cb20*/  STL.64 [R1+0x160], R12 ;  /* 0x0001600c01007387 */ /* 0x0005e80000100a00 */
[----:B------:R-:W-:Y:S01]  /*4cb30*/  STL.64 [R1+0x168], R14 ;  /* 0x0001680e01007387 */ /* 0x000fe20000100a00 */
[----:B--2---:R-:W-:Y:S02]  /*4cb40*/  MOV R12, R11 ;  /* 0x0000000b000c7202 */ /* 0x004fe40000000f00 */
[----:B------:R-:W-:Y:S02]  /*4cb50*/  MOV R13, R10 ;  /* 0x0000000a000d7202 */ /* 0x000fe40000000f00 */
[C---:B---3--:R-:W-:Y:S03]  /*4cb60*/  HMMA.16816.F32 R8, R4.reuse, R8, R24 ;  /* 0x000000080408723c */ /* 0x048fe60000001818 */
[----:B------:R0:W-:Y:S04]  /*4cb70*/  STL.64 [R1+0x3250], R12 ;  /* 0x0032500c01007387 */ /* 0x0001e80000100a00 */
[----:B0-----:R-:W2:Y:S04]  /*4cb80*/  LDL.LU R12, [R1+0x2d0] ;  /* 0x0002d000010c7983 */ /* 0x001ea80000300800 */
[----:B------:R-:W2:Y:S04]  /*4cb90*/  LDL.LU R13, [R1+0x2d4] ;  /* 0x0002d400010d7983 */ /* 0x000ea80000300800 */
[----:B------:R-:W2:Y:S04]  /*4cba0*/  LDL.LU R14, [R1+0x2d8] ;  /* 0x0002d800010e7983 */ /* 0x000ea80000300800 */
[----:B------:R-:W2:Y:S04]  /*4cbb0*/  LDL.LU R15, [R1+0x2dc] ;  /* 0x0002dc00010f7983 */ /* 0x000ea80000300800 */
[----:B------:R-:W3:Y:S04]  /*4cbc0*/  LDL.LU.64 R26, [R1+0x3330] ;  /* 0x00333000011a7983 */ /* 0x000ee80000300a00 */
[----:B------:R-:W3:Y:S04]  /*4cbd0*/  LDL.LU.64 R24, [R1+0x3328] ;  /* 0x0033280001187983 */ /* 0x000ee80000300a00 */
[----:B------:R0:W-:Y:S04]  /*4cbe0*/  STL.64 [R1+0x150], R8 ;  /* 0x0001500801007387 */ /* 0x0001e80000100a00 */
[----:B------:R3:W-:Y:S04]  /*4cbf0*/  STL.64 [R1+0x158], R10 ;  /* 0x0001580a01007387 */ /* 0x0007e80000100a00 */
[----:B0-----:R-:W3:Y:S02]  /*4cc00*/  LDL.LU.64 R8, [R1+0x3320] ;  /* 0x0033200001087983 */ /* 0x001ee40000300a00 */
[----:B---3--:R-:W-:Y:S02]  /*4cc10*/  HMMA.16816.F32 R8, R4, R8, R24 ;  /* 0x000000080408723c */ /* 0x008fe40000001818 */
[----:B------:R-:W3:Y:S04]  /*4cc20*/  LDL.LU.64 R26, [R1+0x3318] ;  /* 0x00331800011a7983 */ /* 0x000ee80000300a00 */
[----:B------:R-:W3:-:S13]  /*4cc30*/  LDL.LU.64 R24, [R1+0x3310] ;  /* 0x0033100001187983 */ /* 0x000eda0000300a00 */
        /* <DEDUP_REMOVED lines=35> */
[----:B------:R-:W2:-:S13]  /*4ce70*/  LDL.LU.64 R24, [R1+0x3280] ;  /* 0x0032800001187983 */ /* 0x000e9a0000300a00 */
[----:B------:R-:W-:Y:S04]  /*4ce80*/  STL.64 [R1+0xe0], R8 ;  /* 0x0000e00801007387 */ /* 0x000fe80000100a00 */
[----:B------:R0:W-:Y:S04]  /*4ce90*/  STL.64 [R1+0xe8], R10 ;  /* 0x0000e80a01007387 */ /* 0x0001e80000100a00 */
[----:B0-----:R-:W3:Y:S04]  /*4cea0*/  LDL.LU.64 R10, [R1+0x3278] ;  /* 0x00327800010a7983 */ /* 0x001ee80000300a00 */
[----:B------:R-:W3:Y:S01]  /*4ceb0*/  LDL.LU.64 R8, [R1+0x3270] ;  /* 0x0032700001087983 */ /* 0x000ee20000300a00 */
[----:B--2---:R-:W-:-:S15]  /*4cec0*/  HMMA.16816.F32 R20, R4, R24, R20 ;  /* 0x000000180414723c */ /* 0x004fde0000001814 */
[----:B------:R-:W-:-:S04]  /*4ced0*/  NOP ;  /* 0x0000000000007918 */ /* 0x000fc80000000000 */
[----:B------:R-:W-:Y:S04]  /*4cee0*/  STL.64 [R1+0xc0], R20 ;  /* 0x0000c01401007387 */ /* 0x000fe80000100a00 */
[----:B------:R0:W-:Y:S04]  /*4cef0*/  STL.64 [R1+0xc8], R22 ;  /* 0x0000c81601007387 */ /* 0x0001e80000100a00 */
[----:B0-----:R-:W2:Y:S04]  /*4cf00*/  LDL.LU.64 R22, [R1+0x3268] ;  /* 0x0032680001167983 */ /* 0x001ea80000300a00 */
[----:B------:R-:W4:Y:S04]  /*4cf10*/  LDL.LU.64 R20, [R1+0x3260] ;  /* 0x0032600001147983 */ /* 0x000f280000300a00 */
[----:B---3--:R2:W-:Y:S04]  /*4cf20*/  STL.64 [R1+0x3230], R26 ;  /* 0x0032301a01007387 */ /* 0x0085e80000100a00 */
[----:B------:R-:W3:Y:S04]  /*4cf30*/  LDL.LU R24, [R1+0x2b0] ;  /* 0x0002b00001187983 */ /* 0x000ee80000300800 */
[----:B------:R-:W3:Y:S01]  /*4cf40*/  LDL.LU R25, [R1+0x2b4] ;  /* 0x0002b40001197983 */ /* 0x000ee20000300800 */
[----:B--2---:R-:W-:Y:S01]  /*4cf50*/  MOV R26, R22 ;  /* 0x00000016001a7202 */ /* 0x004fe20000000f00 */
[----:B------:R-:W-:-:S02]  /*4cf60*/  IMAD.MOV.U32 R27, RZ, RZ, R23 ;  /* 0x000000ffff1b7224 */ /* 0x000fc400078e0017 */
[----:B------:R-:W2:Y:S04]  /*4cf70*/  LDL.LU R22, [R1+0x325c] ;  /* 0x00325c0001167983 */ /* 0x000ea80000300800 */
[----:B------:R-:W2:Y:S01]  /*4cf80*/  LDL.LU R23, [R1+0x3258] ;  /* 0x0032580001177983 */ /* 0x000ea20000300800 */
[C---:B----4-:R-:W-:Y:S08]  /*4cf90*/  HMMA.16816.F32 R16, R4.reuse, R20, R16 ;  /* 0x000000140410723c */ /* 0x050ff00000001810 */
[----:B------:R-:W-:Y:S01]  /*4cfa0*/  HMMA.16816.F32 R12, R4, R8, R12 ;  /* 0x00000008040c723c */ /* 0x000fe2000000180c */
[----:B------:R-:W-:Y:S04]  /*4cfb0*/  STL.64 [R1+0x3248], R26 ;  /* 0x0032481a01007387 */ /* 0x000fe80000100a00 */
[----:B---3--:R0:W-:Y:S04]  /*4cfc0*/  STL.64 [R1+0x3240], R24 ;  /* 0x0032401801007387 */ /* 0x0081e80000100a00 */
[----:B0-----:R-:W3:Y:S04]  /*4cfd0*/  LDL.LU R24, [R1+0x2c0] ;  /* 0x0002c00001187983 */ /* 0x001ee80000300800 */
[----:B------:R-:W3:Y:S04]  /*4cfe0*/  LDL.LU R25, [R1+0x2c4] ;  /* 0x0002c40001197983 */ /* 0x000ee80000300800 */
[----:B------:R-:W3:Y:S04]  /*4cff0*/  LDL.LU R26, [R1+0x2c8] ;  /* 0x0002c800011a7983 */ /* 0x000ee80000300800 */
[----:B------:R-:W3:Y:S04]  /*4d000*/  LDL.LU R27, [R1+0x2cc] ;  /* 0x0002cc00011b7983 */ /* 0x000ee80000300800 */
[----:B------:R0:W-:Y:S04]  /*4d010*/  STL.64 [R1+0xb0], R16 ;  /* 0x0000b01001007387 */ /* 0x0001e80000100a00 */
[----:B------:R-:W-:Y:S01]  /*4d020*/  STL.64 [R1+0xb8], R18 ;  /* 0x0000b81201007387 */ /* 0x000fe20000100a00 */
[----:B0-----:R-:W-:Y:S01]  /*4d030*/  MOV R16, R29 ;  /* 0x0000001d00107202 */ /* 0x001fe20000000f00 */
[----:B------:R-:W-:Y:S01]  /*4d040*/  IMAD.MOV.U32 R29, RZ, RZ, R12 ;  /* 0x000000ffff1d7224 */ /* 0x000fe200078e000c */
[----:B------:R-:W-:-:S02]  /*4d050*/  MOV R17, R28 ;  /* 0x0000001c00117202 */ /* 0x000fc40000000f00 */
[----:B------:R-:W-:Y:S01]  /*4d060*/  MOV R28, R13 ;  /* 0x0000000d001c7202 */ /* 0x000fe20000000f00 */
[----:B--2---:R0:W-:Y:S04]  /*4d070*/  STL.64 [R1+0x31f8], R22 ;  /* 0x0031f81601007387 */ /* 0x0041e80000100a00 */
[----:B0-----:R-:W2:Y:S04]  /*4d080*/  LDL.LU.64 R22, [R1+0x98] ;  /* 0x0000980001167983 */ /* 0x001ea80000300a00 */
[----:B------:R-:W3:Y:S01]  /*4d090*/  LDL.LU.64 R12, [R1+0x3250] ;  /* 0x00325000010c7983 */ /* 0x000ee20000300a00 */
[----:B------:R-:W-:-:S02]  /*4d0a0*/  MOV R18, R2 ;  /* 0x0000000200127202 */ /* 0x000fc40000000f00 */
[----:B------:R-:W-:Y:S02]  /*4d0b0*/  MOV R19, R0 ;  /* 0x0000000000137202 */ /* 0x000fe40000000f00 */
[----:B------:R-:W-:Y:S02]  /*4d0c0*/  MOV R2, R14 ;  /* 0x0000000e00027202 */ /* 0x000fe40000000f00 */
[----:B------:R-:W-:-:S05]  /*4d0d0*/  MOV R0, R15 ;  /* 0x0000000f00007202 */ /* 0x000fca0000000f00 */
[----:B------:R-:W-:Y:S04]  /*4d0e0*/  STL [R1+0x3100], R0 ;  /* 0x0031000001007387 */ /* 0x000fe80000100800 */
[----:B------:R-:W-:Y:S04]  /*4d0f0*/  STL [R1+0x30fc], R2 ;  /* 0x0030fc0201007387 */ /* 0x000fe80000100800 */
[----:B------:R-:W-:Y:S04]  /*4d100*/  STL [R1+0x30f8], R28 ;  /* 0x0030f81c01007387 */ /* 0x000fe80000100800 */
[----:B------:R-:W-:Y:S01]  /*4d110*/  STL [R1+0x30f4], R29 ;  /* 0x0030f41d01007387 */ /* 0x000fe20000100800 */
[----:B---3--:R-:W-:Y:S03]  /*4d120*/  HMMA.16816.F32 R12, R4, R12, R24 ;  /* 0x0000000c040c723c */ /* 0x008fe60000001818 */
[----:B------:R-:W3:Y:S04]  /*4d130*/  LDL.LU.64 R26, [R1+0x3248] ;  /* 0x00324800011a7983 */ /* 0x000ee80000300a00 */
[----:B------:R-:W3:-:S12]  /*4d140*/  LDL.LU.64 R24, [R1+0x3240] ;  /* 0x0032400001187983 */ /* 0x000ed80000300a00 */
[----:B------:R0:W-:Y:S04]  /*4d150*/  STL.64 [R1+0x2c0], R12 ;  /* 0x0002c00c01007387 */ /* 0x0001e80000100a00 */
[----:B------:R3:W-:Y:S04]  /*4d160*/  STL.64 [R1+0x2c8], R14 ;  /* 0x0002c80e01007387 */ /* 0x0007e80000100a00 */
[----:B0-----:R-:W3:Y:S02]  /*4d170*/  LDL.LU.64 R12, [R1+0x3238] ;  /* 0x00323800010c7983 */ /* 0x001ee40000300a00 */
[----:B---3--:R-:W-:Y:S02]  /*4d180*/  HMMA.16816.F32 R12, R4, R12, R24 ;  /* 0x0000000c040c723c */ /* 0x008fe40000001818 */
[----:B------:R-:W3:-:S15]  /*4d190*/  LDL.LU.64 R26, [R1+0x3230] ;  /* 0x00323000011a7983 */ /* 0x000ede0000300a00 */
[----:B------:R-:W-:Y:S02]  /*4d1a0*/  NOP ;  /* 0x0000000000007918 */ /* 0x000fe40000000000 */
[----:B------:R-:W-:Y:S01]  /*4d1b0*/  IMAD.MOV.U32 R24, RZ, RZ, R15 ;  /* 0x000000ffff187224 */ /* 0x000fe200078e000f */
[----:B------:R-:W-:Y:S01]  /*4d1c0*/  MOV R25, R14 ;  /* 0x0000000e00197202 */ /* 0x000fe20000000f00 */
[----:B------:R0:W-:Y:S04]  /*4d1d0*/  STL.64 [R1+0x2b0], R12 ;  /* 0x0002b00c01007387 */ /* 0x0001e80000100a00 */
[----:B------:R-:W4:Y:S04]  /*4d1e0*/  LDL.LU.64 R14, [R1+0x3228] ;  /* 0x00322800010e7983 */ /* 0x000f280000300a00 */
[----:B0-----:R-:W2:Y:S04]  /*4d1f0*/  LDL.LU.64 R12, [R1+0x3220] ;  /* 0x00322000010c7983 */ /* 0x001ea80000300a00 */
[----:B------:R0:W-:Y:S04]  /*4d200*/  STL [R1+0x3104], R24 ;  /* 0x0031041801007387 */ /* 0x0001e80000100800 */
[----:B------:R1:W-:Y:S04]  /*4d210*/  STL [R1+0x2fa0], R25 ;  /* 0x002fa01901007387 */ /* 0x0003e80000100800 */
[----:B---3--:R3:W-:Y:S04]  /*4d220*/  STL.64 [R1+0x31d8], R26 ;  /* 0x0031d81a01007387 */ /* 0x0087e80000100a00 */
[----:B0-----:R-:W2:Y:S04]  /*4d230*/  LDL.LU R24, [R1+0x260] ;  /* 0x0002600001187983 */ /* 0x001ea80000300800 */
[----:B-1----:R-:W2:Y:S01]  /*4d240*/  LDL.LU R25, [R1+0x264] ;  /* 0x0002640001197983 */ /* 0x002ea20000300800 */
[----:B---3--:R-:W-:-:S02]  /*4d250*/  MOV R26, R11 ;  /* 0x0000000b001a7202 */ /* 0x008fc40000000f00 */
[----:B------:R-:W-:Y:S01]  /*4d260*/  MOV R27, R10 ;  /* 0x0000000a001b7202 */ /* 0x000fe20000000f00 */
[----:B------:R-:W3:Y:S04]  /*4d270*/  LDL.LU R11, [R1+0x321c] ;  /* 0x00321c00010b7983 */ /* 0x000ee80000300800 */
[----:B------:R-:W3:Y:S04]  /*4d280*/  LDL.LU R10, [R1+0x3218] ;  /* 0x00321800010a7983 */ /* 0x000ee80000300800 */
[----:B------:R0:W-:Y:S04]  /*4d290*/  STL.64 [R1+0x31e8], R26 ;  /* 0x0031e81a01007387 */ /* 0x0001e80000100a00 */
[----:B--2---:R1:W-:Y:S04]  /*4d2a0*/  STL.64 [R1+0x31e0], R24 ;  /* 0x0031e01801007387 */ /* 0x0043e80000100a00 */
[----:B0-----:R-:W2:Y:S01]  /*4d2b0*/  LDL.LU.64 R26, [R1+0x78] ;  /* 0x00007800011a7983 */ /* 0x001ea20000300a00 */
[----:B------:R-:W-:Y:S03]  /*4d2c0*/  HMMA.16816.F32 R4, R4, R12, R16 ;  /* 0x0000000c0404723c */ /* 0x000fe60000001810 */
[----:B--2---:R0:W-:Y:S04]  /*4d2d0*/  STL.64 [R1+0x31f0], R26 ;  /* 0x0031f01a01007387 */ /* 0x0041e80000100a00 */
[----:B-1----:R-:W2:Y:S04]  /*4d2e0*/  LDL.LU R24, [R1+0x280] ;  /* 0x0002800001187983 */ /* 0x002ea80000300800 */
[----:B------:R-:W2:Y:S04]  /*4d2f0*/  LDL.LU R25, [R1+0x284] ;  /* 0x0002840001197983 */ /* 0x000ea80000300800 */
[----:B0-----:R-:W2:Y:S04]  /*4d300*/  LDL.LU R26, [R1+0x288] ;  /* 0x00028800011a7983 */ /* 0x001ea80000300800 */
[----:B------:R-:W2:Y:S04]  /*4d310*/  LDL.LU R27, [R1+0x28c] ;  /* 0x00028c00011b7983 */ /* 0x000ea80000300800 */
[----:B------:R-:W2:Y:S04]  /*4d320*/  LDL.LU.64 R18, [R1+0x3210] ;  /* 0x0032100001127983 */ /* 0x000ea80000300a00 */
[----:B------:R-:W2:Y:S04]  /*4d330*/  LDL.LU.64 R16, [R1+0x3208] ;  /* 0x0032080001107983 */ /* 0x000ea80000300a00 */
[----:B------:R0:W-:Y:S04]  /*4d340*/  STL.64 [R1+0x2a0], R4 ;  /* 0x0002a00401007387 */ /* 0x0001e80000100a00 */
[----:B------:R1:W-:Y:S04]  /*4d350*/  STL.64 [R1+0x2a8], R6 ;  /* 0x0002a80601007387 */ /* 0x0003e80000100a00 */
[----:B0-----:R-:W2:Y:S01]  /*4d360*/  LDL.LU R4, [R1+0x290] ;  /* 0x0002900001047983 */ /* 0x001ea20000300800 */
[----:B---3--:R-:W-:-:S03]  /*4d370*/  MOV R5, R10 ;  /* 0x0000000a00057202 */ /* 0x008fc60000000f00 */
[----:B------:R-:W3:Y:S01]  /*4d380*/  LDL.LU R10, [R1+0x3204] ;  /* 0x00320400010a7983 */ /* 0x000ee20000300800 */
[----:B-1----:R-:W-:-:S03]  /*4d390*/  MOV R6, R11 ;  /* 0x0000000b00067202 */ /* 0x002fc60000000f00 */
[----:B------:R-:W3:Y:S04]  /*4d3a0*/  LDL.LU R11, [R1+0x3200] ;  /* 0x00320000010b7983 */ /* 0x000ee80000300800 */
[----:B------:R-:W2:Y:S04]  /*4d3b0*/  LDL.LU R7, [R1+0x29c] ;  /* 0x00029c0001077983 */ /* 0x000ea80000300800 */
[----:B----4-:R2:W-:Y:S02]  /*4d3c0*/  STL.64 [R1+0x30e8], R14 ;  /* 0x0030e80e01007387 */ /* 0x0105e40000100a00 */
[----:B--2---:R-:W-:Y:S01]  /*4d3d0*/  HMMA.16816.F32 R12, R16, R22, R4 ;  /* 0x00000016100c723c */ /* 0x004fe20000001804 */
[----:B------:R-:W-:Y:S01]  /*4d3e0*/  IMAD.MOV.U32 R5, RZ, RZ, R22 ;  /* 0x000000ffff057224 */ /* 0x000fe200078e0016 */
[----:B------:R-:W-:-:S02]  /*4d3f0*/  MOV R4, R23 ;  /* 0x0000001700047202 */ /* 0x000fc40000000f00 */
[----:B------:R-:W2:-:S15]  /*4d400*/  LDL.LU.64 R22, [R1+0x31f8] ;  /* 0x0031f80001167983 */ /* 0x000e9e0000300a00 */
[----:B------:R-:W-:Y:S01]  /*4d410*/  MOV R8, R15 ;  /* 0x0000000f00087202 */ /* 0x000fe20000000f00 */
[----:B------:R-:W-:Y:S04]  /*4d420*/  STL [R1+0x290], R12 ;  /* 0x0002900c01007387 */ /* 0x000fe80000100800 */
[----:B---3--:R0:W-:Y:S04]  /*4d430*/  STL.64 [R1+0x3140], R10 ;  /* 0x0031400a01007387 */ /* 0x0081e80000100a00 */
[----:B------:R-:W-:Y:S04]  /*4d440*/  STL [R1+0x3138], R8 ;  /* 0x0031380801007387 */ /* 0x000fe80000100800 */
[----:B0-----:R-:W3:Y:S04]  /*4d450*/  LDL.LU.64 R10, [R1+0x58] ;  /* 0x00005800010a7983 */ /* 0x001ee80000300a00 */
[----:B------:R-:W-:Y:S04]  /*4d460*/  STL [R1+0x310c], R4 ;  /* 0x00310c0401007387 */ /* 0x000fe80000100800 */
[----:B------:R-:W-:Y:S04]  /*4d470*/  STL [R1+0x3108], R5 ;  /* 0x0031080501007387 */ /* 0x000fe80000100800 */
[----:B------:R-:W4:Y:S01]  /*4d480*/  LDL.LU.64 R6, [R1+0x88] ;  /* 0x0000880001067983 */ /* 0x000f220000300a00 */
[----:B------:R-:W-:-:S02]  /*4d490*/  MOV R20, R14 ;  /* 0x0000000e00147202 */ /* 0x000fc40000000f00 */
[----:B------:R-:W-:-:S03]  /*4d4a0*/  MOV R21, R13 ;  /* 0x0000000d00157202 */ /* 0x000fc60000000f00 */
[----:B------:R0:W-:Y:S04]  /*4d4b0*/  STL [R1+0x2fc4], R20 ;  /* 0x002fc41401007387 */ /* 0x0001e80000100800 */
[----:B------:R1:W-:Y:S04]  /*4d4c0*/  STL [R1+0x2fc0], R21 ;  /* 0x002fc01501007387 */ /* 0x0003e80000100800 */
[----:B--2---:R2:W-:Y:S04]  /*4d4d0*/  STL.64 [R1+0x3168], R22 ;  /* 0x0031681601007387 */ /* 0x0045e80000100a00 */
[----:B0-----:R-:W3:Y:S04]  /*4d4e0*/  LDL.LU R20, [R1+0x250] ;  /* 0x0002500001147983 */ /* 0x001ee80000300800 */
[----:B-1----:R-:W3:Y:S04]  /*4d4f0*/  LDL.LU R21, [R1+0x254] ;  /* 0x0002540001157983 */ /* 0x002ee80000300800 */
[----:B--2---:R-:W3:Y:S01]  /*4d500*/  LDL.LU R22, [R1+0x258] ;  /* 0x0002580001167983 */ /* 0x004ee20000300800 */
[----:B------:R-:W-:Y:S01]  /*4d510*/  IMAD.MOV.U32 R23, RZ, RZ, R3 ;  /* 0x000000ffff177224 */ /* 0x000fe200078e0003 */
[----:B----4-:R-:W-:Y:S01]  /*4d520*/  HMMA.16816.F32 R24, R16, R6, R24 ;  /* 0x000000061018723c */ /* 0x010fe20000001818 */
[----:B------:R-:W-:-:S02]  /*4d530*/  MOV R12, R6 ;  /* 0x00000006000c7202 */ /* 0x000fc40000000f00 */
[----:B------:R-:W-:-:S15]  /*4d540*/  MOV R6, R7 ;  /* 0x0000000700067202 */ /* 0x000fde0000000f00 */
[----:B------:R-:W-:Y:S01]  /*4d550*/  NOP ;  /* 0x0000000000007918 */ /* 0x000fe20000000000 */
[----:B------:R-:W-:Y:S01]  /*4d560*/  STL.64 [R1+0x280], R24 ;  /* 0x0002801801007387 */ /* 0x000fe20000100a00 */
[----:B------:R-:W-:-:S03]  /*4d570*/  MOV R3, R27 ;  /* 0x0000001b00037202 */ /* 0x000fc60000000f00 */
[----:B------:R0:W-:Y:S04]  /*4d580*/  STL [R1+0x288], R26 ;  /* 0x0002881a01007387 */ /* 0x0001e80000100800 */
[----:B0-----:R-:W2:Y:S04]  /*4d590*/  LDL.LU.64 R26, [R1+0x31f0] ;  /* 0x0031f000011a7983 */ /* 0x001ea80000300a00 */
[----:B------:R0:W-:Y:S04]  /*4d5a0*/  STL [R1+0x3114], R6 ;  /* 0x0031140601007387 */ /* 0x0001e80000100800 */
[----:B0-----:R-:W4:Y:S04]  /*4d5b0*/  LDL.LU.64 R6, [R1+0x68] ;  /* 0x0000680001067983 */ /* 0x001f280000300a00 */
[----:B------:R0:W-:Y:S04]  /*4d5c0*/  STL [R1+0x3110], R12 ;  /* 0x0031100c01007387 */ /* 0x0001e80000100800 */
[----:B0-----:R-:W2:Y:S04]  /*4d5d0*/  LDL.LU R12, [R1+0x270] ;  /* 0x00027000010c7983 */ /* 0x001ea80000300800 */
[----:B------:R-:W2:Y:S04]  /*4d5e0*/  LDL.LU R13, [R1+0x274] ;  /* 0x00027400010d7983 */ /* 0x000ea80000300800 */
[----:B------:R-:W2:Y:S04]  /*4d5f0*/  LDL.LU R14, [R1+0x278] ;  /* 0x00027800010e7983 */ /* 0x000ea80000300800 */
[----:B------:R-:W2:Y:S02]  /*4d600*/  LDL.LU R15, [R1+0x27c] ;  /* 0x00027c00010f7983 */ /* 0x000ea40000300800 */
[----:B--2---:R-:W-:-:S15]  /*4d610*/  HMMA.16816.F32 R12, R16, R26, R12 ;  /* 0x0000001a100c723c */ /* 0x004fde000000180c */
[----:B------:R-:W-:-:S04]  /*4d620*/  NOP ;  /* 0x0000000000007918 */ /* 0x000fc80000000000 */
[----:B------:R0:W-:Y:S04]  /*4d630*/  STL.64 [R1+0x270], R12 ;  /* 0x0002700c01007387 */ /* 0x0001e80000100a00 */
[----:B------:R1:W-:Y:S01]  /*4d640*/  STL.64 [R1+0x278], R14 ;  /* 0x0002780e01007387 */ /* 0x0003e20000100a00 */
[----:B0-----:R-:W-:Y:S01]  /*4d650*/  IMAD.MOV.U32 R13, RZ, RZ, R27 ;  /* 0x000000ffff0d7224 */ /* 0x001fe200078e001b */
[----:B-1----:R-:W-:Y:S02]  /*4d660*/  MOV R14, R26 ;  /* 0x0000001a000e7202 */ /* 0x002fe40000000f00 */
[----:B------:R-:W4:Y:S04]  /*4d670*/  LDL.LU.64 R26, [R1+0x31e8] ;  /* 0x0031e800011a7983 */ /* 0x000f280000300a00 */
[----:B------:R-:W4:Y:S02]  /*4d680*/  LDL.LU.64 R24, [R1+0x31e0] ;  /* 0x0031e00001187983 */ /* 0x000f240000300a00 */
[----:B----4-:R-:W-:-:S15]  /*4d690*/  HMMA.16816.F32 R24, R16, R6, R24 ;  /* 0x000000061018723c */ /* 0x010fde0000001818 */
[----:B------:R-:W-:-:S04]  /*4d6a0*/  NOP ;  /* 0x0000000000007918 */ /* 0x000fc80000000000 */
[----:B------:R-:W-:Y:S04]  /*4d6b0*/  STL.64 [R1+0x260], R24 ;  /* 0x0002601801007387 */ /* 0x000fe80000100a00 */
[----:B------:R0:W-:Y:S04]  /*4d6c0*/  STL.64 [R1+0x268], R26 ;  /* 0x0002681a01007387 */ /* 0x0001e80000100a00 */
[----:B0-----:R-:W2:Y:S01]  /*4d6d0*/  LDL.LU.64 R26, [R1+0x31d8] ;  /* 0x0031d800011a7983 */ /* 0x001ea20000300a00 */
[----:B------:R-:W-:Y:S02]  /*4d6e0*/  MOV R25, R6 ;  /* 0x0000000600197202 */ /* 0x000fe40000000f00 */
[----:B------:R-:W-:-:S02]  /*4d6f0*/  MOV R15, R7 ;  /* 0x00000007000f7202 */ /* 0x000fc40000000f00 */
[----:B---3--:R-:W-:Y:S01]  /*4d700*/  HMMA.16816.F32 R4, R16, R10, R20 ;  /* 0x0000000a1004723c */ /* 0x008fe20000001814 */
[----:B--2---:R-:W-:Y:S04]  /*4d710*/  STL.64 [R1+0x31b8], R26 ;  /* 0x0031b81a01007387 */ /* 0x004fe80000100a00 */
[----:B------:R-:W-:Y:S04]  /*4d720*/  STL [R1+0x31b0], R25 ;  /* 0x0031b01901007387 */ /* 0x000fe80000100800 */
[----:B------:R0:W-:Y:S04]  /*4d730*/  STL.64 [R1+0x3180], R14 ;  /* 0x0031800e01007387 */ /* 0x0001e80000100a00 */
[----:B------:R-:W-:Y:S04]  /*4d740*/  STL [R1+0x3178], R13 ;  /* 0x0031780d01007387 */ /* 0x000fe80000100800 */
[----:B0-----:R-:W2:Y:S04]  /*4d750*/  LDL.LU.64 R14, [R1+0x18] ;  /* 0x00001800010e7983 */ /* 0x001ea80000300a00 */
[----:B--2---:R-:W-:Y:S04]  /*4d760*/  STL.64 [R1+0x3198], R14 ;  /* 0x0031980e01007387 */ /* 0x004fe80000100a00 */
[----:B------:R0:W-:Y:S04]  /*4d770*/  STL.64 [R1+0x250], R4 ;  /* 0x0002500401007387 */ /* 0x0001e80000100a00 */
[----:B------:R1:W-:Y:S04]  /*4d780*/  STL.64 [R1+0x258], R6 ;  /* 0x0002580601007387 */ /* 0x0003e80000100a00 */
[----:B0-----:R-:W2:Y:S04]  /*4d790*/  LDL.LU R4, [R1+0x230] ;  /* 0x0002300001047983 */ /* 0x001ea80000300800 */
[----:B------:R-:W2:Y:S04]  /*4d7a0*/  LDL.LU R5, [R1+0x234] ;  /* 0x0002340001057983 */ /* 0x000ea80000300800 */
[----:B-1----:R-:W3:Y:S04]  /*4d7b0*/  LDL.LU R6, [R1+0x238] ;  /* 0x0002380001067983 */ /* 0x002ee80000300800 */
[----:B------:R-:W3:Y:S04]  /*4d7c0*/  LDL.LU R7, [R1+0x23c] ;  /* 0x00023c0001077983 */ /* 0x000ee80000300800 */
[----:B---3--:R0:W-:Y:S04]  /*4d7d0*/  STL.64 [R1+0x31c8], R6 ;  /* 0x0031c80601007387 */ /* 0x0081e80000100a00 */
[----:B--2---:R-:W-:Y:S04]  /*4d7e0*/  STL.64 [R1+0x31c0], R4 ;  /* 0x0031c00401007387 */ /* 0x004fe80000100a00 */
[----:B0-----:R-:W2:Y:S04]  /*4d7f0*/  LDL.LU.64 R6, [R1+0x48] ;  /* 0x0000480001067983 */ /* 0x001ea80000300a00 */
[----:B------:R-:W3:Y:S01]  /*4d800*/  LDL.LU.64 R26, [R1+0x38] ;  /* 0x00003800011a7983 */ /* 0x000ee20000300a00 */
[----:B------:R-:W-:-:S02]  /*4d810*/  MOV R28, R10 ;  /* 0x0000000a001c7202 */ /* 0x000fc40000000f00 */
[----:B------:R-:W-:Y:S01]  /*4d820*/  MOV R29, R11 ;  /* 0x0000000b001d7202 */ /* 0x000fe20000000f00 */
[----:B---3--:R0:W-:Y:S04]  /*4d830*/  STL.64 [R1+0x31d0], R26 ;  /* 0x0031d01a01007387 */ /* 0x0081e80000100a00 */
[----:B------:R-:W2:Y:S04]  /*4d840*/  LDL.LU R24, [R1+0x240] ;  /* 0x0002400001187983 */ /* 0x000ea80000300800 */
[----:B------:R-:W2:Y:S04]  /*4d850*/  LDL.LU R25, [R1+0x244] ;  /* 0x0002440001197983 */ /* 0x000ea80000300800 */
[----:B0-----:R-:W2:Y:S04]  /*4d860*/  LDL.LU R26, [R1+0x248] ;  /* 0x00024800011a7983 */ /* 0x001ea80000300800 */
[----:B------:R-:W2:Y:S04]  /*4d870*/  LDL.LU R27, [R1+0x24c] ;  /* 0x00024c00011b7983 */ /* 0x000ea80000300800 */
[----:B------:R-:W3:Y:S04]  /*4d880*/  LDL.LU.64 R14, [R1+0x28] ;  /* 0x00002800010e7983 */ /* 0x000ee80000300a00 */
        /* <DEDUP_REMOVED lines=14> */
[----:B------:R-:W-:Y:S03]  /*4d970*/  HMMA.16816.F32 R24, R16, R6, R24 ;  /* 0x000000061018723c */ /* 0x000fe60000001818 */
[----:B--2---:R-:W-:Y:S04]  /*4d980*/  STL.64 [R1+0x31a8], R22 ;  /* 0x0031a81601007387 */ /* 0x004fe80000100a00 */
[----:B------:R0:W-:Y:S04]  /*4d990*/  STL.64 [R1+0x31a0], R20 ;  /* 0x0031a01401007387 */ /* 0x0001e80000100a00 */
[----:B0-----:R-:W3:Y:S04]  /*4d9a0*/  LDL.LU R20, [R1+0x220] ;  /* 0x0002200001147983 */ /* 0x001ee80000300800 */
[----:B------:R-:W3:Y:S04]  /*4d9b0*/  LDL.LU R21, [R1+0x224] ;  /* 0x0002240001157983 */ /* 0x000ee80000300800 */
[----:B------:R-:W3:Y:S04]  /*4d9c0*/  LDL.LU R22, [R1+0x228] ;  /* 0x0002280001167983 */ /* 0x000ee80000300800 */
[----:B------:R-:W3:Y:S04]  /*4d9d0*/  LDL.LU R23, [R1+0x22c] ;  /* 0x00022c0001177983 */ /* 0x000ee80000300800 */
[----:B------:R-:W-:Y:S04]  /*4d9e0*/  STL.64 [R1+0x3150], R10 ;  /* 0x0031500a01007387 */ /* 0x000fe80000100a00 */
[----:B----4-:R0:W-:Y:S04]  /*4d9f0*/  STL.64 [R1+0x3148], R8 ;  /* 0x0031480801007387 */ /* 0x0101e80000100a00 */
[----:B0-----:R-:W2:Y:S04]  /*4da00*/  LDL.LU R8, [R1+0x1d0] ;  /* 0x0001d00001087983 */ /* 0x001ea80000300800 */
[----:B------:R-:W2:Y:S04]  /*4da10*/  LDL.LU R9, [R1+0x1d4] ;  /* 0x0001d40001097983 */ /* 0x000ea80000300800 */
[----:B------:R-:W4:Y:S04]  /*4da20*/  LDL.LU R10, [R1+0x1d8] ;  /* 0x0001d800010a7983 */ /* 0x000f280000300800 */
[----:B------:R-:W4:Y:S01]  /*4da30*/  LDL.LU R11, [R1+0x1dc] ;  /* 0x0001dc00010b7983 */ /* 0x000f220000300800 */
[----:B------:R-:W-:Y:S01]  /*4da40*/  IMAD.MOV.U32 R0, RZ, RZ, R6 ;  /* 0x000000ffff007224 */ /* 0x000fe200078e0006 */
[----:B------:R-:W-:-:S02]  /*4da50*/  MOV R2, R7 ;  /* 0x0000000700027202 */ /* 0x000fc40000000f00 */
[----:B----4-:R0:W-:Y:S04]  /*4da60*/  STL.64 [R1+0x3160], R10 ;  /* 0x0031600a01007387 */ /* 0x0101e80000100a00 */
[----:B--2---:R-:W-:Y:S04]  /*4da70*/  STL.64 [R1+0x3158], R8 ;  /* 0x0031580801007387 */ /* 0x004fe80000100a00 */
[----:B0-----:R-:W2:Y:S04]  /*4da80*/  LDL.LU.64 R10, [R1+0x8] ;  /* 0x00000800010a7983 */ /* 0x001ea80000300a00 */
[----:B------:R-:W-:Y:S04]  /*4da90*/  STL.64 [R1+0x240], R24 ;  /* 0x0002401801007387 */ /* 0x000fe80000100a00 */
[----:B------:R0:W-:Y:S04]  /*4daa0*/  STL.64 [R1+0x248], R26 ;  /* 0x0002481a01007387 */ /* 0x0001e80000100a00 */
[----:B0-----:R-:W4:Y:S04]  /*4dab0*/  LDL.LU.64 R26, [R1+0x31d0] ;  /* 0x0031d000011a7983 */ /* 0x001f280000300a00 */
[----:B------:R-:W4:Y:S04]  /*4dac0*/  LDL.LU.64 R6, [R1+0x31c8] ;  /* 0x0031c80001067983 */ /* 0x000f280000300a00 */
[----:B------:R-:W4:Y:S02]  /*4dad0*/  LDL.LU.64 R4, [R1+0x31c0] ;  /* 0x0031c00001047983 */ /* 0x000f240000300a00 */
[----:B----4-:R-:W-:Y:S01]  /*4dae0*/  HMMA.16816.F32 R4, R16, R26, R4 ;  /* 0x0000001a1004723c */ /* 0x010fe20000001804 */
[----:B------:R-:W-:-:S15]  /*4daf0*/  MOV R24, R27 ;  /* 0x0000001b00187202 */ /* 0x000fde0000000f00 */
[----:B------:R-:W-:-:S03]  /*4db00*/  NOP ;  /* 0x0000000000007918 */ /* 0x000fc60000000000 */
[----:B------:R0:W-:Y:S04]  /*4db10*/  STL.64 [R1+0x230], R4 ;  /* 0x0002300401007387 */ /* 0x0001e80000100a00 */
[----:B------:R1:W-:Y:S01]  /*4db20*/  STL.64 [R1+0x238], R6 ;  /* 0x0002380601007387 */ /* 0x0003e20000100a00 */
[----:B0-----:R-:W-:-:S03]  /*4db30*/  MOV R5, R26 ;  /* 0x0000001a00057202 */ /* 0x001fc60000000f00 */
[----:B------:R-:W4:Y:S04]  /*4db40*/  LDL.LU.64 R26, [R1+0x31b8] ;  /* 0x0031b800011a7983 */ /* 0x000f280000300a00 */
[----:B------:R-:W2:Y:S04]  /*4db50*/  LDL.LU R25, [R1+0x31b0] ;  /* 0x0031b00001197983 */ /* 0x000ea80000300800 */
[----:B-1----:R-:W2:Y:S01]  /*4db60*/  LDL.LU R7, [R1+0x47c] ;  /* 0x00047c0001077983 */ /* 0x002ea20000300800 */
[----:B---3--:R-:W-:Y:S01]  /*4db70*/  HMMA.16816.F32 R20, R16, R14, R20 ;  /* 0x0000000e1014723c */ /* 0x008fe20000001814 */
[----:B------:R-:W-:-:S02]  /*4db80*/  MOV R4, R14 ;  /* 0x0000000e00047202 */ /* 0x000fc40000000f00 */
[----:B--2---:R0:W-:-:S15]  /*4db90*/  STL [R1+0x30f0], R7 ;  /* 0x0030f00701007387 */ /* 0x0041de0000100800 */
[----:B------:R-:W-:Y:S01]  /*4dba0*/  NOP ;  /* 0x0000000000007918 */ /* 0x000fe20000000000 */
[----:B------:R-:W-:Y:S04]  /*4dbb0*/  STL.64 [R1+0x310], R20 ;  /* 0x0003101401007387 */ /* 0x000fe80000100a00 */
[----:B------:R1:W-:Y:S01]  /*4dbc0*/  STL.64 [R1+0x318], R22 ;  /* 0x0003181601007387 */ /* 0x0003e20000100a00 */
[----:B0-----:R-:W-:-:S03]  /*4dbd0*/  IMAD.MOV.U32 R7, RZ, RZ, R15 ;  /* 0x000000ffff077224 */ /* 0x001fc600078e000f */
[----:B-1----:R-:W2:Y:S04]  /*4dbe0*/  LDL.LU.64 R22, [R1+0x31a8] ;  /* 0x0031a80001167983 */ /* 0x002ea80000300a00 */
        /* <DEDUP_REMOVED lines=10> */
[----:B------:R-:W3:Y:S04]  /*4dc90*/  LDL.LU.64 R14, [R1+0x3180] ;  /* 0x00318000010e7983 */ /* 0x000ee80000300a00 */
[----:B------:R-:W4:Y:S01]  /*4dca0*/  LDL.LU R13, [R1+0x3178] ;  /* 0x00317800010d7983 */ /* 0x000f220000300800 */
[----:B--2---:R-:W-:Y:S03]  /*4dcb0*/  HMMA.16816.F32 R20, R16, R10, R20 ;  /* 0x0000000a1014723c */ /* 0x004fe60000001814 */
[----:B---3--:R-:W-:Y:S04]  /*4dcc0*/  STL.64 [R1+0x3130], R14 ;  /* 0x0031300e01007387 */ /* 0x008fe80000100a00 */
[----:B----4-:R0:W-:Y:S04]  /*4dcd0*/  STL.64 [R1+0x3128], R12 ;  /* 0x0031280c01007387 */ /* 0x0101e80000100a00 */
[----:B0-----:R-:W2:Y:S04]  /*4dce0*/  LDL.LU R12, [R1+0x1b0] ;  /* 0x0001b000010c7983 */ /* 0x001ea80000300800 */
[----:B------:R-:W2:Y:S04]  /*4dcf0*/  LDL.LU R13, [R1+0x1b4] ;  /* 0x0001b400010d7983 */ /* 0x000ea80000300800 */
[----:B------:R-:W2:Y:S04]  /*4dd00*/  LDL.LU R14, [R1+0x1b8] ;  /* 0x0001b800010e7983 */ /* 0x000ea80000300800 */
[----:B------:R-:W2:Y:S04]  /*4dd10*/  LDL.LU R15, [R1+0x1bc] ;  /* 0x0001bc00010f7983 */ /* 0x000ea80000300800 */
[----:B------:R0:W-:Y:S04]  /*4dd20*/  STL.64 [R1+0x3120], R6 ;  /* 0x0031200601007387 */ /* 0x0001e80000100a00 */
[----:B------:R1:W-:Y:S01]  /*4dd30*/  STL.64 [R1+0x3118], R4 ;  /* 0x0031180401007387 */ /* 0x0003e20000100a00 */
[----:B0-----:R-:W-:-:S03]  /*4dd40*/  MOV R6, R27 ;  /* 0x0000001b00067202 */ /* 0x001fc60000000f00 */
[----:B-1----:R-:W3:Y:S01]  /*4dd50*/  LDL.LU R4, [R1+0x1a0] ;  /* 0x0001a00001047983 */ /* 0x002ee20000300800 */
[----:B------:R-:W-:-:S03]  /*4dd60*/  MOV R5, R26 ;  /* 0x0000001a00057202 */ /* 0x000fc60000000f00 */
[----:B------:R-:W4:Y:S04]  /*4dd70*/  LDL.LU R26, [R1+0x3174] ;  /* 0x00317400011a7983 */ /* 0x000f280000300800 */
[----:B------:R-:W4:Y:S04]  /*4dd80*/  LDL.LU R27, [R1+0x3170] ;  /* 0x00317000011b7983 */ /* 0x000f280000300800 */
[----:B------:R-:W3:Y:S04]  /*4dd90*/  LDL.LU R7, [R1+0x1ac] ;  /* 0x0001ac0001077983 */ /* 0x000ee80000300800 */
[----:B------:R0:W-:Y:S04]  /*4dda0*/  STL.64 [R1+0x2f0], R20 ;  /* 0x0002f01401007387 */ /* 0x0001e80000100a00 */
[----:B------:R1:W-:Y:S01]  /*4ddb0*/  STL.64 [R1+0x2f8], R22 ;  /* 0x0002f81601007387 */ /* 0x0003e20000100a00 */
[----:B0-----:R-:W-:Y:S01]  /*4ddc0*/  IMAD.MOV.U32 R21, RZ, RZ, R10 ;  /* 0x000000ffff157224 */ /* 0x001fe200078e000a */
[----:B------:R-:W-:-:S02]  /*4ddd0*/  MOV R20, R11 ;  /* 0x0000000b00147202 */ /* 0x000fc40000000f00 */
[----:B-1----:R-:W2:Y:S04]  /*4dde0*/  LDL.LU.64 R22, [R1+0x3168] ;  /* 0x0031680001167983 */ /* 0x002ea80000300a00 */
[----:B------:R-:W4:Y:S04]  /*4ddf0*/  LDL.LU.64 R10, [R1+0x3160] ;  /* 0x00316000010a7983 */ /* 0x000f280000300a00 */
[----:B------:R-:W4:Y:S02]  /*4de00*/  LDL.LU.64 R8, [R1+0x3158] ;  /* 0x0031580001087983 */ /* 0x000f240000300a00 */
[----:B----4-:R-:W-:-:S15]  /*4de10*/  HMMA.16816.F32 R8, R16, R26, R8 ;  /* 0x0000001a1008723c */ /* 0x010fde0000001808 */
[----:B------:R-:W-:-:S04]  /*4de20*/  NOP ;  /* 0x0000000000007918 */ /* 0x000fc80000000000 */
        /* <DEDUP_REMOVED lines=9> */
[----:B------:R-:W4:Y:S01]  /*4dec0*/  LDL.LU R8, [R1+0x3138] ;  /* 0x0031380001087983 */ /* 0x000f220000300800 */
[----:B--2---:R-:W-:-:S15]  /*4ded0*/  HMMA.16816.F32 R12, R16, R10, R12 ;  /* 0x0000000a100c723c */ /* 0x004fde000000180c */
[----:B------:R-:W-:-:S04]  /*4dee0*/  NOP ;  /* 0x0000000000007918 */ /* 0x000fc80000000000 */
[----:B------:R-:W-:Y:S04]  /*4def0*/  STL.64 [R1+0x2e0], R12 ;  /* 0x0002e00c01007387 */ /* 0x000fe80000100a00 */
[----:B------:R0:W-:Y:S04]  /*4df00*/  STL.64 [R1+0x2e8], R14 ;  /* 0x0002e80e01007387 */ /* 0x0001e80000100a00 */
[----:B0-----:R-:W2:Y:S04]  /*4df10*/  LDL.LU.64 R14, [R1+0x3130] ;  /* 0x00313000010e7983 */ /* 0x001ea80000300a00 */
[----:B------:R-:W2:Y:S04]  /*4df20*/  LDL.LU.64 R12, [R1+0x3128] ;  /* 0x00312800010c7983 */ /* 0x000ea80000300a00 */
[----:B------:R-:W4:Y:S04]  /*4df30*/  LDL.LU R9, [R1+0x464] ;  /* 0x0004640001097983 */ /* 0x000f280000300800 */
[----:B------:R-:W-:Y:S04]  /*4df40*/  STL.64 [R1+0x2fd0], R10 ;  /* 0x002fd00a01007387 */ /* 0x000fe80000100a00 */
[----:B----4-:R0:W-:Y:S04]  /*4df50*/  STL.64 [R1+0x2fc8], R8 ;  /* 0x002fc80801007387 */ /* 0x0101e80000100a00 */
[----:B0-----:R-:W4:Y:S04]  /*4df60*/  LDL.LU R8, [R1+0xc0] ;  /* 0x0000c00001087983 */ /* 0x001f280000300800 */
[----:B------:R-:W4:Y:S04]  /*4df70*/  LDL.LU R9, [R1+0xc4] ;  /* 0x0000c40001097983 */ /* 0x000f280000300800 */
[----:B------:R-:W2:Y:S04]  /*4df80*/  LDL.LU R10, [R1+0xc8] ;  /* 0x0000c800010a7983 */ /* 0x000ea80000300800 */
[----:B------:R-:W2:Y:S04]  /*4df90*/  LDL.LU R11, [R1+0xcc] ;  /* 0x0000cc00010b7983 */ /* 0x000ea80000300800 */
[----:B--2---:R0:W-:Y:S04]  /*4dfa0*/  STL.64 [R1+0x2fe0], R10 ;  /* 0x002fe00a01007387 */ /* 0x0041e80000100a00 */
[----:B----4-:R-:W-:Y:S01]  /*4dfb0*/  STL.64 [R1+0x2fd8], R8 ;  /* 0x002fd80801007387 */ /* 0x010fe20000100a00 */
[----:B0-----:R-:W-:-:S02]  /*4dfc0*/  MOV R10, R21 ;  /* 0x00000015000a7202 */ /* 0x001fc40000000f00 */
[----:B------:R-:W-:-:S05]  /*4dfd0*/  MOV R11, R20 ;  /* 0x00000014000b7202 */ /* 0x000fca0000000f00 */
[----:B------:R0:W-:Y:S04]  /*4dfe0*/  STL.64 [R1+0x2ff8], R10 ;  /* 0x002ff80a01007387 */ /* 0x0001e80000100a00 */
[----:B0-----:R-:W3:Y:S02]  /*4dff0*/  LDL.LU.64 R10, [R1+0xd8] ;  /* 0x0000d800010a7983 */ /* 0x001ee40000300a00 */
[----:B---3--:R-:W-:-:S15]  /*4e000*/  HMMA.16816.F32 R4, R16, R10, R4 ;  /* 0x0000000a1004723c */ /* 0x008fde0000001804 */
[----:B------:R-:W-:-:S04]  /*4e010*/  NOP ;  /* 0x0000000000007918 */ /* 0x000fc80000000000 */
[----:B------:R-:W-:Y:S04]  /*4e020*/  STL.64 [R1+0x1f0], R4 ;  /* 0x0001f00401007387 */ /* 0x000fe80000100a00 */
[----:B------:R0:W-:Y:S04]  /*4e030*/  STL.64 [R1+0x1f8], R6 ;  /* 0x0001f80601007387 */ /* 0x0001e80000100a00 */
[----:B0-----:R-:W2:Y:S01]  /*4e040*/  LDL.LU.64 R6, [R1+0x3120] ;  /* 0x0031200001067983 */ /* 0x001ea20000300a00 */
[----:B------:R-:W-:Y:S01]  /*4e050*/  MOV R20, R10 ;  /* 0x0000000a00147202 */ /* 0x000fe20000000f00 */
[----:B------:R-:W-:Y:S01]  /*4e060*/  IMAD.MOV.U32 R21, RZ, RZ, R11 ;  /* 0x000000ffff157224 */ /* 0x000fe200078e000b */
[----:B------:R-:W-:Y:S01]  /*4e070*/  MOV R11, R12 ;  /* 0x0000000c000b7202 */ /* 0x000fe20000000f00 */
[----:B------:R-:W3:Y:S01]  /*4e080*/  LDL.LU.64 R4, [R1+0x3118] ;  /* 0x0031180001047983 */ /* 0x000ee20000300a00 */
[----:B--2---:R-:W-:-:S03]  /*4e090*/  MOV R10, R6 ;  /* 0x00000006000a7202 */ /* 0x004fc60000000f00 */
[----:B------:R-:W2:Y:S04]  /*4e0a0*/  LDL.LU R6, [R1+0x3114] ;  /* 0x0031140001067983 */ /* 0x000ea80000300800 */
[----:B------:R-:W4:Y:S04]  /*4e0b0*/  LDL.LU R12, [R1+0x3110] ;  /* 0x00311000010c7983 */ /* 0x000f280000300800 */
[----:B------:R-:W-:Y:S04]  /*4e0c0*/  STL.64 [R1+0x3010], R10 ;  /* 0x0030100a01007387 */ /* 0x000fe80000100a00 */
[----:B------:R-:W-:Y:S04]  /*4e0d0*/  STL.64 [R1+0x2ff0], R22 ;  /* 0x002ff01601007387 */ /* 0x000fe80000100a00 */
[----:B------:R0:W-:Y:S04]  /*4e0e0*/  STL.64 [R1+0x2fe8], R20 ;  /* 0x002fe81401007387 */ /* 0x0001e80000100a00 */
[----:B0-----:R-:W2:Y:S04]  /*4e0f0*/  LDL.LU R20, [R1+0xe0] ;  /* 0x0000e00001147983 */ /* 0x001ea80000300800 */
[----:B------:R-:W2:Y:S04]  /*4e100*/  LDL.LU R21, [R1+0xe4] ;  /* 0x0000e40001157983 */ /* 0x000ea80000300800 */
[----:B------:R-:W2:Y:S04]  /*4e110*/  LDL.LU R22, [R1+0xe8] ;  /* 0x0000e80001167983 */ /* 0x000ea80000300800 */
[----:B------:R-:W2:Y:S01]  /*4e120*/  LDL.LU R23, [R1+0xec] ;  /* 0x0000ec0001177983 */ /* 0x000ea20000300800 */
[----:B---3--:R-:W-:-:S02]  /*4e130*/  MOV R10, R4 ;  /* 0x00000004000a7202 */ /* 0x008fc40000000f00 */
[----:B------:R-:W-:Y:S01]  /*4e140*/  MOV R11, R7 ;  /* 0x00000007000b7202 */ /* 0x000fe20000000f00 */
        /* <DEDUP_REMOVED lines=8> */
[----:B------:R-:W-:Y:S01]  /*4e1d0*/  IMAD.MOV.U32 R10, RZ, RZ, R5 ;  /* 0x000000ffff0a7224 */ /* 0x000fe200078e0005 */
        /* <DEDUP_REMOVED lines=15> */
[----:B------:R-:W-:Y:S01]  /*4e2d0*/  MOV R10, R28 ;  /* 0x0000001c000a7202 */ /* 0x000fe20000000f00 */
[----:B------:R-:W-:-:S02]  /*4e2e0*/  IMAD.MOV.U32 R11, RZ, RZ, R29 ;  /* 0x000000ffff0b7224 */ /* 0x000fc400078e001d */
        /* <DEDUP_REMOVED lines=10> */
[----:B------:R-:W-:-:S05]  /*4e390*/  MOV R11, R15 ;  /* 0x0000000f000b7202 */ /* 0x000fca0000000f00 */
[----:B------:R0:W-:Y:S02]  /*4e3a0*/  STL.64 [R1+0x3088], R10 ;  /* 0x0030880a01007387 */ /* 0x0001e40000100a00 */
[----:B0-----:R-:W-:Y:S02]  /*4e3b0*/  MOV R10, R14 ;  /* 0x0000000e000a7202 */ /* 0x001fe40000000f00 */
[----:B------:R-:W-:Y:S01]  /*4e3c0*/  MOV R11, R13 ;  /* 0x0000000d000b7202 */ /* 0x000fe20000000f00 */
[----:B--2---:R-:W-:Y:S04]  /*4e3d0*/  STL.64 [R1+0x3050], R22 ;  /* 0x0030501601007387 */ /* 0x004fe80000100a00 */
[----:B------:R0:W-:Y:S04]  /*4e3e0*/  STL.64 [R1+0x3048], R20 ;  /* 0x0030481401007387 */ /* 0x0001e80000100a00 */
[----:B0-----:R-:W2:Y:S04]  /*4e3f0*/  LDL.LU R20, [R1+0x120] ;  /* 0x0001200001147983 */ /* 0x001ea80000300800 */
[----:B------:R-:W2:Y:S04]  /*4e400*/  LDL.LU R21, [R1+0x124] ;  /* 0x0001240001157983 */ /* 0x000ea80000300800 */
[----:B------:R-:W2:Y:S04]  /*4e410*/  LDL.LU R22, [R1+0x128] ;  /* 0x0001280001167983 */ /* 0x000ea80000300800 */
[----:B------:R-:W2:Y:S04]  /*4e420*/  LDL.LU R23, [R1+0x12c] ;  /* 0x00012c0001177983 */ /* 0x000ea80000300800 */
[----:B------:R4:W-:Y:S02]  /*4e430*/  STL.64 [R1+0x30a0], R10 ;  /* 0x0030a00a01007387 */ /* 0x0009e40000100a00 */
[----:B----4-:R-:W-:Y:S01]  /*4e440*/  IMAD.MOV.U32 R10, RZ, RZ, R12 ;  /* 0x000000ffff0a7224 */ /* 0x010fe200078e000c */
[----:B------:R-:W-:-:S05]  /*4e450*/  MOV R11, R6 ;  /* 0x00000006000b7202 */ /* 0x000fca0000000f00 */
[----:B------:R3:W-:Y:S02]  /*4e460*/  STL.64 [R1+0x30b8], R10 ;  /* 0x0030b80a01007387 */ /* 0x0007e40000100a00 */
[----:B---3--:R-:W-:Y:S02]  /*4e470*/  MOV R10, R5 ;  /* 0x00000005000a7202 */ /* 0x008fe40000000f00 */
[----:B------:R-:W-:-:S05]  /*4e480*/  MOV R11, R4 ;  /* 0x00000004000b7202 */ /* 0x000fca0000000f00 */
[----:B------:R0:W-:Y:S04]  /*4e490*/  STL.64 [R1+0x30e0], R10 ;  /* 0x0030e00a01007387 */ /* 0x0001e80000100a00 */
[----:B------:R-:W3:Y:S04]  /*4e4a0*/  LDL.LU R8, [R1+0x180] ;  /* 0x0001800001087983 */ /* 0x000ee80000300800 */
[----:B------:R-:W3:Y:S04]  /*4e4b0*/  LDL.LU R9, [R1+0x184] ;  /* 0x0001840001097983 */ /* 0x000ee80000300800 */
[----:B0-----:R-:W3:Y:S04]  /*4e4c0*/  LDL.LU R10, [R1+0x188] ;  /* 0x00018800010a7983 */ /* 0x001ee80000300800 */
[----:B------:R-:W3:Y:S04]  /*4e4d0*/  LDL.LU R11, [R1+0x18c] ;  /* 0x00018c00010b7983 */ /* 0x000ee80000300800 */
[----:B------:R-:W4:Y:S04]  /*4e4e0*/  LDL.LU R4, [R1+0x190] ;  /* 0x0001900001047983 */ /* 0x000f280000300800 */
[----:B------:R-:W4:Y:S04]  /*4e4f0*/  LDL.LU R5, [R1+0x194] ;  /* 0x0001940001057983 */ /* 0x000f280000300800 */
[----:B------:R-:W4:Y:S04]  /*4e500*/  LDL.LU R6, [R1+0x198] ;  /* 0x0001980001067983 */ /* 0x000f280000300800 */
[----:B------:R-:W4:Y:S04]  /*4e510*/  LDL.LU R7, [R1+0x19c] ;  /* 0x00019c0001077983 */ /* 0x000f280000300800 */
[----:B------:R-:W4:Y:S04]  /*4e520*/  LDL.LU.64 R14, [R1+0x208] ;  /* 0x00020800010e7983 */ /* 0x000f280000300a00 */
        /* <DEDUP_REMOVED lines=18> */
[----:B----4-:R-:W-:Y:S03]  /*4e650*/  HMMA.16816.F32 R4, R16, R14, R4 ;  /* 0x0000000e1004723c */ /* 0x010fe60000001804 */
[----:B--2---:R-:W-:Y:S04]  /*4e660*/  STL.64 [R1+0x30b0], R22 ;  /* 0x0030b01601007387 */ /* 0x004fe80000100a00 */
[----:B------:R0:W-:Y:S04]  /*4e670*/  STL.64 [R1+0x30a8], R20 ;  /* 0x0030a81401007387 */ /* 0x0001e80000100a00 */
[----:B0-----:R-:W2:Y:S04]  /*4e680*/  LDL.LU R20, [R1+0x160] ;  /* 0x0001600001147983 */ /* 0x001ea80000300800 */
[----:B------:R-:W2:Y:S04]  /*4e690*/  LDL.LU R21, [R1+0x164] ;  /* 0x0001640001157983 */ /* 0x000ea80000300800 */
[----:B------:R-:W4:Y:S04]  /*4e6a0*/  LDL.LU R22, [R1+0x168] ;  /* 0x0001680001167983 */ /* 0x000f280000300800 */
[----:B------:R-:W4:Y:S01]  /*4e6b0*/  LDL.LU R23, [R1+0x16c] ;  /* 0x00016c0001177983 */ /* 0x000f220000300800 */
[----:B------:R-:W-:-:S03]  /*4e6c0*/  IMAD.MOV.U32 R25, RZ, RZ, R15 ;  /* 0x000000ffff197224 */ /* 0x000fc600078e000f */
[----:B----4-:R-:W-:Y:S04]  /*4e6d0*/  STL.64 [R1+0x30c8], R22 ;  /* 0x0030c81601007387 */ /* 0x010fe80000100a00 */
[----:B--2---:R0:W-:Y:S04]  /*4e6e0*/  STL.64 [R1+0x30c0], R20 ;  /* 0x0030c01401007387 */ /* 0x0041e80000100a00 */
[----:B0-----:R-:W2:Y:S04]  /*4e6f0*/  LDL.LU R20, [R1+0x170] ;  /* 0x0001700001147983 */ /* 0x001ea80000300800 */
[----:B------:R-:W2:Y:S04]  /*4e700*/  LDL.LU R21, [R1+0x174] ;  /* 0x0001740001157983 */ /* 0x000ea80000300800 */
[----:B------:R-:W2:Y:S04]  /*4e710*/  LDL.LU R22, [R1+0x178] ;  /* 0x0001780001167983 */ /* 0x000ea80000300800 */
[----:B------:R-:W2:Y:S04]  /*4e720*/  LDL.LU R23, [R1+0x17c] ;  /* 0x00017c0001177983 */ /* 0x000ea80000300800 */
[----:B------:R-:W-:Y:S04]  /*4e730*/  STL.64 [R1+0x2d0], R4 ;  /* 0x0002d00401007387 */ /* 0x000fe80000100a00 */
[----:B------:R0:W-:Y:S04]  /*4e740*/  STL.64 [R1+0x2d8], R6 ;  /* 0x0002d80601007387 */ /* 0x0001e80000100a00 */
[----:B0-----:R-:W4:Y:S01]  /*4e750*/  LDL.LU R7, [R1+0x30f0] ;  /* 0x0030f00001077983 */ /* 0x001f220000300800 */
[----:B------:R-:W-:-:S03]  /*4e760*/  MOV R6, R14 ;  /* 0x0000000e00067202 */ /* 0x000fc60000000f00 */
[----:B------:R-:W3:Y:S02]  /*4e770*/  LDL.LU.64 R14, [R1+0x30e8] ;  /* 0x0030e800010e7983 */ /* 0x000ee40000300a00 */
[----:B---3--:R-:W-:Y:S02]  /*4e780*/  HMMA.16816.F32 R16, R16, R14, R8 ;  /* 0x0000000e1010723c */ /* 0x008fe40000001808 */
[----:B------:R-:W2:Y:S01]  /*4e790*/  LDL.LU.64 R10, [R1+0x30e0] ;  /* 0x0030e000010a7983 */ /* 0x000ea20000300a00 */
[----:B------:R-:W-:Y:S02]  /*4e7a0*/  MOV R5, R14 ;  /* 0x0000000e00057202 */ /* 0x000fe40000000f00 */
[----:B------:R-:W-:-:S14]  /*4e7b0*/  MOV R4, R15 ;  /* 0x0000000f00047202 */ /* 0x000fdc0000000f00 */
[----:B------:R-:W-:Y:S04]  /*4e7c0*/  STL.64 [R1+0x1c0], R16 ;  /* 0x0001c01001007387 */ /* 0x000fe80000100a00 */
[----:B------:R-:W-:Y:S04]  /*4e7d0*/  STL.64 [R1+0x1c8], R18 ;  /* 0x0001c81201007387 */ /* 0x000fe80000100a00 */
[----:B------:R-:W2:Y:S04]  /*4e7e0*/  LDL.LU.64 R14, [R1+0x30d8] ;  /* 0x0030d800010e7983 */ /* 0x000ea80000300a00 */
[----:B------:R-:W2:Y:S02]  /*4e7f0*/  LDL.LU.64 R12, [R1+0x30d0] ;  /* 0x0030d000010c7983 */ /* 0x000ea40000300a00 */
[----:B--2---:R-:W-:Y:S02]  /*4e800*/  HMMA.16816.F32 R8, R12, R10, R20 ;  /* 0x0000000a0c08723c */ /* 0x004fe40000001814 */
[----:B------:R-:W2:Y:S04]  /*4e810*/  LDL.LU.64 R22, [R1+0x30c8] ;  /* 0x0030c80001167983 */ /* 0x000ea80000300a00 */
[----:B------:R-:W2:-:S13]  /*4e820*/  LDL.LU.64 R20, [R1+0x30c0] ;  /* 0x0030c00001147983 */ /* 0x000e9a0000300a00 */
[----:B------:R-:W-:Y:S04]  /*4e830*/  STL.64 [R1+0x1b0], R8 ;  /* 0x0001b00801007387 */ /* 0x000fe80000100a00 */
[----:B------:R0:W-:Y:S04]  /*4e840*/  STL.64 [R1+0x1b8], R10 ;  /* 0x0001b80a01007387 */ /* 0x0001e80000100a00 */
[----:B0-----:R-:W2:Y:S01]  /*4e850*/  LDL.LU.64 R10, [R1+0x30b8] ;  /* 0x0030b800010a7983 */ /* 0x001ea20000300a00 */
[----:B------:R-:W-:Y:S01]  /*4e860*/  IMAD.MOV.U32 R18, RZ, RZ, R2 ;  /* 0x000000ffff127224 */ /* 0x000fe200078e0002 */
[----:B------:R-:W-:Y:S01]  /*4e870*/  MOV R19, R0 ;  /* 0x0000000000137202 */ /* 0x000fe20000000f00 */
[----:B--2---:R-:W-:Y:S01]  /*4e880*/  HMMA.16816.F32 R8, R12, R10, R20 ;  /* 0x0000000a0c08723c */ /* 0x004fe20000001814 */
[----:B------:R-:W2:Y:S04]  /*4e890*/  LDL.LU.64 R22, [R1+0x30b0] ;  /* 0x0030b00001167983 */ /* 0x000ea80000300a00 */
[----:B------:R-:W2:-:S14]  /*4e8a0*/  LDL.LU.64 R20, [R1+0x30a8] ;  /* 0x0030a80001147983 */ /* 0x000e9c0000300a00 */
[----:B------:R-:W-:Y:S01]  /*4e8b0*/  MOV R2, R10 ;  /* 0x0000000a00027202 */ /* 0x000fe20000000f00 */
[----:B------:R-:W-:Y:S02]  /*4e8c0*/  IMAD.MOV.U32 R0, RZ, RZ, R11 ;  /* 0x000000ffff007224 */ /* 0x000fe400078e000b */
[----:B------:R-:W2:Y:S01]  /*4e8d0*/  LDL.LU.64 R10, [R1+0x30a0] ;  /* 0x0030a000010a7983 */ /* 0x000ea20000300a00 */
[----:B------:R-:W-:Y:S02]  /*4e8e0*/  MOV R16, R29 ;  /* 0x0000001d00107202 */ /* 0x000fe40000000f00 */
[----:B------:R-:W-:Y:S02]  /*4e8f0*/  MOV R17, R28 ;  /* 0x0000001c00117202 */ /* 0x000fe40000000f00 */
[----:B------:R-:W-:Y:S02]  /*4e900*/  MOV R29, R8 ;  /* 0x00000008001d7202 */ /* 0x000fe40000000f00 */
[----:B------:R-:W-:Y:S01]  /*4e910*/  MOV R28, R9 ;  /* 0x00000009001c7202 */ /* 0x000fe20000000f00 */
[----:B------:R-:W-:Y:S04]  /*4e920*/  STL [R1+0x2e88], R0 ;  /* 0x002e880001007387 */ /* 0x000fe80000100800 */
[----:B------:R-:W-:Y:S04]  /*4e930*/  STL [R1+0x2e68], R2 ;  /* 0x002e680201007387 */ /* 0x000fe80000100800 */
[----:B------:R-:W-:Y:S04]  /*4e940*/  STL [R1+0x2e64], R28 ;  /* 0x002e641c01007387 */ /* 0x000fe80000100800 */
[----:B------:R-:W-:Y:S01]  /*4e950*/  STL [R1+0x2e60], R29 ;  /* 0x002e601d01007387 */ /* 0x000fe20000100800 */
        /* <DEDUP_REMOVED lines=44> */
[----:B------:R-:W3:-:S13]  /*4ec20*/  LDL.LU.64 R20, [R1+0x2fe8] ;  /* 0x002fe80001147983 */ /* 0x000eda0000300a00 */
        /* <DEDUP_REMOVED lines=9> */
[----:B------:R-:W2:Y:S04]  /*4ecc0*/  LDL.LU.64 R8, [R1+0x2fc8] ;  /* 0x002fc80001087983 */ /* 0x000ea80000300a00 */
        /* <DEDUP_REMOVED lines=15> */
[----:B0-----:R-:W-:Y:S02]  /*4edc0*/  HMMA.16816.F32 R24, R12, R10, R16 ;  /* 0x0000000a0c18723c */ /* 0x001fe40000001810 */
[----:B----4-:R-:W0:Y:S04]  /*4edd0*/  LDSM.16.M88.4 R16, [R7+UR6+0x28080] ;  /* 0x028080060710783b */ /* 0x010e280008000200 */
[----:B------:R-:W-:-:S13]  /*4ede0*/  STL [R1+0x2f88], R7 ;  /* 0x002f880701007387 */ /* 0x000fda0000100800 */
[----:B------:R-:W-:Y:S04]  /*4edf0*/  STL.64 [R1+0xf0], R24 ;  /* 0x0000f01801007387 */ /* 0x000fe80000100a00 */
[----:B------:R-:W-:Y:S04]  /*4ee00*/  STL.64 [R1+0xf8], R26 ;  /* 0x0000f81a01007387 */ /* 0x000fe80000100a00 */
[----:B------:R-:W1:Y:S04]  /*4ee10*/  LDSM.16.M88.4 R24, [R9+UR6+0x80] ;  /* 0x000080060918783b */ /* 0x000e680008000200 */
[----:B0-----:R3:W-:Y:S04]  /*4ee20*/  STL.64 [R1+0x2f80], R18 ;  /* 0x002f801201007387 */ /* 0x0017e80000100a00 */
[----:B------:R-:W-:Y:S01]  /*4ee30*/  STL.64 [R1+0x2f78], R16 ;  /* 0x002f781001007387 */ /* 0x000fe20000100a00 */
[----:B---3--:R-:W-:-:S03]  /*4ee40*/  MOV R18, R20 ;  /* 0x0000001400127202 */ /* 0x008fc60000000f00 */
[----:B------:R-:W2:Y:S01]  /*4ee50*/  LDL.LU R20, [R1+0x2fc4] ;  /* 0x002fc40001147983 */ /* 0x000ea20000300800 */
[----:B------:R-:W-:-:S03]  /*4ee60*/  MOV R19, R21 ;  /* 0x0000001500137202 */ /* 0x000fc60000000f00 */
[----:B------:R-:W3:Y:S04]  /*4ee70*/  LDL.LU R21, [R1+0x2fc0] ;  /* 0x002fc00001157983 */ /* 0x000ee80000300800 */
[----:B-1----:R-:W-:Y:S04]  /*4ee80*/  STL.64 [R1+0xc0], R24 ;  /* 0x0000c01801007387 */ /* 0x002fe80000100a00 */
        /* <DEDUP_REMOVED lines=20> */
[----:B------:R-:W4:Y:S02]  /*4efd0*/  LDL.LU.64 R24, [R1+0x2fb0] ;  /* 0x002fb00001187983 */ /* 0x000f240000300a00 */
[----:B----4-:R-:W-:Y:S02]  /*4efe0*/  HMMA.16816.F32 R16, R12, R18, R24 ;  /* 0x000000120c10723c */ /* 0x010fe40000001818 */
[----:B------:R-:W4:Y:S04]  /*4eff0*/  LDL.LU.64 R24, [R1+0x2fa8] ;  /* 0x002fa80001187983 */ /* 0x000f280000300a00 */
[----:B------:R-:W2:Y:S04]  /*4f000*/  LDL.LU R2, [R1+0x390] ;  /* 0x0003900001027983 */ /* 0x000ea80000300800 */
[----:B--2---:R-:W-:Y:S09]  /*4f010*/  STL [R1+0x2f60], R2 ;  /* 0x002f600201007387 */ /* 0x004ff20000100800 */
[----:B------:R-:W-:Y:S04]  /*4f020*/  STL.64 [R1+0xe0], R16 ;  /* 0x0000e01001007387 */ /* 0x000fe80000100a00 */
[----:B------:R-:W-:Y:S04]  /*4f030*/  STL.64 [R1+0xe8], R18 ;  /* 0x0000e81201007387 */ /* 0x000fe80000100a00 */
[----:B------:R-:W0:Y:S04]  /*4f040*/  LDSM.16.M88.4 R16, [R9+UR6+0xe080] ;  /* 0x00e080060910783b */ /* 0x000e280008000200 */
[----:B0-----:R-:W-:Y:S01]  /*4f050*/  STL.64 [R1+0x50], R16 ;  /* 0x0000501001007387 */ /* 0x001fe20000100a00 */
[----:B------:R-:W-:-:S02]  /*4f060*/  MOV R29, R16 ;  /* 0x00000010001d7202 */ /* 0x000fc40000000f00 */
[----:B------:R-:W-:Y:S01]  /*4f070*/  MOV R28, R17 ;  /* 0x00000011001c7202 */ /* 0x000fe20000000f00 */
[----:B------:R-:W-:Y:S04]  /*4f080*/  STL.64 [R1+0x58], R18 ;  /* 0x0000581201007387 */ /* 0x000fe80000100a00 */
[----:B------:R-:W0:Y:S01]  /*4f090*/  LDSM.16.M88.4 R16, [R9+UR6+0x10080] ;  /* 0x010080060910783b */ /* 0x000e220008000200 */
[----:B----4-:R-:W-:-:S03]  /*4f0a0*/  IMAD.MOV.U32 R7, RZ, RZ, R25 ;  /* 0x000000ffff077224 */ /* 0x010fc600078e0019 */
[----:B------:R-:W2:Y:S04]  /*4f0b0*/  LDL.LU R25, [R1+0x2fa0] ;  /* 0x002fa00001197983 */ /* 0x000ea80000300800 */
[----:B0-----:R-:W-:Y:S01]  /*4f0c0*/  STL.64 [R1+0x40], R16 ;  /* 0x0000401001007387 */ /* 0x001fe20000100a00 */
[----:B------:R-:W-:-:S03]  /*4f0d0*/  MOV R2, R17 ;  /* 0x0000001100027202 */ /* 0x000fc60000000f00 */
[----:B------:R-:W-:Y:S04]  /*4f0e0*/  STL.64 [R1+0x48], R18 ;  /* 0x0000481201007387 */ /* 0x000fe80000100a00 */
[----:B------:R-:W0:Y:S04]  /*4f0f0*/  LDSM.16.M88.4 R16, [R9+UR6+0x12080] ;  /* 0x012080060910783b */ /* 0x000e280008000200 */
[----:B0-----:R-:W-:Y:S04]  /*4f100*/  STL.64 [R1+0x30], R16 ;  /* 0x0000301001007387 */ /* 0x001fe80000100a00 */
[----:B------:R-:W-:Y:S04]  /*4f110*/  STL.64 [R1+0x38], R18 ;  /* 0x0000381201007387 */ /* 0x000fe80000100a00 */
[----:B------:R-:W0:Y:S04]  /*4f120*/  LDSM.16.M88.4 R16, [R9+UR6+0x14080] ;  /* 0x014080060910783b */ /* 0x000e280008000200 */
[----:B0-----:R0:W-:Y:S04]  /*4f130*/  STL.64 [R1+0x20], R16 ;  /* 0x0000201001007387 */ /* 0x0011e80000100a00 */
[----:B------:R1:W-:Y:S04]  /*4f140*/  STL.64 [R1+0x28], R18 ;  /* 0x0000281201007387 */ /* 0x0003e80000100a00 */
[----:B0-----:R-:W4:Y:S04]  /*4f150*/  LDL.LU R16, [R1+0x2a0] ;  /* 0x0002a00001107983 */ /* 0x001f280000300800 */
[----:B------:R-:W4:Y:S04]  /*4f160*/  LDL.LU R17, [R1+0x2a4] ;  /* 0x0002a40001117983 */ /* 0x000f280000300800 */
[----:B-1----:R-:W2:Y:S04]  /*4f170*/  LDL.LU R18, [R1+0x2a8] ;  /* 0x0002a80001127983 */ /* 0x002ea80000300800 */
[----:B------:R-:W2:Y:S04]  /*4f180*/  LDL.LU R19, [R1+0x2ac] ;  /* 0x0002ac0001137983 */ /* 0x000ea80000300800 */
[----:B--2---:R-:W-:Y:S04]  /*4f190*/  STL.64 [R1+0x2f98], R18 ;  /* 0x002f981201007387 */ /* 0x004fe80000100a00 */
[----:B----4-:R0:W-:Y:S04]  /*4f1a0*/  STL.64 [R1+0x2f90], R16 ;  /* 0x002f901001007387 */ /* 0x0101e80000100a00 */
[----:B0-----:R-:W2:Y:S04]  /*4f1b0*/  LDL.LU R16, [R1+0x2b0] ;  /* 0x0002b00001107983 */ /* 0x001ea80000300800 */
[----:B------:R-:W2:Y:S01]  /*4f1c0*/  LDL.LU R17, [R1+0x2b4] ;  /* 0x0002b40001117983 */ /* 0x000ea20000300800 */
[----:B------:R-:W-:-:S02]  /*4f1d0*/  MOV R18, R25 ;  /* 0x0000001900127202 */ /* 0x000fc40000000f00 */
[----:B------:R-:W-:Y:S02]  /*4f1e0*/  MOV R19, R24 ;  /* 0x0000001800137202 */ /* 0x000fe40000000f00 */
[----:B------:R-:W0:Y:S04]  /*4f1f0*/  LDSM.16.M88.4 R24, [R9+UR6+0x16080] ;  /* 0x016080060918783b */ /* 0x000e280008000200 */
[----:B0-----:R-:W-:Y:S04]  /*4f200*/  STL.64 [R1+0x10], R24 ;  /* 0x0000101801007387 */ /* 0x001fe80000100a00 */
[----:B------:R-:W-:Y:S04]  /*4f210*/  STL.64 [R1+0x18], R26 ;  /* 0x0000181a01007387 */ /* 0x000fe80000100a00 */
[----:B------:R-:W0:Y:S04]  /*4f220*/  LDSM.16.M88.4 R24, [R9+UR6+0x18080] ;  /* 0x018080060918783b */ /* 0x000e280008000200 */
[----:B0-----:R-:W-:Y:S04]  /*4f230*/  STL.64 [R1], R24 ;  /* 0x0000001801007387 */ /* 0x001fe80000100a00 */
[----:B------:R-:W-:Y:S04]  /*4f240*/  STL.64 [R1+0x8], R26 ;  /* 0x0000081a01007387 */ /* 0x000fe80000100a00 */
[----:B------:R-:W0:Y:S04]  /*4f250*/  LDSM.16.M88.4 R24, [R9+UR6+0x1a080] ;  /* 0x01a080060918783b */ /* 0x000e280008000200 */
[----:B0-----:R0:W-:Y:S04]  /*4f260*/  STL [R1+0x2e94], R27 ;  /* 0x002e941b01007387 */ /* 0x0011e80000100800 */
[----:B------:R1:W-:Y:S04]  /*4f270*/  STL [R1+0x2f70], R26 ;  /* 0x002f701a01007387 */ /* 0x0003e80000100800 */
[----:B------:R3:W-:Y:S01]  /*4f280*/  STL.64 [R1+0x2f68], R24 ;  /* 0x002f681801007387 */ /* 0x0007e20000100a00 */
[----:B0-----:R-:W-:Y:S01]  /*4f290*/  MOV R27, R8 ;  /* 0x00000008001b7202 */ /* 0x001fe20000000f00 */
[----:B-1----:R-:W-:Y:S01]  /*4f2a0*/  IMAD.MOV.U32 R26, RZ, RZ, R20 ;  /* 0x000000ffff1a7224 */ /* 0x002fe200078e0014 */
[----:B---3--:R-:W-:Y:S01]  /*4f2b0*/  MOV R25, R21 ;  /* 0x0000001500197202 */ /* 0x008fe20000000f00 */
[----:B------:R-:W3:Y:S04]  /*4f2c0*/  LDL.LU R24, [R1+0x290] ;  /* 0x0002900001187983 */ /* 0x000ee80000300800 */
[----:B------:R-:W0:Y:S04]  /*4f2d0*/  LDSM.16.M88.4 R20, [R9+UR6+0x1c080] ;  /* 0x01c080060914783b */ /* 0x000e280008000200 */
[----:B------:R-:W1:Y:S04]  /*4f2e0*/  LDSM.16.M88.4 R8, [R9+UR6+0x1e080] ;  /* 0x01e080060908783b */ /* 0x000e680008000200 */
[----:B0-----:R-:W-:Y:S04]  /*4f2f0*/  STL [R1+0x2be4], R22 ;  /* 0x002be41601007387 */ /* 0x001fe80000100800 */
[----:B------:R-:W-:Y:S04]  /*4f300*/  STL [R1+0x2be0], R23 ;  /* 0x002be01701007387 */ /* 0x000fe80000100800 */
[----:B------:R0:W-:Y:S04]  /*4f310*/  STL.64 [R1+0x2e80], R20 ;  /* 0x002e801401007387 */ /* 0x0001e80000100a00 */
[----:B0-----:R-:W4:Y:S04]  /*4f320*/  LDL.LU.64 R20, [R1+0xb0] ;  /* 0x0000b00001147983 */ /* 0x001f280000300a00 */
[----:B-1----:R-:W-:Y:S04]  /*4f330*/  STL [R1+0x2e90], R8 ;  /* 0x002e900801007387 */ /* 0x002fe80000100800 */
[----:B------:R-:W-:Y:S04]  /*4f340*/  STL [R1+0x2e8c], R9 ;  /* 0x002e8c0901007387 */ /* 0x000fe80000100800 */
[----:B------:R0:W-:Y:S04]  /*4f350*/  STL [R1+0x2da4], R10 ;  /* 0x002da40a01007387 */ /* 0x0001e80000100800 */
[----:B------:R1:W-:Y:S01]  /*4f360*/  STL [R1+0x2da0], R11 ;  /* 0x002da00b01007387 */ /* 0x0003e20000100800 */
[----:B0-----:R-:W-:-:S02]  /*4f370*/  MOV R10, R5 ;  /* 0x00000005000a7202 */ /* 0x001fc40000000f00 */
[----:B-1----:R-:W-:Y:S02]  /*4f380*/  MOV R11, R4 ;  /* 0x00000004000b7202 */ /* 0x002fe40000000f00 */
[----:B--2---:R-:W-:Y:S01]  /*4f390*/  HMMA.16816.F32 R4, R12, R6, R16 ;  /* 0x000000060c04723c */ /* 0x004fe20000001810 */
[----:B------:R-:W2:Y:S04]  /*4f3a0*/  LDL.LU.64 R18, [R1+0x2f98] ;  /* 0x002f980001127983 */ /* 0x000ea80000300a00 */
[----:B------:R-:W2:-:S14]  /*4f3b0*/  LDL.LU.64 R16, [R1+0x2f90] ;  /* 0x002f900001107983 */ /* 0x000e9c0000300a00 */
[----:B------:R-:W-:Y:S04]  /*4f3c0*/  STL.64 [R1+0xd0], R4 ;  /* 0x0000d00401007387 */ /* 0x000fe80000100a00 */
[----:B------:R0:W-:Y:S04]  /*4f3d0*/  STL.64 [R1+0xd8], R6 ;  /* 0x0000d80601007387 */ /* 0x0001e80000100a00 */
[----:B0-----:R-:W3:Y:S01]  /*4f3e0*/  LDL.LU R7, [R1+0x2f88] ;  /* 0x002f880001077983 */ /* 0x001ee20000300800 */
[----:B--2---:R-:W-:Y:S03]  /*4f3f0*/  HMMA.16816.F32 R12, R12, R10, R16 ;  /* 0x0000000a0c0c723c */ /* 0x004fe60000001810 */
[----:B---3--:R-:W0:Y:S04]  /*4f400*/  LDSM.16.M88.4 R4, [R7+UR6+0x29080] ;  /* 0x029080060704783b */ /* 0x008e280008000200 */
[----:B0-----:R-:W-:Y:S04]  /*4f410*/  STL.64 [R1+0x2e78], R6 ;  /* 0x002e780601007387 */ /* 0x001fe80000100a00 */
[----:B------:R0:W-:Y:S04]  /*4f420*/  STL.64 [R1+0x2e70], R4 ;  /* 0x002e700401007387 */ /* 0x0001e80000100a00 */
[----:B0-----:R-:W2:Y:S04]  /*4f430*/  LDL.LU R4, [R1+0x280] ;  /* 0x0002800001047983 */ /* 0x001ea80000300800 */
[----:B------:R-:W2:Y:S04]  /*4f440*/  LDL.LU R5, [R1+0x284] ;  /* 0x0002840001057983 */ /* 0x000ea80000300800 */
[----:B------:R-:W2:Y:S04]  /*4f450*/  LDL.LU R6, [R1+0x288] ;  /* 0x0002880001067983 */ /* 0x000ea80000300800 */
[----:B------:R-:W2:Y:S04]  /*4f460*/  LDL.LU.64 R18, [R1+0x2f80] ;  /* 0x002f800001127983 */ /* 0x000ea80000300a00 */
[----:B------:R-:W2:Y:S04]  /*4f470*/  LDL.LU.64 R16, [R1+0x2f78] ;  /* 0x002f780001107983 */ /* 0x000ea80000300a00 */
[----:B------:R0:W-:Y:S04]  /*4f480*/  STL.64 [R1+0x1d0], R12 ;  /* 0x0001d00c01007387 */ /* 0x0001e80000100a00 */
[----:B0-----:R-:W3:Y:S01]  /*4f490*/  LDL.LU.64 R12, [R1+0xc0] ;  /* 0x0000c000010c7983 */ /* 0x001ee20000300a00 */
[----:B------:R-:W-:Y:S01]  /*4f4a0*/  MOV R7, R3 ;  /* 0x0000000300077202 */ /* 0x000fe20000000f00 */
[----:B------:R-:W-:Y:S01]  /*4f4b0*/  IMAD.MOV.U32 R10, RZ, RZ, R14 ;  /* 0x000000ffff0a7224 */ /* 0x000fe200078e000e */
[----:B------:R-:W-:Y:S01]  /*4f4c0*/  MOV R11, R15 ;  /* 0x0000000f000b7202 */ /* 0x000fe20000000f00 */
[----:B----4-:R-:W-:-:S04]  /*4f4d0*/  IMAD.MOV.U32 R8, RZ, RZ, R21 ;  /* 0x000000ffff087224 */ /* 0x010fc800078e0015 */
[C---:B--2---:R-:W-:Y:S08]  /*4f4e0*/  HMMA.16816.F32 R4, R16.reuse, R20, R4 ;  /* 0x000000141004723c */ /* 0x044ff00000001804 */
[----:B---3--:R-:W-:Y:S01]  /*4f4f0*/  HMMA.16816.F32 R24, R16, R12, R24 ;  /* 0x0000000c1018723c */ /* 0x008fe20000001818 */
[----:B------:R-:W-:-:S15]  /*4f500*/  MOV R9, R12 ;  /* 0x0000000c00097202 */ /* 0x000fde0000000f00 */
[----:B------:R-:W-:-:S03]  /*4f510*/  NOP ;  /* 0x0000000000007918 */ /* 0x000fc60000000000 */
[----:B------:R-:W-:Y:S04]  /*4f520*/  STL.64 [R1+0x2c0], R24 ;  /* 0x0002c01801007387 */ /* 0x000fe80000100a00 */
[----:B------:R0:W-:Y:S04]  /*4f530*/  STL.64 [R1+0x2c8], R26 ;  /* 0x0002c81a01007387 */ /* 0x0001e80000100a00 */
[----:B0-----:R-:W2:Y:S04]  /*4f540*/  LDL.LU R26, [R1+0x2f70] ;  /* 0x002f7000011a7983 */ /* 0x001ea80000300800 */
[----:B------:R-:W3:Y:S04]  /*4f550*/  LDL.LU.64 R24, [R1+0x2f68] ;  /* 0x002f680001187983 */ /* 0x000ee80000300a00 */
[----:B------:R-:W-:Y:S04]  /*4f560*/  STL.64 [R1+0x2b0], R4 ;  /* 0x0002b00401007387 */ /* 0x000fe80000100a00 */
[----:B------:R-:W-:Y:S04]  /*4f570*/  STL [R1+0x2b8], R6 ;  /* 0x0002b80601007387 */ /* 0x000fe80000100800 */
[----:B------:R-:W-:Y:S04]  /*4f580*/  STL.64 [R1+0x2eb0], R10 ;  /* 0x002eb00a01007387 */ /* 0x000fe80000100a00 */
[----:B------:R0:W-:Y:S04]  /*4f590*/  STL.64 [R1+0x2ea8], R8 ;  /* 0x002ea80801007387 */ /* 0x0001e80000100a00 */
[----:B0-----:R-:W4:Y:S04]  /*4f5a0*/  LDL.LU R8, [R1+0x2e0] ;  /* 0x0002e00001087983 */ /* 0x001f280000300800 */
[----:B------:R-:W4:Y:S04]  /*4f5b0*/  LDL.LU R9, [R1+0x2e4] ;  /* 0x0002e40001097983 */ /* 0x000f280000300800 */
[----:B------:R-:W2:Y:S04]  /*4f5c0*/  LDL.LU R10, [R1+0x2e8] ;  /* 0x0002e800010a7983 */ /* 0x000ea80000300800 */
[----:B------:R-:W2:Y:S04]  /*4f5d0*/  LDL.LU R11, [R1+0x2ec] ;  /* 0x0002ec00010b7983 */ /* 0x000ea80000300800 */
[----:B--2---:R-:W-:Y:S04]  /*4f5e0*/  STL.64 [R1+0x2ec0], R10 ;  /* 0x002ec00a01007387 */ /* 0x004fe80000100a00 */
[----:B----4-:R0:W-:Y:S04]  /*4f5f0*/  STL.64 [R1+0x2eb8], R8 ;  /* 0x002eb80801007387 */ /* 0x0101e80000100a00 */
[----:B0-----:R-:W2:Y:S04]  /*4f600*/  LDL.LU.64 R8, [R1+0x10] ;  /* 0x0000100001087983 */ /* 0x001ea80000300a00 */
[----:B--2---:R0:W-:Y:S04]  /*4f610*/  STL.64 [R1+0x2ec8], R8 ;  /* 0x002ec80801007387 */ /* 0x0041e80000100a00 */
[----:B0-----:R-:W2:Y:S04]  /*4f620*/  LDL.64 R8, [R1+0x20] ;  /* 0x0000200001087983 */ /* 0x001ea80000100a00 */
[----:B--2---:R0:W-:Y:S04]  /*4f630*/  STL.64 [R1+0x2ed8], R8 ;  /* 0x002ed80801007387 */ /* 0x0041e80000100a00 */
[----:B0-----:R-:W2:Y:S04]  /*4f640*/  LDL.LU.64 R8, [R1+0x30] ;  /* 0x0000300001087983 */ /* 0x001ea80000300a00 */
[----:B--2---:R0:W-:Y:S04]  /*4f650*/  STL.64 [R1+0x2ee0], R8 ;  /* 0x002ee00801007387 */ /* 0x0041e80000100a00 */
[----:B0-----:R-:W2:Y:S01]  /*4f660*/  LDL R8, [R1+0x40] ;  /* 0x0000400001087983 */ /* 0x001ea20000100800 */
[----:B------:R-:W-:-:S03]  /*4f670*/  MOV R9, R2 ;  /* 0x0000000200097202 */ /* 0x000fc60000000f00 */
[----:B------:R-:W4:Y:S04]  /*4f680*/  LDL.LU R2, [R1+0x2f60] ;  /* 0x002f600001027983 */ /* 0x000f280000300800 */
[----:B------:R-:W2:Y:S04]  /*4f690*/  LDL R4, [R1+0x60] ;  /* 0x0000600001047983 */ /* 0x000ea80000100800 */
[----:B------:R-:W2:Y:S01]  /*4f6a0*/  LDL R5, [R1+0x64] ;  /* 0x0000640001057983 */ /* 0x000ea20000100800 */
[----:B------:R-:W-:-:S03]  /*4f6b0*/  MOV R0, R13 ;  /* 0x0000000d00007202 */ /* 0x000fc60000000f00 */
[----:B--2---:R-:W-:Y:S04]  /*4f6c0*/  STL.64 [R1+0x2f10], R4 ;  /* 0x002f100401007387 */ /* 0x004fe80000100a00 */
[----:B------:R-:W2:Y:S04]  /*4f6d0*/  LDL.LU R12, [R1+0x230] ;  /* 0x00023000010c7983 */ /* 0x000ea80000300800 */
[----:B------:R-:W2:Y:S04]  /*4f6e0*/  LDL.LU R13, [R1+0x234] ;  /* 0x00023400010d7983 */ /* 0x000ea80000300800 */
[----:B------:R-:W2:Y:S04]  /*4f6f0*/  LDL.LU R14, [R1+0x238] ;  /* 0x00023800010e7983 */ /* 0x000ea80000300800 */
[----:B------:R-:W2:Y:S01]  /*4f700*/  LDL.LU R15, [R1+0x23c] ;  /* 0x00023c00010f7983 */ /* 0x000ea20000300800 */
[----:B------:R-:W-:-:S03]  /*4f710*/  MOV R27, R20 ;  /* 0x00000014001b7202 */ /* 0x000fc60000000f00 */
[----:B--2---:R-:W-:Y:S04]  /*4f720*/  STL.64 [R1+0x2f20], R14 ;  /* 0x002f200e01007387 */ /* 0x004fe80000100a00 */
[----:B------:R0:W-:Y:S04]  /*4f730*/  STL.64 [R1+0x2f18], R12 ;  /* 0x002f180c01007387 */ /* 0x0001e80000100a00 */
[----:B------:R-:W2:Y:S04]  /*4f740*/  LDL R20, [R1+0x70] ;  /* 0x0000700001147983 */ /* 0x000ea80000100800 */
[----:B------:R-:W2:Y:S04]  /*4f750*/  LDL R21, [R1+0x74] ;  /* 0x0000740001157983 */ /* 0x000ea80000100800 */
[----:B--2---:R1:W-:Y:S04]  /*4f760*/  STL.64 [R1+0x2f28], R20 ;  /* 0x002f281401007387 */ /* 0x0043e80000100a00 */
[----:B0-----:R-:W2:Y:S04]  /*4f770*/  LDL R12, [R1+0x80] ;  /* 0x00008000010c7983 */ /* 0x001ea80000100800 */
[----:B------:R-:W2:Y:S04]  /*4f780*/  LDL R13, [R1+0x84] ;  /* 0x00008400010d7983 */ /* 0x000ea80000100800 */
[----:B--2---:R0:W-:Y:S04]  /*4f790*/  STL.64 [R1+0x2f30], R12 ;  /* 0x002f300c01007387 */ /* 0x0041e80000100a00 */
[----:B-1----:R-:W2:Y:S04]  /*4f7a0*/  LDL.LU R20, [R1+0x250] ;  /* 0x0002500001147983 */ /* 0x002ea80000300800 */
[----:B------:R-:W2:Y:S04]  /*4f7b0*/  LDL.LU R21, [R1+0x254] ;  /* 0x0002540001157983 */ /* 0x000ea80000300800 */
[----:B------:R-:W2:Y:S04]  /*4f7c0*/  LDL.LU R22, [R1+0x258] ;  /* 0x0002580001167983 */ /* 0x000ea80000300800 */
[----:B------:R-:W2:Y:S04]  /*4f7d0*/  LDL.LU R23, [R1+0x25c] ;  /* 0x00025c0001177983 */ /* 0x000ea80000300800 */
[----:B--2---:R-:W-:Y:S04]  /*4f7e0*/  STL.64 [R1+0x2f40], R22 ;  /* 0x002f401601007387 */ /* 0x004fe80000100a00 */
[----:B------:R-:W-:Y:S04]  /*4f7f0*/  STL.64 [R1+0x2f38], R20 ;  /* 0x002f381401007387 */ /* 0x000fe80000100a00 */
[----:B0-----:R-:W2:Y:S04]  /*4f800*/  LDL R12, [R1+0x90] ;  /* 0x00009000010c7983 */ /* 0x001ea80000100800 */
[----:B------:R-:W2:Y:S04]  /*4f810*/  LDL R13, [R1+0x94] ;  /* 0x00009400010d7983 */ /* 0x000ea80000100800 */
[----:B--2---:R0:W-:Y:S04]  /*4f820*/  STL.64 [R1+0x2f48], R12 ;  /* 0x002f480c01007387 */ /* 0x0041e80000100a00 */
[----:B0-----:R-:W2:Y:S04]  /*4f830*/  LDL.LU.64 R12, [R1+0xa0] ;  /* 0x0000a000010c7983 */ /* 0x001ea80000300a00 */
[----:B------:R-:W2:Y:S04]  /*4f840*/  LDL.LU R20, [R1+0x260] ;  /* 0x0002600001147983 */ /* 0x000ea80000300800 */
[----:B------:R-:W2:Y:S04]  /*4f850*/  LDL.LU R21, [R1+0x264] ;  /* 0x0002640001157983 */ /* 0x000ea80000300800 */
[----:B------:R-:W2:Y:S04]  /*4f860*/  LDL.LU R22, [R1+0x268] ;  /* 0x0002680001167983 */ /* 0x000ea80000300800 */
[----:B------:R-:W2:Y:S01]  /*4f870*/  LDL.LU R23, [R1+0x26c] ;  /* 0x00026c0001177983 */ /* 0x000ea20000300800 */
[----:B------:R-:W-:-:S03]  /*4f880*/  MOV R3, R7 ;  /* 0x0000000700037202 */ /* 0x000fc60000000f00 */
[----:B--2---:R-:W-:Y:S04]  /*4f890*/  STL.64 [R1+0x2f58], R22 ;  /* 0x002f581601007387 */ /* 0x004fe80000100a00 */
[----:B------:R0:W-:Y:S04]  /*4f8a0*/  STL.64 [R1+0x2f50], R20 ;  /* 0x002f501401007387 */ /* 0x0001e80000100a00 */
        /* <DEDUP_REMOVED lines=8> */
[----:B------:R-:W-:Y:S04]  /*4f930*/  STL.64 [R1+0x2ef8], R8 ;  /* 0x002ef80801007387 */ /* 0x000fe80000100a00 */
[----:B------:R-:W-:Y:S04]  /*4f940*/  STL.64 [R1+0x2ea0], R26 ;  /* 0x002ea01a01007387 */ /* 0x000fe80000100a00 */
[----:B---3--:R0:W-:Y:S04]  /*4f950*/  STL.64 [R1+0x2e98], R24 ;  /* 0x002e981801007387 */ /* 0x0081e80000100a00 */
[----:B0-----:R-:W3:Y:S04]  /*4f960*/  LDL.LU.64 R24, [R1] ;  /* 0x0000000001187983 */ /* 0x001ee80000300a00 */
[----:B---3--:R0:W-:Y:S04]  /*4f970*/  STL.64 [R1+0x2ed0], R24 ;  /* 0x002ed01801007387 */ /* 0x0081e80000100a00 */
[----:B0-----:R-:W3:Y:S04]  /*4f980*/  LDL.LU R24, [R1+0x220] ;  /* 0x0002200001187983 */ /* 0x001ee80000300800 */
[----:B------:R-:W3:Y:S04]  /*4f990*/  LDL.LU R25, [R1+0x224] ;  /* 0x0002240001197983 */ /* 0x000ee80000300800 */
[----:B------:R-:W3:Y:S04]  /*4f9a0*/  LDL.LU R26, [R1+0x228] ;  /* 0x00022800011a7983 */ /* 0x000ee80000300800 */
[----:B------:R-:W3:Y:S01]  /*4f9b0*/  LDL.LU R27, [R1+0x22c] ;  /* 0x00022c00011b7983 */ /* 0x000ee20000300800 */
[----:B--2---:R-:W-:Y:S03]  /*4f9c0*/  HMMA.16816.F32 R20, R16, R12, R20 ;  /* 0x0000000c1014723c */ /* 0x004fe60000001814 */
[----:B---3--:R-:W-:Y:S04]  /*4f9d0*/  STL.64 [R1+0x2ef0], R26 ;  /* 0x002ef01a01007387 */ /* 0x008fe80000100a00 */
[----:B------:R0:W-:Y:S04]  /*4f9e0*/  STL.64 [R1+0x2ee8], R24 ;  /* 0x002ee81801007387 */ /* 0x0001e80000100a00 */
[----:B0-----:R-:W2:Y:S04]  /*4f9f0*/  LDL.LU R24, [R1+0x300] ;  /* 0x0003000001187983 */ /* 0x001ea80000300800 */
[----:B------:R-:W2:Y:S04]  /*4fa00*/  LDL.LU R25, [R1+0x304] ;  /* 0x0003040001197983 */ /* 0x000ea80000300800 */
[----:B------:R-:W3:Y:S04]  /*4fa10*/  LDL.LU R26, [R1+0x308] ;  /* 0x00030800011a7983 */ /* 0x000ee80000300800 */
[----:B------:R-:W3:Y:S01]  /*4fa20*/  LDL.LU R27, [R1+0x30c] ;  /* 0x00030c00011b7983 */ /* 0x000ee20000300800 */
[----:B------:R-:W-:-:S02]  /*4fa30*/  MOV R8, R29 ;  /* 0x0000001d00087202 */ /* 0x000fc40000000f00 */
[----:B------:R-:W-:Y:S01]  /*4fa40*/  MOV R9, R28 ;  /* 0x0000001c00097202 */ /* 0x000fe20000000f00 */
[----:B------:R-:W-:Y:S01]  /*4fa50*/  IMAD.MOV.U32 R28, RZ, RZ, R12 ;  /* 0x000000ffff1c7224 */ /* 0x000fe200078e000c */
[----:B------:R-:W-:Y:S01]  /*4fa60*/  MOV R29, R13 ;  /* 0x0000000d001d7202 */ /* 0x000fe20000000f00 */
[----:B---3--:R-:W-:Y:S04]  /*4fa70*/  STL.64 [R1+0x2f08], R26 ;  /* 0x002f081a01007387 */ /* 0x008fe80000100a00 */
[----:B--2---:R0:W-:Y:S04]  /*4fa80*/  STL.64 [R1+0x2f00], R24 ;  /* 0x002f001801007387 */ /* 0x0041e80000100a00 */
[----:B0-----:R-:W2:Y:S04]  /*4fa90*/  LDL.LU R24, [R1+0x310] ;  /* 0x0003100001187983 */ /* 0x001ea80000300800 */
[----:B------:R-:W2:Y:S04]  /*4faa0*/  LDL.LU R25, [R1+0x314] ;  /* 0x0003140001197983 */ /* 0x000ea80000300800 */
[----:B------:R-:W2:Y:S04]  /*4fab0*/  LDL.LU R26, [R1+0x318] ;  /* 0x00031800011a7983 */ /* 0x000ea80000300800 */
[----:B------:R-:W2:Y:S04]  /*4fac0*/  LDL.LU R27, [R1+0x31c] ;  /* 0x00031c00011b7983 */ /* 0x000ea80000300800 */
[----:B------:R-:W-:Y:S04]  /*4fad0*/  STL [R1+0x2d88], R3 ;  /* 0x002d880301007387 */ /* 0x000fe80000100800 */
[----:B------:R-:W-:Y:S04]  /*4fae0*/  STL.64 [R1+0x2a0], R20 ;  /* 0x0002a01401007387 */ /* 0x000fe80000100a00 */
[----:B------:R0:W-:Y:S04]  /*4faf0*/  STL.64 [R1+0x2a8], R22 ;  /* 0x0002a81601007387 */ /* 0x0001e80000100a00 */
[----:B0-----:R-:W3:Y:S04]  /*4fb00*/  LDL.LU.64 R22, [R1+0x2f58] ;  /* 0x002f580001167983 */ /* 0x001ee80000300a00 */
[----:B------:R-:W3:Y:S04]  /*4fb10*/  LDL.LU.64 R20, [R1+0x2f50] ;  /* 0x002f500001147983 */ /* 0x000ee80000300a00 */
[----:B------:R-:W3:Y:S02]  /*4fb20*/  LDL.LU.64 R12, [R1+0x2f48] ;  /* 0x002f4800010c7983 */ /* 0x000ee40000300a00 */
[----:B---3--:R-:W-:Y:S02]  /*4fb30*/  HMMA.16816.F32 R12, R16, R12, R20 ;  /* 0x0000000c100c723c */ /* 0x008fe40000001814 */
[----:B------:R-:W3:Y:S04]  /*4fb40*/  LDL.LU.64 R22, [R1+0x2f40] ;  /* 0x002f400001167983 */ /* 0x000ee80000300a00 */
[----:B------:R-:W3:-:S13]  /*4fb50*/  LDL.LU.64 R20, [R1+0x2f38] ;  /* 0x002f380001147983 */ /* 0x000eda0000300a00 */
[----:B------:R0:W-:Y:S04]  /*4fb60*/  STL.64 [R1+0x290], R12 ;  /* 0x0002900c01007387 */ /* 0x0001e80000100a00 */
[----:B------:R3:W-:Y:S04]  /*4fb70*/  STL.64 [R1+0x298], R14 ;  /* 0x0002980e01007387 */ /* 0x0007e80000100a00 */
[----:B0-----:R-:W3:Y:S02]  /*4fb80*/  LDL.LU.64 R12, [R1+0x2f30] ;  /* 0x002f3000010c7983 */ /* 0x001ee40000300a00 */
[----:B---3--:R-:W-:Y:S02]  /*4fb90*/  HMMA.16816.F32 R12, R16, R12, R20 ;  /* 0x0000000c100c723c */ /* 0x008fe40000001814 */
[----:B------:R-:W3:-:S15]  /*4fba0*/  LDL.LU.64 R20, [R1+0x2f28] ;  /* 0x002f280001147983 */ /* 0x000ede0000300a00 */
[----:B------:R-:W-:Y:S02]  /*4fbb0*/  NOP ;  /* 0x0000000000007918 */ /* 0x000fe40000000000 */
[----:B------:R-:W-:Y:S01]  /*4fbc0*/  MOV R3, R15 ;  /* 0x0000000f00037202 */ /* 0x000fe20000000f00 */
[----:B------:R-:W-:Y:S04]  /*4fbd0*/  STL.64 [R1+0x280], R12 ;  /* 0x0002800c01007387 */ /* 0x000fe80000100a00 */
[----:B------:R0:W-:Y:S04]  /*4fbe0*/  STL [R1+0x288], R14 ;  /* 0x0002880e01007387 */ /* 0x0001e80000100800 */
[----:B0-----:R-:W2:Y:S04]  /*4fbf0*/  LDL.LU.64 R14, [R1+0x2f20] ;  /* 0x002f2000010e7983 */ /* 0x001ea80000300a00 */
[----:B------:R-:W2:Y:S04]  /*4fc00*/  LDL.LU.64 R12, [R1+0x2f18] ;  /* 0x002f1800010c7983 */ /* 0x000ea80000300a00 */
[----:B------:R-:W-:Y:S01]  /*4fc10*/  STL [R1+0x2e00], R3 ;  /* 0x002e000301007387 */ /* 0x000fe20000100800 */
[----:B---3--:R-:W-:Y:S03]  /*4fc20*/  HMMA.16816.F32 R20, R16, R20, R4 ;  /* 0x000000141014723c */ /* 0x008fe60000001804 */
[----:B------:R-:W3:-:S15]  /*4fc30*/  LDL.LU.64 R4, [R1+0x2f10] ;  /* 0x002f100001047983 */ /* 0x000ede0000300a00 */
[----:B------:R-:W-:Y:S01]  /*4fc40*/  NOP ;  /* 0x0000000000007918 */ /* 0x000fe20000000000 */
[----:B------:R0:W-:Y:S04]  /*4fc50*/  STL.64 [R1+0x270], R20 ;  /* 0x0002701401007387 */ /* 0x0001e80000100a00 */
[----:B------:R1:W-:Y:S04]  /*4fc60*/  STL.64 [R1+0x278], R22 ;  /* 0x0002781601007387 */ /* 0x0003e80000100a00 */
[----:B0-----:R-:W4:Y:S04]  /*4fc70*/  LDL.LU R20, [R1+0x1f0] ;  /* 0x0001f00001147983 */ /* 0x001f280000300800 */
[----:B------:R-:W4:Y:S04]  /*4fc80*/  LDL.LU R21, [R1+0x1f4] ;  /* 0x0001f40001157983 */ /* 0x000f280000300800 */
[----:B-1----:R-:W4:Y:S04]  /*4fc90*/  LDL.LU R22, [R1+0x1f8] ;  /* 0x0001f80001167983 */ /* 0x002f280000300800 */
[----:B------:R-:W4:Y:S01]  /*4fca0*/  LDL.LU R23, [R1+0x1fc] ;  /* 0x0001fc0001177983 */ /* 0x000f220000300800 */
[C---:B--2---:R-:W-:Y:S08]  /*4fcb0*/  HMMA.16816.F32 R8, R16.reuse, R8, R24 ;  /* 0x000000081008723c */ /* 0x044ff00000001818 */
[----:B---3--:R-:W-:Y:S01]  /*4fcc0*/  HMMA.16816.F32 R12, R16, R4, R12 ;  /* 0x00000004100c723c */ /* 0x008fe2000000180c */
[----:B------:R-:W2:-:S15]  /*4fcd0*/  LDL.LU R4, [R1+0x2d0] ;  /* 0x0002d00001047983 */ /* 0x000e9e0000300800 */
[----:B------:R-:W-:-:S03]  /*4fce0*/  NOP ;  /* 0x0000000000007918 */ /* 0x000fc60000000000 */
[----:B------:R-:W-:Y:S04]  /*4fcf0*/  STL.64 [R1+0x260], R12 ;  /* 0x0002600c01007387 */ /* 0x000fe80000100a00 */
[----:B------:R-:W-:Y:S04]  /*4fd00*/  STL.64 [R1+0x268], R14 ;  /* 0x0002680e01007387 */ /* 0x000fe80000100a00 */
[----:B----4-:R-:W0:Y:S04]  /*4fd10*/  LDSM.16.M88.4 R12, [R2+UR6+0x28080] ;  /* 0x02808006020c783b */ /* 0x010e280008000200 */
[----:B------:R-:W2:Y:S04]  /*4fd20*/  LDL.LU R5, [R1+0x2d4] ;  /* 0x0002d40001057983 */ /* 0x000ea80000300800 */
[----:B------:R-:W2:Y:S04]  /*4fd30*/  LDL.LU R6, [R1+0x2d8] ;  /* 0x0002d80001067983 */ /* 0x000ea80000300800 */
[----:B------:R-:W2:Y:S04]  /*4fd40*/  LDL.LU R7, [R1+0x2dc] ;  /* 0x0002dc0001077983 */ /* 0x000ea80000300800 */
[----:B0-----:R-:W-:Y:S04]  /*4fd50*/  STL.64 [R1+0x2d98], R14 ;  /* 0x002d980e01007387 */ /* 0x001fe80000100a00 */
[----:B------:R0:W-:Y:S04]  /*4fd60*/  STL.64 [R1+0x2d90], R12 ;  /* 0x002d900c01007387 */ /* 0x0001e80000100a00 */
[----:B0-----:R-:W3:Y:S04]  /*4fd70*/  LDL.LU R12, [R1+0x2f0] ;  /* 0x0002f000010c7983 */ /* 0x001ee80000300800 */
[----:B------:R-:W3:Y:S04]  /*4fd80*/  LDL.LU R13, [R1+0x2f4] ;  /* 0x0002f400010d7983 */ /* 0x000ee80000300800 */
[----:B------:R-:W3:Y:S04]  /*4fd90*/  LDL.LU R14, [R1+0x2f8] ;  /* 0x0002f800010e7983 */ /* 0x000ee80000300800 */
[----:B------:R-:W3:Y:S04]  /*4fda0*/  LDL.LU R15, [R1+0x2fc] ;  /* 0x0002fc00010f7983 */ /* 0x000ee80000300800 */
[----:B------:R-:W4:Y:S04]  /*4fdb0*/  LDL.LU.64 R26, [R1+0x2f08] ;  /* 0x002f0800011a7983 */ /* 0x000f280000300a00 */
[----:B------:R-:W4:Y:S04]  /*4fdc0*/  LDL.LU.64 R24, [R1+0x2f00] ;  /* 0x002f000001187983 */ /* 0x000f280000300a00 */
[----:B------:R0:W-:Y:S04]  /*4fdd0*/  STL.64 [R1+0x250], R8 ;  /* 0x0002500801007387 */ /* 0x0001e80000100a00 */
[----:B------:R4:W-:Y:S04]  /*4fde0*/  STL.64 [R1+0x258], R10 ;  /* 0x0002580a01007387 */ /* 0x0009e80000100a00 */
[----:B0-----:R-:W4:Y:S02]  /*4fdf0*/  LDL.LU.64 R8, [R1+0x2ef8] ;  /* 0x002ef80001087983 */ /* 0x001f240000300a00 */
[----:B----4-:R-:W-:Y:S02]  /*4fe00*/  HMMA.16816.F32 R8, R16, R8, R24 ;  /* 0x000000081008723c */ /* 0x010fe40000001818 */
[----:B------:R-:W4:Y:S04]  /*4fe10*/  LDL.LU.64 R26, [R1+0x2ef0] ;  /* 0x002ef000011a7983 */ /* 0x000f280000300a00 */
[----:B------:R-:W4:-:S13]  /*4fe20*/  LDL.LU.64 R24, [R1+0x2ee8] ;  /* 0x002ee80001187983 */ /* 0x000f1a0000300a00 */
[----:B------:R0:W-:Y:S04]  /*4fe30*/  STL.64 [R1+0x240], R8 ;  /* 0x0002400801007387 */ /* 0x0001e80000100a00 */
[----:B------:R-:W-:Y:S04]  /*4fe40*/  STL.64 [R1+0x248], R10 ;  /* 0x0002480a01007387 */ /* 0x000fe80000100a00 */
[----:B0-----:R-:W3:Y:S02]  /*4fe50*/  LDL.LU.64 R8, [R1+0x2ee0] ;  /* 0x002ee00001087983 */ /* 0x001ee40000300a00 */
[----:B---3--:R-:W-:-:S15]  /*4fe60*/  HMMA.16816.F32 R12, R16, R8, R12 ;  /* 0x00000008100c723c */ /* 0x008fde000000180c */
[----:B------:R-:W-:-:S04]  /*4fe70*/  NOP ;  /* 0x0000000000007918 */ /* 0x000fc80000000000 */
[----:B------:R-:W-:Y:S04]  /*4fe80*/  STL.64 [R1+0x230], R12 ;  /* 0x0002300c01007387 */ /* 0x000fe80000100a00 */
[----:B------:R0:W-:Y:S02]  /*4fe90*/  STL.64 [R1+0x238], R14 ;  /* 0x0002380e01007387 */ /* 0x0001e40000100a00 */
[----:B0-----:R-:W-:Y:S02]  /*4fea0*/  MOV R15, R8 ;  /* 0x00000008000f7202 */ /* 0x001fe40000000f00 */
[----:B------:R-:W-:Y:S02]  /*4feb0*/  MOV R14, R9 ;  /* 0x00000009000e7202 */ /* 0x000fe40000000f00 */
[----:B------:R-:W4:Y:S04]  /*4fec0*/  LDL.LU.64 R8, [R1+0x2ed8] ;  /* 0x002ed80001087983 */ /* 0x000f280000300a00 */
[----:B------:R0:W-:Y:S04]  /*4fed0*/  STL [R1+0x2e08], R14 ;  /* 0x002e080e01007387 */ /* 0x0001e80000100800 */
[----:B------:R1:W-:Y:S04]  /*4fee0*/  STL [R1+0x2e04], R15 ;  /* 0x002e040f01007387 */ /* 0x0003e80000100800 */
[----:B------:R-:W3:Y:S04]  /*4fef0*/  LDL.LU R12, [R1+0x210] ;  /* 0x00021000010c7983 */ /* 0x000ee80000300800 */
[----:B------:R-:W3:Y:S04]  /*4ff00*/  LDL.LU R13, [R1+0x214] ;  /* 0x00021400010d7983 */ /* 0x000ee80000300800 */
[----:B0-----:R-:W3:Y:S04]  /*4ff10*/  LDL.LU R14, [R1+0x218] ;  /* 0x00021800010e7983 */ /* 0x001ee80000300800 */
[----:B-1----:R-:W3:Y:S01]  /*4ff20*/  LDL.LU R15, [R1+0x21c] ;  /* 0x00021c00010f7983 */ /* 0x002ee20000300800 */
[----:B----4-:R-:W-:Y:S01]  /*4ff30*/  HMMA.16816.F32 R24, R16, R8, R24 ;  /* 0x000000081018723c */ /* 0x010fe20000001818 */
[----:B------:R-:W-:-:S15]  /*4ff40*/  IMAD.MOV.U32 R3, RZ, RZ, R9 ;  /* 0x000000ffff037224 */ /* 0x000fde00078e0009 */
[----:B------:R-:W-:-:S03]  /*4ff50*/  NOP ;  /* 0x0000000000007918 */ /* 0x000fc60000000000 */
[----:B------:R0:W-:Y:S04]  /*4ff60*/  STL.64 [R1+0x220], R24 ;  /* 0x0002201801007387 */ /* 0x0001e80000100a00 */
[----:B------:R-:W-:Y:S04]  /*4ff70*/  STL.64 [R1+0x228], R26 ;  /* 0x0002281a01007387 */ /* 0x000fe80000100a00 */
[----:B0-----:R-:W4:Y:S04]  /*4ff80*/  LDL.LU.64 R24, [R1+0x2ed0] ;  /* 0x002ed00001187983 */ /* 0x001f280000300a00 */
[----:B------:R-:W3:Y:S02]  /*4ff90*/  LDL.LU.64 R8, [R1+0x2ec8] ;  /* 0x002ec80001087983 */ /* 0x000ee40000300a00 */
[----:B---3--:R-:W-:-:S15]  /*4ffa0*/  HMMA.16816.F32 R12, R16, R8, R12 ;  /* 0x00000008100c723c */ /* 0x008fde000000180c */
[----:B------:R-:W-:-:S04]  /*4ffb0*/  NOP ;  /* 0x0000000000007918 */ /* 0x000fc80000000000 */
[----:B------:R0:W-:Y:S04]  /*4ffc0*/  STL.64 [R1+0x210], R12 ;  /* 0x0002100c01007387 */ /* 0x0001e80000100a00 */
[----:B------:R4:W-:Y:S04]  /*4ffd0*/  STL.64 [R1+0x218], R14 ;  /* 0x0002180e01007387 */ /* 0x0009e80000100a00 */
[----:B------:R-:W3:Y:S01]  /*4ffe0*/  LDL.LU.64 R10, [R1+0x2ec0] ;  /* 0x002ec000010a7983 */ /* 0x000ee20000300a00 */
[----:B0-----:R-:W-:Y:S02]  /*4fff0*/  MOV R13, R8 ;  /* 0x00000008000d7202 */ /* 0x001fe40000000f00 */
[----:B------:R-:W-:-:S02]  /*50000*/  MOV R12, R9 ;  /* 0x00000009000c7202 */ /* 0x000fc40000000f00 */
[----:B------:R-:W3:Y:S01]  /*50010*/  LDL.LU.64 R8, [R1+0x2eb8] ;  /* 0x002eb80001087983 */ /* 0x000ee20000300a00 */
[----:B----4-:R-:W-:Y:S02]  /*50020*/  MOV R14, R24 ;  /* 0x00000018000e7202 */ /* 0x010fe40000000f00 */
[----:B------:R-:W-:Y:S01]  /*50030*/  MOV R15, R25 ;  /* 0x00000019000f7202 */ /* 0x000fe20000000f00 */
[----:B---3--:R-:W-:-:S15]  /*50040*/  HMMA.16816.F32 R8, R16, R24, R8 ;  /* 0x000000181008723c */ /* 0x008fde0000001808 */
[----:B------:R-:W-:-:S04]  /*50050*/  NOP ;  /* 0x0000000000007918 */ /* 0x000fc80000000000 */
[----:B------:R-:W-:Y:S04]  /*50060*/  STL.64 [R1+0x200], R8 ;  /* 0x0002000801007387 */ /* 0x000fe80000100a00 */
[----:B------:R0:W-:Y:S04]  /*50070*/  STL.64 [R1+0x208], R10 ;  /* 0x0002080a01007387 */ /* 0x0001e80000100a00 */
[----:B0-----:R-:W3:Y:S04]  /*50080*/  LDL.LU.64 R10, [R1+0x2eb0] ;  /* 0x002eb000010a7983 */ /* 0x001ee80000300a00 */
[----:B------:R-:W4:Y:S04]  /*50090*/  LDL.LU.64 R8, [R1+0x2ea8] ;  /* 0x002ea80001087983 */ /* 0x000f280000300a00 */
[----:B------:R-:W2:Y:S04]  /*500a0*/  LDL.LU.64 R26, [R1+0x2ea0] ;  /* 0x002ea000011a7983 */ /* 0x000ea80000300a00 */
[----:B------:R-:W3:Y:S04]  /*500b0*/  LDL.LU.64 R24, [R1+0x2e98] ;  /* 0x002e980001187983 */ /* 0x000ee80000300a00 */
[----:B------:R-:W-:Y:S04]  /*500c0*/  STL.64 [R1+0x2e18], R14 ;  /* 0x002e180e01007387 */ /* 0x000fe80000100a00 */
[----:B------:R2:W-:Y:S02]  /*500d0*/  STL.64 [R1+0x2e10], R12 ;  /* 0x002e100c01007387 */ /* 0x0005e40000100a00 */
[----:B--2---:R-:W-:-:S02]  /*500e0*/  IMAD.MOV.U32 R12, RZ, RZ, R27 ;  /* 0x000000ffff0c7224 */ /* 0x004fc400078e001b */
[----:B------:R-:W2:Y:S01]  /*500f0*/  LDL.LU R27, [R1+0x2e94] ;  /* 0x002e9400011b7983 */ /* 0x000ea20000300800 */
[----:B---3--:R-:W-:Y:S01]  /*50100*/  HMMA.16816.F32 R20, R16, R24, R20 ;  /* 0x000000181014723c */ /* 0x008fe20000001814 */
[----:B----4-:R-:W-:Y:S02]  /*50110*/  MOV R13, R8 ;  /* 0x00000008000d7202 */ /* 0x010fe40000000f00 */
[----:B------:R-:W3:Y:S04]  /*50120*/  LDL.LU R8, [R1+0x2e90] ;  /* 0x002e900001087983 */ /* 0x000ee80000300800 */
[----:B------:R0:W-:Y:S02]  /*50130*/  STL.64 [R1+0x2e50], R12 ;  /* 0x002e500c01007387 */ /* 0x0001e40000100a00 */
[----:B0-----:R-:W-:-:S02]  /*50140*/  MOV R12, R9 ;  /* 0x00000009000c7202 */ /* 0x001fc40000000f00 */
[----:B------:R-:W-:Y:S01]  /*50150*/  MOV R13, R0 ;  /* 0x00000000000d7202 */ /* 0x000fe20000000f00 */
[----:B------:R-:W3:Y:S04]  /*50160*/  LDL.LU R9, [R1+0x2e8c] ;  /* 0x002e8c0001097983 */ /* 0x000ee80000300800 */
[----:B------:R-:W4:Y:S04]  /*50170*/  LDL.LU R0, [R1+0x2e88] ;  /* 0x002e880001007983 */ /* 0x000f280000300800 */
[----:B------:R0:W-:Y:S04]  /*50180*/  STL.64 [R1+0x1f0], R20 ;  /* 0x0001f01401007387 */ /* 0x0001e80000100a00 */
[----:B------:R-:W-:Y:S04]  /*50190*/  STL.64 [R1+0x1f8], R22 ;  /* 0x0001f81601007387 */ /* 0x000fe80000100a00 */
[----:B0-----:R-:W3:Y:S04]  /*501a0*/  LDL.LU.64 R20, [R1+0x2e80] ;  /* 0x002e800001147983 */ /* 0x001ee80000300a00 */
[----:B--2---:R-:W-:Y:S04]  /*501b0*/  STL.64 [R1+0x2db0], R26 ;  /* 0x002db01a01007387 */ /* 0x004fe80000100a00 */
[----:B------:R0:W-:Y:S04]  /*501c0*/  STL.64 [R1+0x2da8], R24 ;  /* 0x002da81801007387 */ /* 0x0001e80000100a00 */
[----:B0-----:R-:W2:Y:S04]  /*501d0*/  LDL.LU R24, [R1+0x1c0] ;  /* 0x0001c00001187983 */ /* 0x001ea80000300800 */
[----:B------:R-:W2:Y:S04]  /*501e0*/  LDL.LU R25, [R1+0x1c4] ;  /* 0x0001c40001197983 */ /* 0x000ea80000300800 */
[----:B------:R-:W2:Y:S04]  /*501f0*/  LDL.LU R26, [R1+0x1c8] ;  /* 0x0001c800011a7983 */ /* 0x000ea80000300800 */
[----:B------:R-:W2:Y:S01]  /*50200*/  LDL.LU R27, [R1+0x1cc] ;  /* 0x0001cc00011b7983 */ /* 0x000ea20000300800 */
[----:B---3--:R-:W-:-:S15]  /*50210*/  HMMA.16816.F32 R4, R16, R20, R4 ;  /* 0x000000141004723c */ /* 0x008fde0000001804 */
[----:B------:R-:W-:-:S04]  /*50220*/  NOP ;  /* 0x0000000000007918 */ /* 0x000fc80000000000 */
[----:B------:R-:W-:Y:S04]  /*50230*/  STL.64 [R1+0x1e0], R4 ;  /* 0x0001e00401007387 */ /* 0x000fe80000100a00 */
[----:B------:R0:W-:Y:S04]  /*50240*/  STL.64 [R1+0x1e8], R6 ;  /* 0x0001e80601007387 */ /* 0x0001e80000100a00 */
[----:B0-----:R-:W3:Y:S04]  /*50250*/  LDL.LU.64 R6, [R1+0x2e78] ;  /* 0x002e780001067983 */ /* 0x001ee80000300a00 */
[----:B------:R-:W3:Y:S04]  /*50260*/  LDL.LU.64 R4, [R1+0x2e70] ;  /* 0x002e700001047983 */ /* 0x000ee80000300a00 */
[----:B------:R0:W-:Y:S04]  /*50270*/  STL.64 [R1+0x2e58], R20 ;  /* 0x002e581401007387 */ /* 0x0001e80000100a00 */
[----:B0-----:R-:W3:Y:S04]  /*50280*/  LDL.LU R20, [R1+0x1b0] ;  /* 0x0001b00001147983 */ /* 0x001ee80000300800 */
[----:B------:R-:W3:Y:S04]  /*50290*/  LDL.LU R21, [R1+0x1b4] ;  /* 0x0001b40001157983 */ /* 0x000ee80000300800 */
[----:B------:R-:W3:Y:S04]  /*502a0*/  LDL.LU R22, [R1+0x1b8] ;  /* 0x0001b80001167983 */ /* 0x000ee80000300800 */
[----:B------:R-:W3:Y:S04]  /*502b0*/  LDL.LU R23, [R1+0x1bc] ;  /* 0x0001bc0001177983 */ /* 0x000ee80000300800 */
[----:B------:R-:W-:Y:S04]  /*502c0*/  STL.64 [R1+0x2dc0], R10 ;  /* 0x002dc00a01007387 */ /* 0x000fe80000100a00 */
[----:B------:R-:W-:Y:S01]  /*502d0*/  STL.64 [R1+0x2db8], R8 ;  /* 0x002db80801007387 */ /* 0x000fe20000100a00 */
[----:B--2---:R-:W-:-:S15]  /*502e0*/  HMMA.16816.F32 R16, R16, R8, R24 ;  /* 0x000000081010723c */ /* 0x004fde0000001818 */
[----:B------:R-:W-:-:S04]  /*502f0*/  NOP ;  /* 0x0000000000007918 */ /* 0x000fc80000000000 */
[----:B------:R-:W-:Y:S04]  /*50300*/  STL.64 [R1+0x1c0], R16 ;  /* 0x0001c01001007387 */ /* 0x000fe80000100a00 */
[----:B------:R-:W-:Y:S04]  /*50310*/  STL.64 [R1+0x1c8], R18 ;  /* 0x0001c81201007387 */ /* 0x000fe80000100a00 */
[----:B------:R0:W1:Y:S04]  /*50320*/  LDSM.16.M88.4 R16, [R2+UR6+0x29080] ;  /* 0x029080060210783b */ /* 0x0000680008000200 */
[----:B0-----:R-:W2:Y:S01]  /*50330*/  LDL.LU R2, [R1+0x2e68] ;  /* 0x002e680001027983 */ /* 0x001ea20000300800 */
[----:B------:R-:W-:-:S03]  /*50340*/  MOV R24, R28 ;  /* 0x0000001c00187202 */ /* 0x000fc60000000f00 */
[----:B------:R-:W2:Y:S01]  /*50350*/  LDL.LU R28, [R1+0x2e64] ;  /* 0x002e6400011c7983 */ /* 0x000ea20000300800 */
[----:B------:R-:W-:-:S03]  /*50360*/  IMAD.MOV.U32 R25, RZ, RZ, R29 ;  /* 0x000000ffff197224 */ /* 0x000fc600078e001d */
[----:B------:R-:W2:Y:S04]  /*50370*/  LDL.LU R29, [R1+0x2e60] ;  /* 0x002e6000011d7983 */ /* 0x000ea80000300800 */
[----:B------:R-:W2:Y:S04]  /*50380*/  LDL.LU R8, [R1+0x190] ;  /* 0x0001900001087983 */ /* 0x000ea80000300800 */
[----:B------:R-:W2:Y:S04]  /*50390*/  LDL.LU R9, [R1+0x194] ;  /* 0x0001940001097983 */ /* 0x000ea80000300800 */
[----:B------:R-:W2:Y:S04]  /*503a0*/  LDL.LU R10, [R1+0x198] ;  /* 0x00019800010a7983 */ /* 0x000ea80000300800 */
[----:B------:R-:W2:Y:S01]  /*503b0*/  LDL.LU R11, [R1+0x19c] ;  /* 0x00019c00010b7983 */ /* 0x000ea20000300800 */
[----:B---3--:R-:W-:Y:S03]  /*503c0*/  HMMA.16816.F32 R12, R4, R12, R20 ;  /* 0x0000000c040c723c */ /* 0x008fe60000001814 */
[----:B-1----:R4:W-:Y:S04]  /*503d0*/  STL.64 [R1+0x2bb8], R18 ;  /* 0x002bb81201007387 */ /* 0x0029e80000100a00 */
[----:B------:R0:W-:Y:S04]  /*503e0*/  STL.64 [R1+0x2bb0], R16 ;  /* 0x002bb01001007387 */ /* 0x0001e80000100a00 */
[----:B------:R-:W3:Y:S01]  /*503f0*/  LDL.LU.64 R20, [R1+0x2e58] ;  /* 0x002e580001147983 */ /* 0x000ee20000300a00 */
[----:B----4-:R-:W-:-:S07]  /*50400*/  MOV R19, R0 ;  /* 0x0000000000137202 */ /* 0x010fce0000000f00 */
[----:B------:R-:W-:Y:S01]  /*50410*/  IMAD.MOV.U32 R0, RZ, RZ, R12 ;  /* 0x000000ffff007224 */ /* 0x000fe200078e000c */
[----:B--2---:R-:W-:Y:S02]  /*50420*/  MOV R18, R2 ;  /* 0x0000000200127202 */ /* 0x004fe40000000f00 */
[----:B------:R-:W-:Y:S02]  /*50430*/  MOV R2, R13 ;  /* 0x0000000d00027202 */ /* 0x000fe40000000f00 */
[----:B------:R-:W2:Y:S01]  /*50440*/  LDL.LU.64 R12, [R1+0x2e50] ;  /* 0x002e5000010c7983 */ /* 0x000ea20000300a00 */
[----:B0-----:R-:W-:Y:S02]  /*50450*/  MOV R17, R28 ;  /* 0x0000001c00117202 */ /* 0x001fe40000000f00 */
[----:B------:R-:W-:Y:S02]  /*50460*/  MOV R16, R29 ;  /* 0x0000001d00107202 */ /* 0x000fe40000000f00 */
[----:B------:R-:W-:-:S02]  /*50470*/  MOV R28, R14 ;  /* 0x0000000e001c7202 */ /* 0x000fc40000000f00 */
[----:B------:R-:W-:-:S05]  /*50480*/  MOV R29, R15 ;  /* 0x0000000f001d7202 */ /* 0x000fca0000000f00 */
[----:B------:R-:W-:Y:S04]  /*50490*/  STL [R1+0x2bf4], R29 ;  /* 0x002bf41d01007387 */ /* 0x000fe80000100800 */
[----:B------:R-:W-:Y:S04]  /*504a0*/  STL [R1+0x2bf0], R28 ;  /* 0x002bf01c01007387 */ /* 0x000fe80000100800 */
[----:B------:R-:W-:Y:S04]  /*504b0*/  STL [R1+0x2bec], R2 ;  /* 0x002bec0201007387 */ /* 0x000fe80000100800 */
[----:B------:R-:W-:Y:S01]  /*504c0*/  STL [R1+0x2be8], R0 ;  /* 0x002be80001007387 */ /* 0x000fe20000100800 */
[----:B--2---:R-:W-:-:S15]  /*504d0*/  HMMA.16816.F32 R12, R4, R12, R16 ;  /* 0x0000000c040c723c */ /* 0x004fde0000001810 */
[----:B------:R-:W-:-:S04]  /*504e0*/  NOP ;  /* 0x0000000000007918 */ /* 0x000fc80000000000 */
[----:B------:R0:W-:Y:S04]  /*504f0*/  STL.64 [R1+0x1a0], R12 ;  /* 0x0001a00c01007387 */ /* 0x0001e80000100a00 */
[----:B0-----:R-:W2:Y:S04]  /*50500*/  LDL.LU R12, [R1+0x70] ;  /* 0x00007000010c7983 */ /* 0x001ea80000300800 */
[----:B------:R-:W2:Y:S04]  /*50510*/  LDL.LU R13, [R1+0x74] ;  /* 0x00007400010d7983 */ /* 0x000ea80000300800 */
[----:B--2---:R0:W-:Y:S04]  /*50520*/  STL.64 [R1+0x2e28], R12 ;  /* 0x002e280c01007387 */ /* 0x0041e80000100a00 */
[----:B0-----:R-:W2:Y:S04]  /*50530*/  LDL.LU R12, [R1+0x80] ;  /* 0x00008000010c7983 */ /* 0x001ea80000300800 */
[----:B------:R-:W2:Y:S01]  /*50540*/  LDL.LU R13, [R1+0x84] ;  /* 0x00008400010d7983 */ /* 0x000ea20000300800 */
[----:B------:R-:W-:Y:S01]  /*50550*/  IMAD.MOV.U32 R23, RZ, RZ, R15 ;  /* 0x000000ffff177224 */ /* 0x000fe200078e000f */
[----:B------:R-:W-:-:S02]  /*50560*/  MOV R22, R14 ;  /* 0x0000000e00167202 */ /* 0x000fc40000000f00 */
[----:B--2---:R0:W-:Y:S04]  /*50570*/  STL.64 [R1+0x2e38], R12 ;  /* 0x002e380c01007387 */ /* 0x0041e80000100a00 */
[----:B0-----:R-:W2:Y:S04]  /*50580*/  LDL.LU R12, [R1+0x90] ;  /* 0x00009000010c7983 */ /* 0x001ea80000300800 */
[----:B------:R-:W2:Y:S04]  /*50590*/  LDL.LU R13, [R1+0x94] ;  /* 0x00009400010d7983 */ /* 0x000ea80000300800 */
[----:B------:R-:W-:Y:S04]  /*505a0*/  STL [R1+0x2bfc], R23 ;  /* 0x002bfc1701007387 */ /* 0x000fe80000100800 */
[----:B------:R-:W-:Y:S04]  /*505b0*/  STL [R1+0x2bf8], R22 ;  /* 0x002bf81601007387 */ /* 0x000fe80000100800 */
[----:B---3--:R0:W-:Y:S04]  /*505c0*/  STL.64 [R1+0x2e30], R20 ;  /* 0x002e301401007387 */ /* 0x0081e80000100a00 */
[----:B0-----:R-:W3:Y:S04]  /*505d0*/  LDL.LU R20, [R1+0x170] ;  /* 0x0001700001147983 */ /* 0x001ee80000300800 */
[----:B------:R-:W3:Y:S04]  /*505e0*/  LDL.LU R21, [R1+0x174] ;  /* 0x0001740001157983 */ /* 0x000ee80000300800 */
[----:B------:R-:W4:Y:S04]  /*505f0*/  LDL.LU R22, [R1+0x178] ;  /* 0x0001780001167983 */ /* 0x000f280000300800 */
[----:B------:R-:W4:Y:S01]  /*50600*/  LDL.LU R23, [R1+0x17c] ;  /* 0x00017c0001177983 */ /* 0x000f220000300800 */
[C---:B------:R-:W-:Y:S03]  /*50610*/  HMMA.16816.F32 R8, R4.reuse, R24, R8 ;  /* 0x000000180408723c */ /* 0x040fe60000001808 */
[----:B----4-:R-:W-:Y:S04]  /*50620*/  STL.64 [R1+0x2e48], R22 ;  /* 0x002e481601007387 */ /* 0x010fe80000100a00 */
[----:B---3--:R0:W-:Y:S04]  /*50630*/  STL.64 [R1+0x2e40], R20 ;  /* 0x002e401401007387 */ /* 0x0081e80000100a00 */
[----:B0-----:R-:W2:Y:S04]  /*50640*/  LDL.LU R20, [R1+0x180] ;  /* 0x0001800001147983 */ /* 0x001ea80000300800 */
[----:B------:R-:W2:Y:S04]  /*50650*/  LDL.LU R21, [R1+0x184] ;  /* 0x0001840001157983 */ /* 0x000ea80000300800 */
[----:B------:R-:W2:Y:S04]  /*50660*/  LDL.LU R22, [R1+0x188] ;  /* 0x0001880001167983 */ /* 0x000ea80000300800 */
[----:B------:R-:W2:Y:S04]  /*50670*/  LDL.LU R23, [R1+0x18c] ;  /* 0x00018c0001177983 */ /* 0x000ea80000300800 */
[----:B------:R-:W3:Y:S04]  /*50680*/  LDL.LU R16, [R1+0x60] ;  /* 0x0000600001107983 */ /* 0x000ee80000300800 */
[----:B------:R-:W-:Y:S04]  /*50690*/  STL.64 [R1+0x190], R8 ;  /* 0x0001900801007387 */ /* 0x000fe80000100a00 */
[----:B------:R-:W-:Y:S04]  /*506a0*/  STL.64 [R1+0x198], R10 ;  /* 0x0001980a01007387 */ /* 0x000fe80000100a00 */
[----:B------:R-:W3:Y:S01]  /*506b0*/  LDL.LU R17, [R1+0x64] ;  /* 0x0000640001117983 */ /* 0x000ee20000300800 */
[----:B--2---:R-:W-:Y:S03]  /*506c0*/  HMMA.16816.F32 R12, R4, R12, R20 ;  /* 0x0000000c040c723c */ /* 0x004fe60000001814 */
        /* <DEDUP_REMOVED lines=9> */
[----:B------:R-:W3:Y:S04]  /*50760*/  LDL.LU R10, [R1+0x148] ;  /* 0x00014800010a7983 */ /* 0x000ee80000300800 */
[----:B------:R-:W3:Y:S04]  /*50770*/  LDL.LU R11, [R1+0x14c] ;  /* 0x00014c00010b7983 */ /* 0x000ee80000300800 */
[----:B------:R-:W4:Y:S04]  /*50780*/  LDL.LU.64 R22, [R1+0x2e48] ;  /* 0x002e480001167983 */ /* 0x000f280000300a00 */
[----:B------:R-:W4:Y:S01]  /*50790*/  LDL.LU.64 R20, [R1+0x2e40] ;  /* 0x002e400001147983 */ /* 0x000f220000300a00 */
[----:B------:R-:W-:-:S02]  /*507a0*/  MOV R29, R12 ;  /* 0x0000000c001d7202 */ /* 0x000fc40000000f00 */
[----:B------:R-:W-:Y:S02]  /*507b0*/  MOV R28, R13 ;  /* 0x0000000d001c7202 */ /* 0x000fe40000000f00 */
[----:B------:R-:W4:Y:S01]  /*507c0*/  LDL.LU.64 R12, [R1+0x2e38] ;  /* 0x002e3800010c7983 */ /* 0x000f220000300a00 */
[----:B------:R-:W-:Y:S02]  /*507d0*/  MOV R2, R14 ;  /* 0x0000000e00027202 */ /* 0x000fe40000000f00 */
[----:B------:R-:W-:-:S05]  /*507e0*/  MOV R0, R15 ;  /* 0x0000000f00007202 */ /* 0x000fca0000000f00 */
[----:B------:R-:W-:Y:S04]  /*507f0*/  STL [R1+0x2c0c], R0 ;  /* 0x002c0c0001007387 */ /* 0x000fe80000100800 */
[----:B------:R-:W-:Y:S04]  /*50800*/  STL [R1+0x2c08], R2 ;  /* 0x002c080201007387 */ /* 0x000fe80000100800 */
[----:B------:R-:W-:Y:S04]  /*50810*/  STL [R1+0x2c04], R28 ;  /* 0x002c041c01007387 */ /* 0x000fe80000100800 */
[----:B------:R-:W-:Y:S01]  /*50820*/  STL [R1+0x2c00], R29 ;  /* 0x002c001d01007387 */ /* 0x000fe20000100800 */
[----:B----4-:R-:W-:Y:S03]  /*50830*/  HMMA.16816.F32 R12, R4, R12, R20 ;  /* 0x0000000c040c723c */ /* 0x010fe60000001814 */
[----:B------:R-:W4:-:S15]  /*50840*/  LDL.LU.64 R20, [R1+0x2e30] ;  /* 0x002e300001147983 */ /* 0x000f1e0000300a00 */
[----:B------:R-:W-:Y:S01]  /*50850*/  NOP ;  /* 0x0000000000007918 */ /* 0x000fe20000000000 */
[----:B------:R0:W-:Y:S04]  /*50860*/  STL.64 [R1+0x170], R12 ;  /* 0x0001700c01007387 */ /* 0x0001e80000100a00 */
[----:B0-----:R-:W2:Y:S01]  /*50870*/  LDL.LU.64 R12, [R1+0x2e28] ;  /* 0x002e2800010c7983 */ /* 0x001ea20000300a00 */
[----:B------:R-:W-:Y:S01]  /*50880*/  MOV R22, R15 ;  /* 0x0000000f00167202 */ /* 0x000fe20000000f00 */
[----:B------:R-:W-:-:S04]  /*50890*/  IMAD.MOV.U32 R23, RZ, RZ, R14 ;  /* 0x000000ffff177224 */ /* 0x000fc800078e000e */
[----:B------:R-:W-:Y:S04]  /*508a0*/  STL [R1+0x2c14], R22 ;  /* 0x002c141601007387 */ /* 0x000fe80000100800 */
[----:B------:R-:W-:Y:S04]  /*508b0*/  STL [R1+0x2c10], R23 ;  /* 0x002c101701007387 */ /* 0x000fe80000100800 */
[----:B----4-:R0:W-:Y:S04]  /*508c0*/  STL.64 [R1+0x2dc8], R20 ;  /* 0x002dc81401007387 */ /* 0x0101e80000100a00 */
[----:B0-----:R-:W4:Y:S04]  /*508d0*/  LDL.LU R20, [R1+0x150] ;  /* 0x0001500001147983 */ /* 0x001f280000300800 */
[----:B------:R-:W4:Y:S04]  /*508e0*/  LDL.LU R21, [R1+0x154] ;  /* 0x0001540001157983 */ /* 0x000f280000300800 */
[----:B------:R-:W4:Y:S04]  /*508f0*/  LDL.LU R22, [R1+0x158] ;  /* 0x0001580001167983 */ /* 0x000f280000300800 */
[----:B------:R-:W4:Y:S01]  /*50900*/  LDL.LU R23, [R1+0x15c] ;  /* 0x00015c0001177983 */ /* 0x000f220000300800 */
[----:B--2---:R-:W-:Y:S03]  /*50910*/  HMMA.16816.F32 R12, R4, R12, R16 ;  /* 0x0000000c040c723c */ /* 0x004fe60000001810 */
[----:B------:R-:W4:-:S15]  /*50920*/  LDL.LU.64 R16, [R1+0x2e20] ;  /* 0x002e200001107983 */ /* 0x000f1e0000300a00 */
[----:B------:R-:W-:Y:S01]  /*50930*/  NOP ;  /* 0x0000000000007918 */ /* 0x000fe20000000000 */
[----:B------:R-:W-:Y:S01]  /*50940*/  MOV R28, R14 ;  /* 0x0000000e001c7202 */ /* 0x000fe20000000f00 */
[----:B------:R-:W-:Y:S02]  /*50950*/  IMAD.MOV.U32 R29, RZ, RZ, R15 ;  /* 0x000000ffff1d7224 */ /* 0x000fe400078e000f */
[----:B------:R-:W2:Y:S01]  /*50960*/  LDL.LU.64 R14, [R1+0x2e18] ;  /* 0x002e1800010e7983 */ /* 0x000ea20000300a00 */
[----:B---3--:R-:W-:Y:S01]  /*50970*/  HMMA.16816.F32 R8, R4, R24, R8 ;  /* 0x000000180408723c */ /* 0x008fe20000001808 */
[----:B------:R-:W-:Y:S02]  /*50980*/  MOV R2, R13 ;  /* 0x0000000d00027202 */ /* 0x000fe40000000f00 */
[----:B------:R-:W-:Y:S02]  /*50990*/  MOV R0, R12 ;  /* 0x0000000c00007202 */ /* 0x000fe40000000f00 */
[----:B------:R-:W3:Y:S04]  /*509a0*/  LDL.LU.64 R12, [R1+0x2e10] ;  /* 0x002e1000010c7983 */ /* 0x000ee80000300a00 */
[----:B------:R0:W-:Y:S04]  /*509b0*/  STL [R1+0x2c24], R29 ;  /* 0x002c241d01007387 */ /* 0x0001e80000100800 */
[----:B------:R1:W-:Y:S04]  /*509c0*/  STL [R1+0x2c20], R28 ;  /* 0x002c201c01007387 */ /* 0x0003e80000100800 */
[----:B------:R1:W-:Y:S04]  /*509d0*/  STL [R1+0x2c1c], R2 ;  /* 0x002c1c0201007387 */ /* 0x0003e80000100800 */
[----:B------:R-:W-:Y:S01]  /*509e0*/  STL [R1+0x2c18], R0 ;  /* 0x002c180001007387 */ /* 0x000fe20000100800 */
[----:B0-----:R-:W-:Y:S01]  /*509f0*/  IMAD.MOV.U32 R29, RZ, RZ, R9 ;  /* 0x000000ffff1d7224 */ /* 0x001fe200078e0009 */
[----:B-1----:R-:W-:-:S02]  /*50a00*/  MOV R28, R10 ;  /* 0x0000000a001c7202 */ /* 0x002fc40000000f00 */
[----:B------:R-:W-:Y:S01]  /*50a10*/  MOV R2, R11 ;  /* 0x0000000b00027202 */ /* 0x000fe20000000f00 */
[----:B----4-:R-:W-:-:S15]  /*50a20*/  HMMA.16816.F32 R20, R4, R16, R20 ;  /* 0x000000100414723c */ /* 0x010fde0000001814 */
[----:B------:R-:W-:-:S04]  /*50a30*/  NOP ;  /* 0x0000000000007918 */ /* 0x000fc80000000000 */
[----:B------:R-:W-:Y:S02]  /*50a40*/  MOV R16, R23 ;  /* 0x0000001700107202 */ /* 0x000fe40000000f00 */
[----:B------:R-:W-:Y:S02]  /*50a50*/  MOV R17, R22 ;  /* 0x0000001600117202 */ /* 0x000fe40000000f00 */
[----:B------:R-:W-:Y:S02]  /*50a60*/  MOV R18, R21 ;  /* 0x0000001500127202 */ /* 0x000fe40000000f00 */
[----:B------:R-:W-:Y:S01]  /*50a70*/  MOV R19, R20 ;  /* 0x0000001400137202 */ /* 0x000fe20000000f00 */
[----:B------:R0:W-:Y:S04]  /*50a80*/  STL [R1+0x2c34], R16 ;  /* 0x002c341001007387 */ /* 0x0001e80000100800 */
[----:B------:R1:W-:Y:S04]  /*50a90*/  STL [R1+0x2c30], R17 ;  /* 0x002c301101007387 */ /* 0x0003e80000100800 */
[----:B------:R-:W-:Y:S04]  /*50aa0*/  STL [R1+0x2c2c], R18 ;  /* 0x002c2c1201007387 */ /* 0x000fe80000100800 */
[----:B------:R-:W-:Y:S04]  /*50ab0*/  STL [R1+0x2c28], R19 ;  /* 0x002c281301007387 */ /* 0x000fe80000100800 */
[----:B------:R4:W-:Y:S01]  /*50ac0*/  STL [R1+0x140], R8 ;  /* 0x0001400801007387 */ /* 0x0009e20000100800 */
[----:B--2---:R-:W-:-:S02]  /*50ad0*/  MOV R24, R14 ;  /* 0x0000000e00187202 */ /* 0x004fc40000000f00 */
[----:B------:R-:W-:Y:S01]  /*50ae0*/  MOV R25, R15 ;  /* 0x0000000f00197202 */ /* 0x000fe20000000f00 */
[----:B------:R-:W2:Y:S04]  /*50af0*/  LDL.LU R14, [R1+0x2e08] ;  /* 0x002e0800010e7983 */ /* 0x000ea80000300800 */
[----:B------:R-:W2:Y:S04]  /*50b00*/  LDL.LU R15, [R1+0x2e04] ;  /* 0x002e0400010f7983 */ /* 0x000ea80000300800 */
[----:B0-----:R-:W2:Y:S04]  /*50b10*/  LDL.LU R16, [R1+0x40] ;  /* 0x0000400001107983 */ /* 0x001ea80000300800 */
[----:B-1----:R-:W2:Y:S04]  /*50b20*/  LDL.LU R17, [R1+0x44] ;  /* 0x0000440001117983 */ /* 0x002ea80000300800 */
[----:B------:R-:W-:Y:S04]  /*50b30*/  STL.64 [R1+0x2dd0], R24 ;  /* 0x002dd01801007387 */ /* 0x000fe80000100a00 */
[----:B----4-:R-:W4:Y:S04]  /*50b40*/  LDL.LU R8, [R1+0xf0] ;  /* 0x0000f00001087983 */ /* 0x010f280000300800 */
[----:B------:R-:W4:Y:S04]  /*50b50*/  LDL.LU R9, [R1+0xf4] ;  /* 0x0000f40001097983 */ /* 0x000f280000300800 */
[----:B------:R-:W2:Y:S04]  /*50b60*/  LDL.LU R10, [R1+0xf8] ;  /* 0x0000f800010a7983 */ /* 0x000ea80000300800 */
[----:B------:R-:W2:Y:S04]  /*50b70*/  LDL.LU R11, [R1+0xfc] ;  /* 0x0000fc00010b7983 */ /* 0x000ea80000300800 */
[----:B--2---:R-:W-:Y:S04]  /*50b80*/  STL.64 [R1+0x2de0], R10 ;  /* 0x002de00a01007387 */ /* 0x004fe80000100a00 */
[----:B----4-:R0:W-:Y:S04]  /*50b90*/  STL.64 [R1+0x2dd8], R8 ;  /* 0x002dd80801007387 */ /* 0x0101e80000100a00 */
[----:B0-----:R-:W2:Y:S01]  /*50ba0*/  LDL.LU R8, [R1+0x20] ;  /* 0x0000200001087983 */ /* 0x001ea20000300800 */
[----:B------:R-:W-:-:S03]  /*50bb0*/  IMAD.MOV.U32 R9, RZ, RZ, R3 ;  /* 0x000000ffff097224 */ /* 0x000fc600078e0003 */
[----:B------:R-:W4:Y:S04]  /*50bc0*/  LDL.LU R3, [R1+0x2e00] ;  /* 0x002e000001037983 */ /* 0x000f280000300800 */
[----:B--2---:R0:W-:Y:S02]  /*50bd0*/  STL.64 [R1+0x2de8], R8 ;  /* 0x002de80801007387 */ /* 0x0041e40000100a00 */
[----:B0-----:R-:W-:Y:S02]  /*50be0*/  MOV R8, R15 ;  /* 0x0000000f00087202 */ /* 0x001fe40000000f00 */
[----:B------:R-:W-:-:S05]  /*50bf0*/  MOV R9, R14 ;  /* 0x0000000e00097202 */ /* 0x000fca0000000f00 */
[----:B------:R0:W-:Y:S04]  /*50c00*/  STL.64 [R1+0x2df8], R8 ;  /* 0x002df80801007387 */ /* 0x0001e80000100a00 */
[----:B0-----:R-:W2:Y:S04]  /*50c10*/  LDL.LU R8, [R1+0x130] ;  /* 0x0001300001087983 */ /* 0x001ea80000300800 */
[----:B------:R-:W2:Y:S04]  /*50c20*/  LDL.LU R9, [R1+0x134] ;  /* 0x0001340001097983 */ /* 0x000ea80000300800 */
[----:B------:R-:W2:Y:S04]  /*50c30*/  LDL.LU R10, [R1+0x138] ;  /* 0x00013800010a7983 */ /* 0x000ea80000300800 */
[----:B------:R-:W2:Y:S01]  /*50c40*/  LDL.LU R11, [R1+0x13c] ;  /* 0x00013c00010b7983 */ /* 0x000ea20000300800 */
[----:B---3--:R-:W-:-:S02]  /*50c50*/  MOV R20, R13 ;  /* 0x0000000d00147202 */ /* 0x008fc40000000f00 */
[----:B------:R-:W-:-:S05]  /*50c60*/  MOV R21, R12 ;  /* 0x0000000c00157202 */ /* 0x000fca0000000f00 */
[----:B------:R0:W-:Y:S04]  /*50c70*/  STL.64 [R1+0x2df0], R20 ;  /* 0x002df01401007387 */ /* 0x0001e80000100a00 */
        /* <DEDUP_REMOVED lines=19> */
[----:B------:R-:W3:Y:S01]  /*50db0*/  LDL.LU.64 R8, [R1+0x2df8] ;  /* 0x002df80001087983 */ /* 0x000ee20000300a00 */
[----:B------:R-:W-:Y:S02]  /*50dc0*/  MOV R18, R10 ;  /* 0x0000000a00127202 */ /* 0x000fe40000000f00 */
[----:B------:R-:W-:-:S05]  /*50dd0*/  MOV R19, R11 ;  /* 0x0000000b00137202 */ /* 0x000fca0000000f00 */
[----:B------:R-:W-:Y:S04]  /*50de0*/  STL [R1+0x2c50], R19 ;  /* 0x002c501301007387 */ /* 0x000fe80000100800 */
[----:B------:R-:W-:Y:S04]  /*50df0*/  STL [R1+0x2c4c], R18 ;  /* 0x002c4c1201007387 */ /* 0x000fe80000100800 */
[----:B------:R-:W-:Y:S04]  /*50e00*/  STL [R1+0x2c48], R17 ;  /* 0x002c481101007387 */ /* 0x000fe80000100800 */
[----:B------:R0:W-:Y:S04]  /*50e10*/  STL [R1+0x2c44], R16 ;  /* 0x002c441001007387 */ /* 0x0001e80000100800 */
[----:B0-----:R-:W2:Y:S04]  /*50e20*/  LDL.LU R16, [R1+0x110] ;  /* 0x0001100001107983 */ /* 0x001ea80000300800 */
[----:B------:R-:W2:Y:S04]  /*50e30*/  LDL.LU R17, [R1+0x114] ;  /* 0x0001140001117983 */ /* 0x000ea80000300800 */
[----:B------:R-:W2:Y:S04]  /*50e40*/  LDL.LU R18, [R1+0x118] ;  /* 0x0001180001127983 */ /* 0x000ea80000300800 */
[----:B------:R-:W2:Y:S01]  /*50e50*/  LDL.LU R19, [R1+0x11c] ;  /* 0x00011c0001137983 */ /* 0x000ea20000300800 */
[----:B---3--:R-:W-:Y:S03]  /*50e60*/  HMMA.16816.F32 R8, R4, R8, R20 ;  /* 0x000000080408723c */ /* 0x008fe60000001814 */
[----:B------:R-:W3:-:S15]  /*50e70*/  LDL.LU.64 R20, [R1+0x2df0] ;  /* 0x002df00001147983 */ /* 0x000ede0000300a00 */
[----:B------:R-:W-:Y:S01]  /*50e80*/  NOP ;  /* 0x0000000000007918 */ /* 0x000fe20000000000 */
[----:B------:R0:W-:Y:S04]  /*50e90*/  STL.64 [R1+0x120], R8 ;  /* 0x0001200801007387 */ /* 0x0001e80000100a00 */
[----:B0-----:R-:W2:Y:S01]  /*50ea0*/  LDL.LU.64 R8, [R1+0x2de8] ;  /* 0x002de80001087983 */ /* 0x001ea20000300a00 */
[----:B------:R-:W-:Y:S01]  /*50eb0*/  MOV R2, R10 ;  /* 0x0000000a00027202 */ /* 0x000fe20000000f00 */
[----:B------:R-:W-:-:S05]  /*50ec0*/  IMAD.MOV.U32 R28, RZ, RZ, R11 ;  /* 0x000000ffff1c7224 */ /* 0x000fca00078e000b */
[----:B------:R-:W-:Y:S04]  /*50ed0*/  STL [R1+0x2c58], R28 ;  /* 0x002c581c01007387 */ /* 0x000fe80000100800 */
[----:B------:R-:W-:Y:S01]  /*50ee0*/  STL [R1+0x2c54], R2 ;  /* 0x002c540201007387 */ /* 0x000fe20000100800 */
[C---:B---3--:R-:W-:Y:S08]  /*50ef0*/  HMMA.16816.F32 R20, R4.reuse, R20, R24 ;  /* 0x000000140414723c */ /* 0x048ff00000001818 */
[----:B--2---:R-:W-:-:S15]  /*50f00*/  HMMA.16816.F32 R8, R4, R8, R16 ;  /* 0x000000080408723c */ /* 0x004fde0000001810 */
[----:B------:R-:W-:-:S04]  /*50f10*/  NOP ;  /* 0x0000000000007918 */ /* 0x000fc80000000000 */
[----:B------:R-:W-:Y:S02]  /*50f20*/  MOV R18, R11 ;  /* 0x0000000b00127202 */ /* 0x000fe40000000f00 */
[----:B------:R-:W-:Y:S01]  /*50f30*/  MOV R19, R10 ;  /* 0x0000000a00137202 */ /* 0x000fe20000000f00 */
[----:B------:R0:W-:Y:S04]  /*50f40*/  STL.64 [R1+0x110], R8 ;  /* 0x0001100801007387 */ /* 0x0001e80000100a00 */
[----:B------:R-:W2:Y:S04]  /*50f50*/  LDL.LU.64 R10, [R1+0x2de0] ;  /* 0x002de000010a7983 */ /* 0x000ea80000300a00 */
[----:B0-----:R-:W2:Y:S04]  /*50f60*/  LDL.LU.64 R8, [R1+0x2dd8] ;  /* 0x002dd80001087983 */ /* 0x001ea80000300a00 */
[----:B------:R0:W-:Y:S04]  /*50f70*/  STL [R1+0x2c60], R18 ;  /* 0x002c601201007387 */ /* 0x0001e80000100800 */
[----:B------:R1:W-:Y:S04]  /*50f80*/  STL [R1+0x2c5c], R19 ;  /* 0x002c5c1301007387 */ /* 0x0003e80000100800 */
[----:B------:R-:W3:Y:S04]  /*50f90*/  LDL.LU R16, [R1+0xe0] ;  /* 0x0000e00001107983 */ /* 0x000ee80000300800 */
[----:B------:R-:W3:Y:S04]  /*50fa0*/  LDL.LU R17, [R1+0xe4] ;  /* 0x0000e40001117983 */ /* 0x000ee80000300800 */
[----:B0-----:R-:W3:Y:S04]  /*50fb0*/  LDL.LU R18, [R1+0xe8] ;  /* 0x0000e80001127983 */ /* 0x001ee80000300800 */
[----:B-1----:R-:W3:Y:S04]  /*50fc0*/  LDL.LU R19, [R1+0xec] ;  /* 0x0000ec0001137983 */ /* 0x002ee80000300800 */
[----:B------:R-:W2:Y:S04]  /*50fd0*/  LDL.LU.64 R24, [R1+0x2dd0] ;  /* 0x002dd00001187983 */ /* 0x000ea80000300a00 */
[----:B------:R0:W-:Y:S04]  /*50fe0*/  STL.64 [R1+0x100], R20 ;  /* 0x0001001401007387 */ /* 0x0001e80000100a00 */
[----:B------:R-:W-:Y:S04]  /*50ff0*/  STL.64 [R1+0x108], R22 ;  /* 0x0001081601007387 */ /* 0x000fe80000100a00 */
[----:B0-----:R-:W3:Y:S01]  /*51000*/  LDL.LU.64 R20, [R1+0x2dc8] ;  /* 0x002dc80001147983 */ /* 0x001ee20000300a00 */
[----:B--2---:R-:W-:Y:S03]  /*51010*/  HMMA.16816.F32 R24, R4, R24, R8 ;  /* 0x000000180418723c */ /* 0x004fe60000001808 */
[----:B------:R-:W2:Y:S04]  /*51020*/  LDL.LU.64 R10, [R1+0x2dc0] ;  /* 0x002dc000010a7983 */ /* 0x000ea80000300a00 */
[----:B------:R-:W2:-:S12]  /*51030*/  LDL.LU.64 R8, [R1+0x2db8] ;  /* 0x002db80001087983 */ /* 0x000e980000300a00 */
[----:B------:R-:W-:Y:S04]  /*51040*/  STL.64 [R1+0xf0], R24 ;  /* 0x0000f01801007387 */ /* 0x000fe80000100a00 */
[----:B------:R0:W-:Y:S04]  /*51050*/  STL.64 [R1+0xf8], R26 ;  /* 0x0000f81a01007387 */ /* 0x0001e80000100a00 */
[----:B0-----:R-:W2:Y:S04]  /*51060*/  LDL.LU.64 R26, [R1+0x2db0] ;  /* 0x002db000011a7983 */ /* 0x001ea80000300a00 */
[----:B------:R-:W2:Y:S01]  /*51070*/  LDL.LU.64 R24, [R1+0x2da8] ;  /* 0x002da80001187983 */ /* 0x000ea20000300a00 */
[C---:B---3--:R-:W-:Y:S08]  /*51080*/  HMMA.16816.F32 R12, R4.reuse, R20, R12 ;  /* 0x00000014040c723c */ /* 0x048ff0000000180c */
[----:B--2---:R-:W-:Y:S01]  /*51090*/  HMMA.16816.F32 R16, R4, R24, R16 ;  /* 0x000000180410723c */ /* 0x004fe20000001810 */
[----:B------:R0:W-:Y:S04]  /*510a0*/  STL.64 [R1+0x2d18], R26 ;  /* 0x002d181a01007387 */ /* 0x0001e80000100a00 */
[----:B------:R-:W2:Y:S01]  /*510b0*/  LDL.LU R24, [R1+0x1d0] ;  /* 0x0001d00001187983 */ /* 0x000ea20000300800 */
[----:B0-----:R-:W-:-:S02]  /*510c0*/  MOV R26, R10 ;  /* 0x0000000a001a7202 */ /* 0x001fc40000000f00 */
[----:B------:R-:W-:-:S11]  /*510d0*/  MOV R27, R11 ;  /* 0x0000000b001b7202 */ /* 0x000fd60000000f00 */
[----:B------:R-:W-:Y:S04]  /*510e0*/  STL.64 [R1+0xe0], R16 ;  /* 0x0000e01001007387 */ /* 0x000fe80000100a00 */
[----:B------:R0:W-:Y:S04]  /*510f0*/  STL.64 [R1+0xe8], R18 ;  /* 0x0000e81201007387 */ /* 0x0001e80000100a00 */
[----:B------:R-:W2:Y:S04]  /*51100*/  LDL.LU R25, [R1+0x1d4] ;  /* 0x0001d40001197983 */ /* 0x000ea80000300800 */
[----:B------:R-:W3:Y:S04]  /*51110*/  LDL.LU R10, [R1+0x2da4] ;  /* 0x002da400010a7983 */ /* 0x000ee80000300800 */
[----:B------:R-:W3:Y:S01]  /*51120*/  LDL.LU R11, [R1+0x2da0] ;  /* 0x002da000010b7983 */ /* 0x000ee20000300800 */
[----:B------:R-:W-:Y:S01]  /*51130*/  IMAD.MOV.U32 R21, RZ, RZ, R12 ;  /* 0x000000ffff157224 */ /* 0x000fe200078e000c */
[----:B------:R-:W-:-:S02]  /*51140*/  MOV R20, R13 ;  /* 0x0000000d00147202 */ /* 0x000fc40000000f00 */
[----:B0-----:R-:W-:Y:S02]  /*51150*/  MOV R19, R14 ;  /* 0x0000000e00137202 */ /* 0x001fe40000000f00 */
[----:B------:R-:W-:Y:S02]  /*51160*/  MOV R18, R15 ;  /* 0x0000000f00127202 */ /* 0x000fe40000000f00 */
[----:B------:R-:W2:Y:S04]  /*51170*/  LDL.LU.64 R14, [R1+0x2d98] ;  /* 0x002d9800010e7983 */ /* 0x000ea80000300a00 */
[----:B------:R-:W2:Y:S04]  /*51180*/  LDL.LU.64 R12, [R1+0x2d90] ;  /* 0x002d9000010c7983 */ /* 0x000ea80000300a00 */
[----:B------:R-:W-:Y:S04]  /*51190*/  STL.64 [R1+0x2d80], R20 ;  /* 0x002d801401007387 */ /* 0x000fe80000100a00 */
[----:B------:R0:W-:Y:S04]  /*511a0*/  STL.64 [R1+0x2d20], R18 ;  /* 0x002d201201007387 */ /* 0x0001e80000100a00 */
[----:B---3--:R1:W-:Y:S04]  /*511b0*/  STL.64 [R1+0x2d78], R10 ;  /* 0x002d780a01007387 */ /* 0x0083e80000100a00 */
[----:B------:R-:W3:Y:S04]  /*511c0*/  LDL.LU R16, [R1+0x270] ;  /* 0x0002700001107983 */ /* 0x000ee80000300800 */
[----:B------:R-:W3:Y:S04]  /*511d0*/  LDL.LU R17, [R1+0x274] ;  /* 0x0002740001117983 */ /* 0x000ee80000300800 */
[----:B0-----:R-:W2:Y:S04]  /*511e0*/  LDL.LU R18, [R1+0x278] ;  /* 0x0002780001127983 */ /* 0x001ea80000300800 */
[----:B------:R-:W2:Y:S04]  /*511f0*/  LDL.LU R19, [R1+0x27c] ;  /* 0x00027c0001137983 */ /* 0x000ea80000300800 */
[----:B------:R-:W3:Y:S04]  /*51200*/  LDL.LU R20, [R1+0x2c0] ;  /* 0x0002c00001147983 */ /* 0x000ee80000300800 */
[----:B------:R-:W4:Y:S04]  /*51210*/  LDL.LU R21, [R1+0x2c4] ;  /* 0x0002c40001157983 */ /* 0x000f280000300800 */
[----:B------:R-:W4:Y:S04]  /*51220*/  LDL.LU R22, [R1+0x2c8] ;  /* 0x0002c80001167983 */ /* 0x000f280000300800 */
[----:B------:R-:W4:Y:S04]  /*51230*/  LDL.LU R23, [R1+0x2cc] ;  /* 0x0002cc0001177983 */ /* 0x000f280000300800 */
[----:B-1----:R-:W4:Y:S04]  /*51240*/  LDL.LU.64 R10, [R1+0xc8] ;  /* 0x0000c800010a7983 */ /* 0x002f280000300a00 */
[----:B--2---:R0:W-:Y:S04]  /*51250*/  STL.64 [R1+0x2d30], R18 ;  /* 0x002d301201007387 */ /* 0x0041e80000100a00 */
[----:B---3--:R-:W-:Y:S04]  /*51260*/  STL.64 [R1+0x2d28], R16 ;  /* 0x002d281001007387 */ /* 0x008fe80000100a00 */
[----:B0-----:R-:W2:Y:S04]  /*51270*/  LDL.LU.64 R18, [R1+0x88] ;  /* 0x0000880001127983 */ /* 0x001ea80000300a00 */
[----:B--2---:R0:W-:Y:S04]  /*51280*/  STL.64 [R1+0x2d40], R18 ;  /* 0x002d401201007387 */ /* 0x0041e80000100a00 */
[----:B0-----:R-:W2:Y:S04]  /*51290*/  LDL.LU.64 R18, [R1+0x98] ;  /* 0x0000980001127983 */ /* 0x001ea80000300a00 */
[----:B--2---:R0:W-:Y:S04]  /*512a0*/  STL.64 [R1+0x2d48], R18 ;  /* 0x002d481201007387 */ /* 0x0041e80000100a00 */
[----:B0-----:R-:W2:Y:S01]  /*512b0*/  LDL.LU.64 R18, [R1+0xa8] ;  /* 0x0000a80001127983 */ /* 0x001ea20000300a00 */
[----:B------:R-:W-:Y:S03]  /*512c0*/  HMMA.16816.F32 R4, R4, R8, R24 ;  /* 0x000000080404723c */ /* 0x000fe60000001818 */
[----:B--2---:R0:W-:Y:S04]  /*512d0*/  STL.64 [R1+0x2d60], R18 ;  /* 0x002d601201007387 */ /* 0x0041e80000100a00 */
[----:B0-----:R-:W2:Y:S04]  /*512e0*/  LDL.LU.64 R18, [R1+0xb8] ;  /* 0x0000b80001127983 */ /* 0x001ea80000300a00 */
[----:B------:R-:W3:Y:S04]  /*512f0*/  LDL.LU.64 R26, [R1+0x78] ;  /* 0x00007800011a7983 */ /* 0x000ee80000300a00 */
[----:B---3--:R0:W-:Y:S04]  /*51300*/  STL.64 [R1+0x2d38], R26 ;  /* 0x002d381a01007387 */ /* 0x0081e80000100a00 */
[----:B------:R-:W3:Y:S04]  /*51310*/  LDL.LU R24, [R1+0x280] ;  /* 0x0002800001187983 */ /* 0x000ee80000300800 */
[----:B------:R-:W3:Y:S04]  /*51320*/  LDL.LU R25, [R1+0x284] ;  /* 0x0002840001197983 */ /* 0x000ee80000300800 */
[----:B0-----:R-:W2:Y:S01]  /*51330*/  LDL.LU R26, [R1+0x288] ;  /* 0x00028800011a7983 */ /* 0x001ea20000300800 */
[----:B----4-:R-:W-:-:S03]  /*51340*/  MOV R27, R3 ;  /* 0x00000003001b7202 */ /* 0x010fc60000000f00 */
[----:B------:R-:W4:Y:S04]  /*51350*/  LDL.LU R3, [R1+0x2d88] ;  /* 0x002d880001037983 */ /* 0x000f280000300800 */
[----:B--2---:R-:W-:Y:S04]  /*51360*/  STL.64 [R1+0x2d58], R26 ;  /* 0x002d581a01007387 */ /* 0x004fe80000100a00 */
[----:B---3--:R0:W-:Y:S04]  /*51370*/  STL.64 [R1+0x2d50], R24 ;  /* 0x002d501801007387 */ /* 0x0081e80000100a00 */
[----:B0-----:R-:W2:Y:S04]  /*51380*/  LDL.LU R24, [R1+0x2a0] ;  /* 0x0002a00001187983 */ /* 0x001ea80000300800 */
[----:B------:R-:W2:Y:S04]  /*51390*/  LDL.LU R25, [R1+0x2a4] ;  /* 0x0002a40001197983 */ /* 0x000ea80000300800 */
[----:B------:R-:W3:Y:S04]  /*513a0*/  LDL.LU R26, [R1+0x2a8] ;  /* 0x0002a800011a7983 */ /* 0x000ee80000300800 */
[----:B------:R-:W3:Y:S01]  /*513b0*/  LDL.LU R27, [R1+0x2ac] ;  /* 0x0002ac00011b7983 */ /* 0x000ee20000300800 */
[----:B------:R-:W-:Y:S03]  /*513c0*/  HMMA.16816.F32 R20, R12, R10, R20 ;  /* 0x0000000a0c14723c */ /* 0x000fe60000001814 */
[----:B---3--:R-:W-:Y:S04]  /*513d0*/  STL.64 [R1+0x2d70], R26 ;  /* 0x002d701a01007387 */ /* 0x008fe80000100a00 */
[----:B--2---:R0:W-:Y:S04]  /*513e0*/  STL.64 [R1+0x2d68], R24 ;  /* 0x002d681801007387 */ /* 0x0041e80000100a00 */
[----:B0-----:R-:W2:Y:S04]  /*513f0*/  LDL.LU R24, [R1+0x2b0] ;  /* 0x0002b00001187983 */ /* 0x001ea80000300800 */
[----:B------:R-:W2:Y:S04]  /*51400*/  LDL.LU R25, [R1+0x2b4] ;  /* 0x0002b40001197983 */ /* 0x000ea80000300800 */
[----:B------:R-:W2:Y:S01]  /*51410*/  LDL.LU R26, [R1+0x2b8] ;  /* 0x0002b800011a7983 */ /* 0x000ea20000300800 */
[----:B----4-:R-:W-:-:S03]  /*51420*/  IMAD.MOV.U32 R27, RZ, RZ, R3 ;  /* 0x000000ffff1b7224 */ /* 0x010fc600078e0003 */
[----:B------:R0:W-:Y:S04]  /*51430*/  STL.64 [R1+0x2a58], R6 ;  /* 0x002a580601007387 */ /* 0x0001e80000100a00 */
[----:B------:R-:W-:Y:S01]  /*51440*/  STL.64 [R1+0x2a50], R4 ;  /* 0x002a500401007387 */ /* 0x000fe20000100a00 */
[----:B------:R-:W-:-:S03]  /*51450*/  MOV R9, R11 ;  /* 0x0000000b00097202 */ /* 0x000fc60000000f00 */
[----:B0-----:R-:W3:Y:S04]  /*51460*/  LDL.LU.64 R6, [R1+0x68] ;  /* 0x0000680001067983 */ /* 0x001ee80000300a00 */
[----:B------:R0:W-:Y:S04]  /*51470*/  STL.64 [R1+0x4b0], R20 ;  /* 0x0004b01401007387 */ /* 0x0001e80000100a00 */
[----:B------:R1:W-:Y:S01]  /*51480*/  STL.64 [R1+0x4b8], R22 ;  /* 0x0004b81601007387 */ /* 0x0003e20000100a00 */
[----:B------:R-:W-:-:S03]  /*51490*/  MOV R0, R18 ;  /* 0x0000001200007202 */ /* 0x000fc60000000f00 */
[----:B0-----:R-:W4:Y:S01]  /*514a0*/  LDL.LU.64 R20, [R1+0x2d80] ;  /* 0x002d800001147983 */ /* 0x001f220000300a00 */
[----:B-1----:R-:W-:-:S03]  /*514b0*/  MOV R23, R10 ;  /* 0x0000000a00177202 */ /* 0x002fc60000000f00 */
[----:B------:R-:W3:Y:S04]  /*514c0*/  LDL.LU.64 R10, [R1+0x2d78] ;  /* 0x002d7800010a7983 */ /* 0x000ee80000300a00 */
[----:B------:R-:W-:Y:S04]  /*514d0*/  STL [R1+0x2c68], R9 ;  /* 0x002c680901007387 */ /* 0x000fe80000100800 */
[----:B------:R-:W-:Y:S01]  /*514e0*/  STL [R1+0x2c64], R23 ;  /* 0x002c641701007387 */ /* 0x000fe20000100800 */
[----:B------:R-:W-:Y:S01]  /*514f0*/  MOV R22, R19 ;  /* 0x0000001300167202 */ /* 0x000fe20000000f00 */
[----:B--2---:R-:W-:-:S15]  /*51500*/  HMMA.16816.F32 R24, R12, R18, R24 ;  /* 0x000000120c18723c */ /* 0x004fde0000001818 */
[----:B------:R-:W-:-:S04]  /*51510*/  NOP ;  /* 0x0000000000007918 */ /* 0x000fc80000000000 */
[----:B------:R-:W-:Y:S04]  /*51520*/  STL.64 [R1+0x540], R24 ;  /* 0x0005401801007387 */ /* 0x000fe80000100a00 */
[----:B------:R0:W-:Y:S04]  /*51530*/  STL.64 [R1+0x548], R26 ;  /* 0x0005481a01007387 */ /* 0x0001e80000100a00 */
[----:B0-----:R-:W2:Y:S04]  /*51540*/  LDL.LU.64 R26, [R1+0x2d70] ;  /* 0x002d7000011a7983 */ /* 0x001ea80000300a00 */
[----:B------:R-:W2:Y:S04]  /*51550*/  LDL.LU.64 R24, [R1+0x2d68] ;  /* 0x002d680001187983 */ /* 0x000ea80000300a00 */
[----:B------:R-:W2:Y:S04]  /*51560*/  LDL.LU.64 R18, [R1+0x2d60] ;  /* 0x002d600001127983 */ /* 0x000ea80000300a00 */
[----:B------:R-:W-:Y:S04]  /*51570*/  STL [R1+0x2c84], R22 ;  /* 0x002c841601007387 */ /* 0x000fe80000100800 */
[----:B------:R-:W-:Y:S01]  /*51580*/  STL [R1+0x2c80], R0 ;  /* 0x002c800001007387 */ /* 0x000fe20000100800 */
        /* <DEDUP_REMOVED lines=9> */
[----:B------:R-:W-:Y:S04]  /*51620*/  STL [R1+0x2c88], R3 ;  /* 0x002c880301007387 */ /* 0x000fe80000100800 */
[----:B---3--:R-:W-:Y:S04]  /*51630*/  STL.64 [R1+0x2bc8], R10 ;  /* 0x002bc80a01007387 */ /* 0x008fe80000100a00 */
        /* <DEDUP_REMOVED lines=9> */
[----:B0-----:R-:W-:Y:S02]  /*516d0*/  MOV R8, R19 ;  /* 0x0000001300087202 */ /* 0x001fe40000000f00 */
[----:B-1----:R-:W-:Y:S02]  /*516e0*/  MOV R10, R18 ;  /* 0x00000012000a7202 */ /* 0x002fe40000000f00 */
[----:B------:R-:W2:Y:S04]  /*516f0*/  LDL.LU.64 R18, [R1+0x2d40] ;  /* 0x002d400001127983 */ /* 0x000ea80000300a00 */
[----:B------:R-:W-:Y:S01]  /*51700*/  STL [R1+0x2c8c], R10 ;  /* 0x002c8c0a01007387 */ /* 0x000fe20000100800 */
        /* <DEDUP_REMOVED lines=8> */
[----:B------:R-:W2:Y:S04]  /*51790*/  LDL.LU.64 R16, [R1+0x2d28] ;  /* 0x002d280001107983 */ /* 0x000ea80000300a00 */
[----:B------:R-:W-:Y:S04]  /*517a0*/  STL [R1+0x2ce4], R11 ;  /* 0x002ce40b01007387 */ /* 0x000fe80000100800 */
[----:B------:R0:W-:Y:S04]  /*517b0*/  STL [R1+0x2ce0], R8 ;  /* 0x002ce00801007387 */ /* 0x0001e80000100800 */
[----:B0-----:R-:W3:Y:S04]  /*517c0*/  LDL.LU R8, [R1+0x260] ;  /* 0x0002600001087983 */ /* 0x001ee80000300800 */
[----:B------:R-:W3:Y:S04]  /*517d0*/  LDL.LU R9, [R1+0x264] ;  /* 0x0002640001097983 */ /* 0x000ee80000300800 */
[----:B------:R-:W3:Y:S04]  /*517e0*/  LDL.LU R10, [R1+0x268] ;  /* 0x00026800010a7983 */ /* 0x000ee80000300800 */
[----:B------:R-:W3:Y:S01]  /*517f0*/  LDL.LU R11, [R1+0x26c] ;  /* 0x00026c00010b7983 */ /* 0x000ee20000300800 */
[C---:B--2---:R-:W-:Y:S08]  /*51800*/  HMMA.16816.F32 R16, R12.reuse, R26, R16 ;  /* 0x0000001a0c10723c */ /* 0x044ff00000001810 */
[----:B---3--:R-:W-:Y:S11]  /*51810*/  HMMA.16816.F32 R8, R12, R6, R8 ;  /* 0x000000060c08723c */ /* 0x008ff60000001808 */
[----:B------:R0:W-:Y:S04]  /*51820*/  STL.64 [R1+0x580], R16 ;  /* 0x0005801001007387 */ /* 0x0001e80000100a00 */
[----:B------:R1:W-:Y:S01]  /*51830*/  STL.64 [R1+0x588], R18 ;  /* 0x0005881201007387 */ /* 0x0003e20000100a00 */
[----:B0-----:R-:W-:-:S02]  /*51840*/  MOV R17, R26 ;  /* 0x0000001a00117202 */ /* 0x001fc40000000f00 */
[----:B------:R-:W-:Y:S01]  /*51850*/  MOV R16, R27 ;  /* 0x0000001b00107202 */ /* 0x000fe20000000f00 */
[----:B-1----:R-:W2:Y:S04]  /*51860*/  LDL.LU.64 R18, [R1+0x2d20] ;  /* 0x002d200001127983 */ /* 0x002ea80000300a00 */
[----:B------:R-:W3:Y:S04]  /*51870*/  LDL.LU.64 R26, [R1+0x2d18] ;  /* 0x002d1800011a7983 */ /* 0x000ee80000300a00 */
[----:B------:R-:W-:Y:S04]  /*51880*/  STL.64 [R1+0x2cf8], R16 ;  /* 0x002cf81001007387 */ /* 0x000fe80000100a00 */
[----:B------:R-:W-:Y:S04]  /*51890*/  STL.64 [R1+0x590], R8 ;  /* 0x0005900801007387 */ /* 0x000fe80000100a00 */
[----:B------:R-:W-:Y:S04]  /*518a0*/  STL.64 [R1+0x598], R10 ;  /* 0x0005980a01007387 */ /* 0x000fe80000100a00 */
[----:B------:R-:W4:Y:S04]  /*518b0*/  LDL.LU R24, [R1+0x420] ;  /* 0x0004200001187983 */ /* 0x000f280000300800 */
[----:B------:R-:W4:Y:S01]  /*518c0*/  LDL.LU R25, [R1+0x424] ;  /* 0x0004240001197983 */ /* 0x000f220000300800 */
[----:B------:R-:W-:-:S02]  /*518d0*/  MOV R2, R7 ;  /* 0x0000000700027202 */ /* 0x000fc40000000f00 */
[----:B------:R-:W-:Y:S01]  /*518e0*/  MOV R28, R6 ;  /* 0x00000006001c7202 */ /* 0x000fe20000000f00 */
[----:B---3--:R-:W-:Y:S01]  /*518f0*/  STL.64 [R1+0x2c98], R26 ;  /* 0x002c981a01007387 */ /* 0x008fe20000100a00 */
[----:B--2---:R-:W-:-:S03]  /*51900*/  MOV R7, R18 ;  /* 0x0000001200077202 */ /* 0x004fc60000000f00 */
[----:B----4-:R0:W-:Y:S01]  /*51910*/  STL.64 [R1+0x2c90], R24 ;  /* 0x002c901801007387 */ /* 0x0101e20000100a00 */
[----:B------:R-:W-:-:S03]  /*51920*/  MOV R6, R19 ;  /* 0x0000001300067202 */ /* 0x000fc60000000f00 */
        /* <DEDUP_REMOVED lines=8> */
[----:B--2---:R0:W-:Y:S04]  /*519b0*/  STL.64 [R1+0x2d08], R18 ;  /* 0x002d081201007387 */ /* 0x0041e80000100a00 */
[----:B----4-:R-:W-:Y:S04]  /*519c0*/  STL.64 [R1+0x2d00], R16 ;  /* 0x002d001001007387 */ /* 0x010fe80000100a00 */
[----:B0-----:R-:W2:Y:S04]  /*519d0*/  LDL.LU.64 R18, [R1+0x58] ;  /* 0x0000580001127983 */ /* 0x001ea80000300a00 */
[----:B---3--:R0:W-:Y:S04]  /*519e0*/  STL.64 [R1+0x2ca8], R26 ;  /* 0x002ca81a01007387 */ /* 0x0081e80000100a00 */
[----:B------:R-:W-:Y:S04]  /*519f0*/  STL.64 [R1+0x2ca0], R24 ;  /* 0x002ca01801007387 */ /* 0x000fe80000100a00 */
[----:B0-----:R-:W3:Y:S01]  /*51a00*/  LDL.LU.64 R26, [R1+0x18] ;  /* 0x00001800011a7983 */ /* 0x001ee20000300a00 */
[----:B------:R-:W-:Y:S01]  /*51a10*/  IMAD.MOV.U32 R4, RZ, RZ, R21 ;  /* 0x000000ffff047224 */ /* 0x000fe200078e0015 */
[----:B------:R-:W-:-:S02]  /*51a20*/  MOV R5, R20 ;  /* 0x0000001400057202 */ /* 0x000fc40000000f00 */
[----:B---3--:R0:W-:Y:S04]  /*51a30*/  STL.64 [R1+0x2cc0], R26 ;  /* 0x002cc01a01007387 */ /* 0x0081e80000100a00 */
[----:B0-----:R-:W3:Y:S04]  /*51a40*/  LDL.LU.64 R26, [R1+0x28] ;  /* 0x00002800011a7983 */ /* 0x001ee80000300a00 */
[----:B---3--:R-:W-:Y:S04]  /*51a50*/  STL.64 [R1+0x2cd8], R26 ;  /* 0x002cd81a01007387 */ /* 0x008fe80000100a00 */
[----:B------:R-:W-:Y:S04]  /*51a60*/  STL.64 [R1+0x2a70], R6 ;  /* 0x002a700601007387 */ /* 0x000fe80000100a00 */
[----:B------:R0:W-:Y:S04]  /*51a70*/  STL.64 [R1+0x2a68], R4 ;  /* 0x002a680401007387 */ /* 0x0001e80000100a00 */
[----:B0-----:R-:W3:Y:S04]  /*51a80*/  LDL.LU R4, [R1+0xe0] ;  /* 0x0000e00001047983 */ /* 0x001ee80000300800 */
[----:B------:R-:W3:Y:S04]  /*51a90*/  LDL.LU R5, [R1+0xe4] ;  /* 0x0000e40001057983 */ /* 0x000ee80000300800 */
[----:B------:R-:W4:Y:S04]  /*51aa0*/  LDL.LU R6, [R1+0xe8] ;  /* 0x0000e80001067983 */ /* 0x000f280000300800 */
[----:B------:R-:W4:Y:S04]  /*51ab0*/  LDL.LU R7, [R1+0xec] ;  /* 0x0000ec0001077983 */ /* 0x000f280000300800 */
[----:B------:R-:W2:Y:S04]  /*51ac0*/  LDL.LU R8, [R1+0x230] ;  /* 0x0002300001087983 */ /* 0x000ea80000300800 */
[----:B------:R-:W2:Y:S04]  /*51ad0*/  LDL.LU R9, [R1+0x234] ;  /* 0x0002340001097983 */ /* 0x000ea80000300800 */
[----:B------:R-:W2:Y:S04]  /*51ae0*/  LDL.LU R10, [R1+0x238] ;  /* 0x00023800010a7983 */ /* 0x000ea80000300800 */
[----:B------:R-:W2:Y:S04]  /*51af0*/  LDL.LU R11, [R1+0x23c] ;  /* 0x00023c00010b7983 */ /* 0x000ea80000300800 */
[----:B--2---:R0:W-:Y:S04]  /*51b00*/  STL.64 [R1+0x2cf0], R10 ;  /* 0x002cf00a01007387 */ /* 0x0041e80000100a00 */
[----:B------:R1:W-:Y:S04]  /*51b10*/  STL.64 [R1+0x2ce8], R8 ;  /* 0x002ce80801007387 */ /* 0x0003e80000100a00 */
[----:B0-----:R-:W2:Y:S04]  /*51b20*/  LDL.LU.64 R10, [R1+0x48] ;  /* 0x00004800010a7983 */ /* 0x001ea80000300a00 */
[----:B--2---:R0:W-:Y:S04]  /*51b30*/  STL.64 [R1+0x2d10], R10 ;  /* 0x002d100a01007387 */ /* 0x0041e80000100a00 */
[----:B-1----:R-:W2:Y:S04]  /*51b40*/  LDL.LU R8, [R1+0x250] ;  /* 0x0002500001087983 */ /* 0x002ea80000300800 */
[----:B------:R-:W2:Y:S04]  /*51b50*/  LDL.LU R9, [R1+0x254] ;  /* 0x0002540001097983 */ /* 0x000ea80000300800 */
[----:B0-----:R-:W2:Y:S04]  /*51b60*/  LDL.LU R10, [R1+0x258] ;  /* 0x00025800010a7983 */ /* 0x001ea80000300800 */
[----:B------:R-:W2:Y:S04]  /*51b70*/  LDL.LU R11, [R1+0x25c] ;  /* 0x00025c00010b7983 */ /* 0x000ea80000300800 */
[----:B------:R-:W2:Y:S04]  /*51b80*/  LDL.LU.64 R26, [R1+0x38] ;  /* 0x00003800011a7983 */ /* 0x000ea80000300a00 */
[----:B----4-:R0:W-:Y:S04]  /*51b90*/  STL.64 [R1+0x2a80], R6 ;  /* 0x002a800601007387 */ /* 0x0101e80000100a00 */
[----:B---3--:R1:W-:Y:S04]  /*51ba0*/  STL.64 [R1+0x2a78], R4 ;  /* 0x002a780401007387 */ /* 0x0083e80000100a00 */
[----:B0-----:R-:W3:Y:S04]  /*51bb0*/  LDL.LU R6, [R1+0x8] ;  /* 0x0000080001067983 */ /* 0x001ee80000300800 */
[----:B------:R-:W3:Y:S04]  /*51bc0*/  LDL.LU R7, [R1+0xc] ;  /* 0x00000c0001077983 */ /* 0x000ee80000300800 */
[----:B------:R-:W4:Y:S04]  /*51bd0*/  LDL.LU R20, [R1+0x468] ;  /* 0x0004680001147983 */ /* 0x000f280000300800 */
[----:B------:R-:W4:Y:S01]  /*51be0*/  LDL.LU R21, [R1+0x46c] ;  /* 0x00046c0001157983 */ /* 0x000f220000300800 */
[----:B-1----:R-:W-:Y:S01]  /*51bf0*/  MOV R5, R18 ;  /* 0x0000001200057202 */ /* 0x002fe20000000f00 */
[----:B------:R-:W-:Y:S01]  /*51c00*/  IMAD.MOV.U32 R4, RZ, RZ, R19 ;  /* 0x000000ffff047224 */ /* 0x000fe200078e0013 */
[----:B--2---:R-:W-:-:S15]  /*51c10*/  HMMA.16816.F32 R8, R12, R18, R8 ;  /* 0x000000120c08723c */ /* 0x004fde0000001808 */
[----:B------:R-:W-:-:S04]  /*51c20*/  NOP ;  /* 0x0000000000007918 */ /* 0x000fc80000000000 */
[----:B------:R-:W-:Y:S04]  /*51c30*/  STL.64 [R1+0x5a0], R8 ;  /* 0x0005a00801007387 */ /* 0x000fe80000100a00 */
[----:B------:R0:W-:Y:S04]  /*51c40*/  STL.64 [R1+0x5a8], R10 ;  /* 0x0005a80a01007387 */ /* 0x0001e80000100a00 */
[----:B0-----:R-:W2:Y:S04]  /*51c50*/  LDL.LU.64 R10, [R1+0x2d10] ;  /* 0x002d1000010a7983 */ /* 0x001ea80000300a00 */
[----:B------:R-:W2:Y:S04]  /*51c60*/  LDL.LU.64 R18, [R1+0x2d08] ;  /* 0x002d080001127983 */ /* 0x000ea80000300a00 */
[----:B------:R-:W2:Y:S04]  /*51c70*/  LDL.LU.64 R16, [R1+0x2d00] ;  /* 0x002d000001107983 */ /* 0x000ea80000300a00 */
[----:B---3--:R-:W-:Y:S04]  /*51c80*/  STL.64 [R1+0x2cb8], R6 ;  /* 0x002cb80601007387 */ /* 0x008fe80000100a00 */
[----:B------:R0:W-:Y:S04]  /*51c90*/  STL.64 [R1+0x2cb0], R4 ;  /* 0x002cb00401007387 */ /* 0x0001e80000100a00 */
        /* <DEDUP_REMOVED lines=9> */
[----:B------:R-:W2:Y:S04]  /*51d30*/  LDL.LU R6, [R1+0x228] ;  /* 0x0002280001067983 */ /* 0x000ea80000300800 */
[----:B------:R-:W2:Y:S04]  /*51d40*/  LDL.LU R7, [R1+0x22c] ;  /* 0x00022c0001077983 */ /* 0x000ea80000300800 */
[----:B------:R0:W-:Y:S04]  /*51d50*/  STL.64 [R1+0x5b0], R16 ;  /* 0x0005b01001007387 */ /* 0x0001e80000100a00 */
[----:B------:R1:W-:Y:S04]  /*51d60*/  STL.64 [R1+0x5b8], R18 ;  /* 0x0005b81201007387 */ /* 0x0003e80000100a00 */
[----:B0-----:R-:W3:Y:S01]  /*51d70*/  LDL.LU.64 R16, [R1+0x2cf8] ;  /* 0x002cf80001107983 */ /* 0x001ee20000300a00 */
[----:B-1----:R-:W-:-:S02]  /*51d80*/  MOV R18, R10 ;  /* 0x0000000a00127202 */ /* 0x002fc40000000f00 */
[----:B------:R-:W-:Y:S02]  /*51d90*/  MOV R19, R11 ;  /* 0x0000000b00137202 */ /* 0x000fe40000000f00 */
[----:B------:R-:W2:Y:S04]  /*51da0*/  LDL.LU.64 R10, [R1+0x2cf0] ;  /* 0x002cf000010a7983 */ /* 0x000ea80000300a00 */
[----:B------:R-:W2:Y:S04]  /*51db0*/  LDL.LU.64 R8, [R1+0x2ce8] ;  /* 0x002ce80001087983 */ /* 0x000ea80000300a00 */
[----:B------:R-:W-:Y:S01]  /*51dc0*/  STL.64 [R1+0x2c78], R18 ;  /* 0x002c781201007387 */ /* 0x000fe20000100a00 */
[----:B------:R-:W-:Y:S01]  /*51dd0*/  MOV R23, R27 ;  /* 0x0000001b00177202 */ /* 0x000fe20000000f00 */
[----:B--2---:R-:W-:Y:S02]  /*51de0*/  HMMA.16816.F32 R8, R12, R26, R8 ;  /* 0x0000001a0c08723c */ /* 0x004fe40000001808 */
[----:B---3--:R0:W-:Y:S04]  /*51df0*/  STL.64 [R1+0x2c70], R16 ;  /* 0x002c701001007387 */ /* 0x0081e80000100a00 */
[----:B0-----:R-:W2:Y:S04]  /*51e00*/  LDL.LU R16, [R1+0x1f0] ;  /* 0x0001f00001107983 */ /* 0x001ea80000300800 */
[----:B------:R-:W2:Y:S04]  /*51e10*/  LDL.LU R17, [R1+0x1f4] ;  /* 0x0001f40001117983 */ /* 0x000ea80000300800 */
[----:B------:R-:W2:Y:S04]  /*51e20*/  LDL.LU R18, [R1+0x1f8] ;  /* 0x0001f80001127983 */ /* 0x000ea80000300800 */
[----:B------:R-:W2:Y:S04]  /*51e30*/  LDL.LU R19, [R1+0x1fc] ;  /* 0x0001fc0001137983 */ /* 0x000ea80000300800 */
[----:B------:R0:W-:Y:S04]  /*51e40*/  STL.64 [R1+0x5c0], R8 ;  /* 0x0005c00801007387 */ /* 0x0001e80000100a00 */
[----:B------:R1:W-:Y:S01]  /*51e50*/  STL.64 [R1+0x5c8], R10 ;  /* 0x0005c80a01007387 */ /* 0x0003e20000100a00 */
[----:B0-----:R-:W-:-:S03]  /*51e60*/  MOV R9, R26 ;  /* 0x0000001a00097202 */ /* 0x001fc60000000f00 */
[----:B-1----:R-:W3:Y:S04]  /*51e70*/  LDL.LU R11, [R1+0x2ce4] ;  /* 0x002ce400010b7983 */ /* 0x002ee80000300800 */
[----:B------:R-:W2:Y:S04]  /*51e80*/  LDL.LU R8, [R1+0x2ce0] ;  /* 0x002ce00001087983 */ /* 0x000ea80000300800 */
        /* <DEDUP_REMOVED lines=19> */
[----:B------:R-:W2:Y:S02]  /*51fc0*/  LDL.LU.64 R24, [R1+0x2ca0] ;  /* 0x002ca00001187983 */ /* 0x000ea40000300a00 */
[----:B--2---:R-:W-:-:S15]  /*51fd0*/  HMMA.16816.F32 R24, R12, R6, R24 ;  /* 0x000000060c18723c */ /* 0x004fde0000001818 */
[----:B------:R-:W-:-:S04]  /*51fe0*/  NOP ;  /* 0x0000000000007918 */ /* 0x000fc80000000000 */
[----:B------:R-:W-:Y:S04]  /*51ff0*/  STL.64 [R1+0x5f0], R24 ;  /* 0x0005f01801007387 */ /* 0x000fe80000100a00 */
[----:B------:R0:W-:Y:S04]  /*52000*/  STL.64 [R1+0x5f8], R26 ;  /* 0x0005f81a01007387 */ /* 0x0001e80000100a00 */
[----:B0-----:R-:W2:Y:S04]  /*52010*/  LDL.LU.64 R26, [R1+0x2c98] ;  /* 0x002c9800011a7983 */ /* 0x001ea80000300a00 */
[----:B------:R-:W3:Y:S04]  /*52020*/  LDL.LU.64 R24, [R1+0x2c90] ;  /* 0x002c900001187983 */ /* 0x000ee80000300a00 */
[----:B------:R0:W-:Y:S02]  /*52030*/  STL.64 [R1+0x2a98], R6 ;  /* 0x002a980601007387 */ /* 0x0001e40000100a00 */
[----:B0-----:R-:W-:Y:S01]  /*52040*/  MOV R6, R10 ;  /* 0x0000000a00067202 */ /* 0x001fe20000000f00 */
[----:B------:R-:W-:Y:S01]  /*52050*/  IMAD.MOV.U32 R7, RZ, RZ, R3 ;  /* 0x000000ffff077224 */ /* 0x000fe200078e0003 */
[----:B------:R-:W3:Y:S04]  /*52060*/  LDL.LU R10, [R1+0x2c8c] ;  /* 0x002c8c00010a7983 */ /* 0x000ee80000300800 */
[----:B------:R-:W3:Y:S04]  /*52070*/  LDL.LU R3, [R1+0x2c88] ;  /* 0x002c880001037983 */ /* 0x000ee80000300800 */
[----:B------:R0:W-:Y:S02]  /*52080*/  STL.64 [R1+0x2ab0], R6 ;  /* 0x002ab00601007387 */ /* 0x0001e40000100a00 */
[----:B0-----:R-:W-:-:S02]  /*52090*/  MOV R6, R22 ;  /* 0x0000001600067202 */ /* 0x001fc40000000f00 */
[----:B------:R-:W-:Y:S01]  /*520a0*/  MOV R7, R0 ;  /* 0x0000000000077202 */ /* 0x000fe20000000f00 */
[----:B------:R-:W3:Y:S04]  /*520b0*/  LDL.LU R22, [R1+0x2c84] ;  /* 0x002c840001167983 */ /* 0x000ee80000300800 */
[----:B------:R-:W3:Y:S04]  /*520c0*/  LDL.LU R0, [R1+0x2c80] ;  /* 0x002c800001007983 */ /* 0x000ee80000300800 */
[----:B------:R0:W-:Y:S02]  /*520d0*/  STL.64 [R1+0x2ac8], R6 ;  /* 0x002ac80601007387 */ /* 0x0001e40000100a00 */
[----:B0-----:R-:W-:-:S02]  /*520e0*/  MOV R6, R9 ;  /* 0x0000000900067202 */ /* 0x001fc40000000f00 */
[----:B------:R-:W-:Y:S01]  /*520f0*/  MOV R7, R23 ;  /* 0x0000001700077202 */ /* 0x000fe20000000f00 */
[----:B--2---:R-:W-:-:S15]  /*52100*/  HMMA.16816.F32 R16, R12, R26, R16 ;  /* 0x0000001a0c10723c */ /* 0x004fde0000001810 */
[----:B------:R-:W-:-:S04]  /*52110*/  NOP ;  /* 0x0000000000007918 */ /* 0x000fc80000000000 */
[----:B------:R-:W-:Y:S04]  /*52120*/  STL.64 [R1+0x600], R16 ;  /* 0x0006001001007387 */ /* 0x000fe80000100a00 */
[----:B------:R0:W-:Y:S04]  /*52130*/  STL.64 [R1+0x608], R18 ;  /* 0x0006081201007387 */ /* 0x0001e80000100a00 */
[----:B0-----:R-:W2:Y:S04]  /*52140*/  LDL.LU.64 R18, [R1+0x2c78] ;  /* 0x002c780001127983 */ /* 0x001ea80000300a00 */
[----:B------:R-:W4:Y:S04]  /*52150*/  LDL.LU.64 R16, [R1+0x2c70] ;  /* 0x002c700001107983 */ /* 0x000f280000300a00 */
[----:B------:R-:W4:Y:S04]  /*52160*/  LDL.LU R9, [R1+0x2c68] ;  /* 0x002c680001097983 */ /* 0x000f280000300800 */
[----:B------:R-:W4:Y:S04]  /*52170*/  LDL.LU R23, [R1+0x2c64] ;  /* 0x002c640001177983 */ /* 0x000f280000300800 */
[----:B------:R-:W-:Y:S04]  /*52180*/  STL.64 [R1+0x2ae0], R6 ;  /* 0x002ae00601007387 */ /* 0x000fe80000100a00 */
[----:B------:R-:W-:Y:S04]  /*52190*/  STL.64 [R1+0x2a90], R26 ;  /* 0x002a901a01007387 */ /* 0x000fe80000100a00 */
[----:B---3--:R0:W-:Y:S04]  /*521a0*/  STL.64 [R1+0x2a88], R24 ;  /* 0x002a881801007387 */ /* 0x0081e80000100a00 */
[----:B0-----:R-:W3:Y:S04]  /*521b0*/  LDL.LU R24, [R1+0xf0] ;  /* 0x0000f00001187983 */ /* 0x001ee80000300800 */
[----:B------:R-:W3:Y:S04]  /*521c0*/  LDL.LU R25, [R1+0xf4] ;  /* 0x0000f40001197983 */ /* 0x000ee80000300800 */
[----:B------:R-:W3:Y:S04]  /*521d0*/  LDL.LU R26, [R1+0xf8] ;  /* 0x0000f800011a7983 */ /* 0x000ee80000300800 */
[----:B------:R-:W3:Y:S01]  /*521e0*/  LDL.LU R27, [R1+0xfc] ;  /* 0x0000fc00011b7983 */ /* 0x000ee20000300800 */
[----:B--2---:R-:W-:Y:S01]  /*521f0*/  IMAD.MOV.U32 R6, RZ, RZ, R18 ;  /* 0x000000ffff067224 */ /* 0x004fe200078e0012 */
[----:B------:R-:W-:-:S02]  /*52200*/  MOV R7, R19 ;  /* 0x0000001300077202 */ /* 0x000fc40000000f00 */
[----:B------:R-:W2:Y:S04]  /*52210*/  LDL.LU R18, [R1+0x2c60] ;  /* 0x002c600001127983 */ /* 0x000ea80000300800 */
[----:B------:R-:W2:Y:S04]  /*52220*/  LDL.LU R19, [R1+0x2c5c] ;  /* 0x002c5c0001137983 */ /* 0x000ea80000300800 */
[----:B------:R-:W-:Y:S04]  /*52230*/  STL.64 [R1+0x2af8], R6 ;  /* 0x002af80601007387 */ /* 0x000fe80000100a00 */
[----:B---3--:R-:W-:Y:S04]  /*52240*/  STL.64 [R1+0x2aa8], R26 ;  /* 0x002aa81a01007387 */ /* 0x008fe80000100a00 */
[----:B------:R0:W-:Y:S04]  /*52250*/  STL.64 [R1+0x2aa0], R24 ;  /* 0x002aa01801007387 */ /* 0x0001e80000100a00 */
[----:B0-----:R-:W3:Y:S04]  /*52260*/  LDL.LU R24, [R1+0x100] ;  /* 0x0001000001187983 */ /* 0x001ee80000300800 */
[----:B------:R-:W3:Y:S04]  /*52270*/  LDL.LU R25, [R1+0x104] ;  /* 0x0001040001197983 */ /* 0x000ee80000300800 */
[----:B------:R-:W2:Y:S04]  /*52280*/  LDL.LU R26, [R1+0x108] ;  /* 0x00010800011a7983 */ /* 0x000ea80000300800 */
[----:B------:R-:W2:Y:S01]  /*52290*/  LDL.LU R27, [R1+0x10c] ;  /* 0x00010c00011b7983 */ /* 0x000ea20000300800 */
[----:B------:R-:W-:-:S02]  /*522a0*/  MOV R6, R5 ;  /* 0x0000000500067202 */ /* 0x000fc40000000f00 */
[----:B------:R-:W-:-:S05]  /*522b0*/  MOV R7, R4 ;  /* 0x0000000400077202 */ /* 0x000fca0000000f00 */
[----:B------:R0:W-:Y:S02]  /*522c0*/  STL.64 [R1+0x2b10], R6 ;  /* 0x002b100601007387 */ /* 0x0001e40000100a00 */
[----:B0-----:R-:W-:Y:S01]  /*522d0*/  MOV R6, R28 ;  /* 0x0000001c00067202 */ /* 0x001fe20000000f00 */
[----:B------:R-:W-:Y:S01]  /*522e0*/  IMAD.MOV.U32 R7, RZ, RZ, R2 ;  /* 0x000000ffff077224 */ /* 0x000fe200078e0002 */
[----:B------:R-:W4:Y:S04]  /*522f0*/  LDL.LU R28, [R1+0x2c58] ;  /* 0x002c5800011c7983 */ /* 0x000f280000300800 */
[----:B------:R-:W4:Y:S04]  /*52300*/  LDL.LU R2, [R1+0x2c54] ;  /* 0x002c540001027983 */ /* 0x000f280000300800 */
[----:B------:R-:W-:Y:S04]  /*52310*/  STL.64 [R1+0x2b28], R6 ;  /* 0x002b280601007387 */ /* 0x000fe80000100a00 */
[----:B--2---:R-:W-:Y:S04]  /*52320*/  STL.64 [R1+0x2ac0], R26 ;  /* 0x002ac01a01007387 */ /* 0x004fe80000100a00 */
[----:B---3--:R0:W-:Y:S04]  /*52330*/  STL.64 [R1+0x2ab8], R24 ;  /* 0x002ab81801007387 */ /* 0x0081e80000100a00 */
[----:B0-----:R-:W2:Y:S04]  /*52340*/  LDL.LU R24, [R1+0x110] ;  /* 0x0001100001187983 */ /* 0x001ea80000300800 */
[----:B------:R-:W2:Y:S01]  /*52350*/  LDL.LU R25, [R1+0x114] ;  /* 0x0001140001197983 */ /* 0x000ea20000300800 */
[----:B------:R-:W-:-:S02]  /*52360*/  MOV R26, R19 ;  /* 0x00000013001a7202 */ /* 0x000fc40000000f00 */
[----:B----4-:R-:W-:Y:S02]  /*52370*/  MOV R6, R17 ;  /* 0x0000001100067202 */ /* 0x010fe40000000f00 */
[----:B------:R-:W-:Y:S01]  /*52380*/  MOV R7, R16 ;  /* 0x0000001000077202 */ /* 0x000fe20000000f00 */
[----:B------:R-:W3:Y:S01]  /*52390*/  LDL.LU R19, [R1+0x2c50] ;  /* 0x002c500001137983 */ /* 0x000ee20000300800 */
[----:B------:R-:W-:-:S03]  /*523a0*/  MOV R27, R18 ;  /* 0x00000012001b7202 */ /* 0x000fc60000000f00 */
[----:B------:R-:W4:Y:S04]  /*523b0*/  LDL.LU R18, [R1+0x2c4c] ;  /* 0x002c4c0001127983 */ /* 0x000f280000300800 */
[----:B------:R-:W3:Y:S04]  /*523c0*/  LDL.LU R17, [R1+0x2c48] ;  /* 0x002c480001117983 */ /* 0x000ee80000300800 */
[----:B------:R-:W3:Y:S04]  /*523d0*/  LDL.LU R16, [R1+0x2c44] ;  /* 0x002c440001107983 */ /* 0x000ee80000300800 */
[----:B------:R-:W-:Y:S04]  /*523e0*/  STL.64 [R1+0x2b40], R6 ;  /* 0x002b400601007387 */ /* 0x000fe80000100a00 */
[----:B------:R0:W-:Y:S02]  /*523f0*/  STL.64 [R1+0x2ad8], R26 ;  /* 0x002ad81a01007387 */ /* 0x0001e40000100a00 */
[----:B0-----:R-:W-:Y:S01]  /*52400*/  IMAD.MOV.U32 R26, RZ, RZ, R2 ;  /* 0x000000ffff1a7224 */ /* 0x001fe200078e0002 */
[----:B------:R-:W-:-:S02]  /*52410*/  MOV R27, R28 ;  /* 0x0000001c001b7202 */ /* 0x000fc40000000f00 */
[----:B------:R-:W-:Y:S01]  /*52420*/  MOV R6, R29 ;  /* 0x0000001d00067202 */ /* 0x000fe20000000f00 */
[----:B--2---:R0:W-:Y:S04]  /*52430*/  STL.64 [R1+0x2ad0], R24 ;  /* 0x002ad01801007387 */ /* 0x0041e80000100a00 */
[----:B0-----:R-:W2:Y:S04]  /*52440*/  LDL.LU R24, [R1+0x120] ;  /* 0x0001200001187983 */ /* 0x001ea80000300800 */
[----:B------:R-:W2:Y:S04]  /*52450*/  LDL.LU R25, [R1+0x124] ;  /* 0x0001240001197983 */ /* 0x000ea80000300800 */
[----:B------:R-:W2:Y:S04]  /*52460*/  LDL.LU R2, [R1+0x2c40] ;  /* 0x002c400001027983 */ /* 0x000ea80000300800 */
[----:B------:R-:W2:Y:S04]  /*52470*/  LDL.LU R28, [R1+0x2c3c] ;  /* 0x002c3c00011c7983 */ /* 0x000ea80000300800 */
[----:B------:R-:W2:Y:S01]  /*52480*/  LDL.LU R29, [R1+0x2c38] ;  /* 0x002c3800011d7983 */ /* 0x000ea20000300800 */
[----:B------:R-:W-:-:S05]  /*52490*/  MOV R7, R11 ;  /* 0x0000000b00077202 */ /* 0x000fca0000000f00 */
[----:B------:R0:W-:Y:S04]  /*524a0*/  STL.64 [R1+0x2b58], R6 ;  /* 0x002b580601007387 */ /* 0x0001e80000100a00 */
[----:B------:R4:W-:Y:S01]  /*524b0*/  STL.64 [R1+0x2af0], R26 ;  /* 0x002af01a01007387 */ /* 0x0009e20000100a00 */
[----:B0-----:R-:W-:Y:S02]  /*524c0*/  MOV R6, R10 ;  /* 0x0000000a00067202 */ /* 0x001fe40000000f00 */
[----:B------:R-:W-:Y:S02]  /*524d0*/  MOV R7, R8 ;  /* 0x0000000800077202 */ /* 0x000fe40000000f00 */
[----:B----4-:R-:W-:Y:S02]  /*524e0*/  MOV R26, R18 ;  /* 0x00000012001a7202 */ /* 0x010fe40000000f00 */
[----:B---3--:R-:W-:Y:S01]  /*524f0*/  MOV R27, R19 ;  /* 0x00000013001b7202 */ /* 0x008fe20000000f00 */
[----:B--2---:R0:W-:Y:S02]  /*52500*/  STL.64 [R1+0x2ae8], R24 ;  /* 0x002ae81801007387 */ /* 0x0041e40000100a00 */
[----:B0-----:R-:W-:Y:S01]  /*52510*/  MOV R24, R16 ;  /* 0x0000001000187202 */ /* 0x001fe20000000f00 */
[----:B------:R-:W-:Y:S01]  /*52520*/  IMAD.MOV.U32 R25, RZ, RZ, R17 ;  /* 0x000000ffff197224 */ /* 0x000fe200078e0011 */
[----:B------:R-:W2:Y:S04]  /*52530*/  LDL.LU R16, [R1+0x2c34] ;  /* 0x002c340001107983 */ /* 0x000ea80000300800 */
[----:B------:R-:W3:Y:S04]  /*52540*/  LDL.LU R17, [R1+0x2c30] ;  /* 0x002c300001117983 */ /* 0x000ee80000300800 */
[----:B------:R-:W4:Y:S04]  /*52550*/  LDL.LU R18, [R1+0x2c2c] ;  /* 0x002c2c0001127983 */ /* 0x000f280000300800 */
[----:B------:R-:W2:Y:S04]  /*52560*/  LDL.LU R19, [R1+0x2c28] ;  /* 0x002c280001137983 */ /* 0x000ea80000300800 */
[----:B------:R-:W-:Y:S04]  /*52570*/  STL.64 [R1+0x2b70], R6 ;  /* 0x002b700601007387 */ /* 0x000fe80000100a00 */
[----:B------:R0:W-:Y:S04]  /*52580*/  STL.64 [R1+0x2b08], R26 ;  /* 0x002b081a01007387 */ /* 0x0001e80000100a00 */
[----:B------:R1:W-:Y:S01]  /*52590*/  STL.64 [R1+0x2b00], R24 ;  /* 0x002b001801007387 */ /* 0x0003e20000100a00 */
[----:B0-----:R-:W-:-:S03]  /*525a0*/  MOV R26, R28 ;  /* 0x0000001c001a7202 */ /* 0x001fc60000000f00 */
[----:B-1----:R-:W2:Y:S01]  /*525b0*/  LDL.LU R24, [R1+0x140] ;  /* 0x0001400001187983 */ /* 0x002ea20000300800 */
[----:B------:R-:W-:-:S03]  /*525c0*/  IMAD.MOV.U32 R25, RZ, RZ, R29 ;  /* 0x000000ffff197224 */ /* 0x000fc600078e001d */
[----:B------:R-:W2:Y:S04]  /*525d0*/  LDL.LU R29, [R1+0x2c24] ;  /* 0x002c2400011d7983 */ /* 0x000ea80000300800 */
[----:B------:R-:W2:Y:S01]  /*525e0*/  LDL.LU R28, [R1+0x2c20] ;  /* 0x002c2000011c7983 */ /* 0x000ea20000300800 */
[----:B------:R-:W-:-:S03]  /*525f0*/  MOV R27, R2 ;  /* 0x00000002001b7202 */ /* 0x000fc60000000f00 */
[----:B------:R-:W2:Y:S04]  /*52600*/  LDL.LU R2, [R1+0x2c1c] ;  /* 0x002c1c0001027983 */ /* 0x000ea80000300800 */
[----:B------:R-:W2:Y:S04]  /*52610*/  LDL.LU R4, [R1+0x190] ;  /* 0x0001900001047983 */ /* 0x000ea80000300800 */
[----:B------:R-:W2:Y:S04]  /*52620*/  LDL.LU R5, [R1+0x194] ;  /* 0x0001940001057983 */ /* 0x000ea80000300800 */
[----:B------:R-:W2:Y:S04]  /*52630*/  LDL.LU R6, [R1+0x198] ;  /* 0x0001980001067983 */ /* 0x000ea80000300800 */
[----:B------:R-:W2:Y:S04]  /*52640*/  LDL.LU R7, [R1+0x19c] ;  /* 0x00019c0001077983 */ /* 0x000ea80000300800 */
[----:B--2---:R0:W-:Y:S04]  /*52650*/  STL.64 [R1+0x2b80], R6 ;  /* 0x002b800601007387 */ /* 0x0041e80000100a00 */
[----:B------:R-:W-:Y:S01]  /*52660*/  STL.64 [R1+0x2b78], R4 ;  /* 0x002b780401007387 */ /* 0x000fe20000100a00 */
[----:B0-----:R-:W-:-:S03]  /*52670*/  MOV R6, R0 ;  /* 0x0000000000067202 */ /* 0x001fc60000000f00 */
[----:B------:R-:W2:Y:S01]  /*52680*/  LDL.LU R0, [R1+0x2c18] ;  /* 0x002c180001007983 */ /* 0x000ea20000300800 */
[----:B------:R-:W-:-:S03]  /*52690*/  MOV R7, R22 ;  /* 0x0000001600077202 */ /* 0x000fc60000000f00 */
[----:B------:R-:W2:Y:S04]  /*526a0*/  LDL.LU R22, [R1+0x2c14] ;  /* 0x002c140001167983 */ /* 0x000ea80000300800 */
[----:B------:R0:W-:Y:S02]  /*526b0*/  STL.64 [R1+0x2b98], R6 ;  /* 0x002b980601007387 */ /* 0x0001e40000100a00 */
[----:B0-----:R-:W-:Y:S02]  /*526c0*/  IMAD.MOV.U32 R6, RZ, RZ, R23 ;  /* 0x000000ffff067224 */ /* 0x001fe400078e0017 */
[----:B------:R-:W2:Y:S04]  /*526d0*/  LDL.LU R23, [R1+0x2c10] ;  /* 0x002c100001177983 */ /* 0x000ea80000300800 */
[----:B------:R0:W-:Y:S04]  /*526e0*/  STL.64 [R1+0x2b20], R26 ;  /* 0x002b201a01007387 */ /* 0x0001e80000100a00 */
[----:B------:R4:W-:Y:S01]  /*526f0*/  STL.64 [R1+0x2b18], R24 ;  /* 0x002b181801007387 */ /* 0x0009e20000100a00 */
[----:B------:R-:W-:Y:S01]  /*52700*/  MOV R7, R9 ;  /* 0x0000000900077202 */ /* 0x000fe20000000f00 */
[----:B0-----:R-:W-:Y:S01]  /*52710*/  IMAD.MOV.U32 R27, RZ, RZ, R16 ;  /* 0x000000ffff1b7224 */ /* 0x001fe200078e0010 */
[----:B---3--:R-:W-:Y:S01]  /*52720*/  MOV R26, R17 ;  /* 0x00000011001a7202 */ /* 0x008fe20000000f00 */
[----:B------:R-:W3:Y:S01]  /*52730*/  LDL.LU R16, [R1+0x1c0] ;  /* 0x0001c00001107983 */ /* 0x000ee20000300800 */
[----:B----4-:R-:W-:-:S03]  /*52740*/  MOV R25, R18 ;  /* 0x0000001200197202 */ /* 0x010fc60000000f00 */
[----:B------:R-:W3:Y:S01]  /*52750*/  LDL.LU R17, [R1+0x1c4] ;  /* 0x0001c40001117983 */ /* 0x000ee20000300800 */
[----:B------:R-:W-:-:S03]  /*52760*/  MOV R24, R19 ;  /* 0x0000001300187202 */ /* 0x000fc60000000f00 */
[----:B------:R-:W3:Y:S04]  /*52770*/  LDL.LU R18, [R1+0x1c8] ;  /* 0x0001c80001127983 */ /* 0x000ee80000300800 */
[----:B------:R-:W3:Y:S04]  /*52780*/  LDL.LU R19, [R1+0x1cc] ;  /* 0x0001cc0001137983 */ /* 0x000ee80000300800 */
[----:B------:R-:W4:Y:S04]  /*52790*/  LDL.LU R8, [R1+0x1e0] ;  /* 0x0001e00001087983 */ /* 0x000f280000300800 */
[----:B------:R-:W4:Y:S04]  /*527a0*/  LDL.LU R9, [R1+0x1e4] ;  /* 0x0001e40001097983 */ /* 0x000f280000300800 */
[----:B------:R-:W4:Y:S04]  /*527b0*/  LDL.LU R10, [R1+0x1e8] ;  /* 0x0001e800010a7983 */ /* 0x000f280000300800 */
[----:B------:R-:W4:Y:S04]  /*527c0*/  LDL.LU R11, [R1+0x1ec] ;  /* 0x0001ec00010b7983 */ /* 0x000f280000300800 */
[----:B------:R0:W-:Y:S04]  /*527d0*/  STL.64 [R1+0x2b38], R26 ;  /* 0x002b381a01007387 */ /* 0x0001e80000100a00 */
[----:B------:R1:W-:Y:S01]  /*527e0*/  STL.64 [R1+0x2b30], R24 ;  /* 0x002b301801007387 */ /* 0x0003e20000100a00 */
[----:B0-----:R-:W-:-:S02]  /*527f0*/  MOV R26, R28 ;  /* 0x0000001c001a7202 */ /* 0x001fc40000000f00 */
[----:B------:R-:W-:Y:S02]  /*52800*/  MOV R27, R29 ;  /* 0x0000001d001b7202 */ /* 0x000fe40000000f00 */
[----:B-1----:R-:W-:Y:S02]  /*52810*/  MOV R25, R2 ;  /* 0x0000000200197202 */ /* 0x002fe40000000f00 */
[----:B--2---:R-:W-:Y:S02]  /*52820*/  MOV R24, R0 ;  /* 0x0000000000187202 */ /* 0x004fe40000000f00 */
[----:B------:R-:W2:Y:S04]  /*52830*/  LDL.LU R0, [R1+0x2c0c] ;  /* 0x002c0c0001007983 */ /* 0x000ea80000300800 */
[----:B------:R-:W3:Y:S04]  /*52840*/  LDL.LU R2, [R1+0x2c08] ;  /* 0x002c080001027983 */ /* 0x000ee80000300800 */
[----:B------:R-:W4:Y:S04]  /*52850*/  LDL.LU R28, [R1+0x2c04] ;  /* 0x002c0400011c7983 */ /* 0x000f280000300800 */
[----:B------:R-:W4:Y:S04]  /*52860*/  LDL.LU R29, [R1+0x2c00] ;  /* 0x002c0000011d7983 */ /* 0x000f280000300800 */
[----:B------:R-:W-:Y:S04]  /*52870*/  STL.64 [R1+0x2b50], R26 ;  /* 0x002b501a01007387 */ /* 0x000fe80000100a00 */
[----:B------:R0:W-:Y:S04]  /*52880*/  STL.64 [R1+0x2b48], R24 ;  /* 0x002b481801007387 */ /* 0x0001e80000100a00 */
[----:B0-----:R-:W4:Y:S04]  /*52890*/  LDL.LU R24, [R1+0x170] ;  /* 0x0001700001187983 */ /* 0x001f280000300800 */
[----:B------:R-:W4:Y:S01]  /*528a0*/  LDL.LU R25, [R1+0x174] ;  /* 0x0001740001197983 */ /* 0x000f220000300800 */
[----:B------:R-:W-:Y:S01]  /*528b0*/  IMAD.MOV.U32 R26, RZ, RZ, R23 ;  /* 0x000000ffff1a7224 */ /* 0x000fe200078e0017 */
[----:B------:R-:W-:-:S02]  /*528c0*/  MOV R27, R22 ;  /* 0x00000016001b7202 */ /* 0x000fc40000000f00 */
[----:B------:R-:W4:Y:S04]  /*528d0*/  LDL.LU R23, [R1+0x2bfc] ;  /* 0x002bfc0001177983 */ /* 0x000f280000300800 */
[----:B------:R-:W4:Y:S04]  /*528e0*/  LDL.LU R22, [R1+0x2bf8] ;  /* 0x002bf80001167983 */ /* 0x000f280000300800 */
[----:B------:R2:W-:Y:S02]  /*528f0*/  STL.64 [R1+0x2b68], R26 ;  /* 0x002b681a01007387 */ /* 0x0005e40000100a00 */
[----:B--2---:R-:W-:Y:S01]  /*52900*/  IMAD.MOV.U32 R27, RZ, RZ, R0 ;  /* 0x000000ffff1b7224 */ /* 0x004fe200078e0000 */
[----:B---3--:R-:W-:Y:S01]  /*52910*/  MOV R26, R2 ;  /* 0x00000002001a7202 */ /* 0x008fe20000000f00 */
[----:B----4-:R0:W-:Y:S02]  /*52920*/  STL.64 [R1+0x2b60], R24 ;  /* 0x002b601801007387 */ /* 0x0101e40000100a00 */
[----:B0-----:R-:W-:-:S02]  /*52930*/  MOV R24, R29 ;  /* 0x0000001d00187202 */ /* 0x001fc40000000f00 */
[----:B------:R-:W-:Y:S01]  /*52940*/  MOV R25, R28 ;  /* 0x0000001c00197202 */ /* 0x000fe20000000f00 */
[----:B------:R-:W2:Y:S04]  /*52950*/  LDL.LU R29, [R1+0x2bf4] ;  /* 0x002bf400011d7983 */ /* 0x000ea80000300800 */
[----:B------:R-:W3:Y:S04]  /*52960*/  LDL.LU R28, [R1+0x2bf0] ;  /* 0x002bf000011c7983 */ /* 0x000ee80000300800 */
[----:B------:R-:W4:Y:S04]  /*52970*/  LDL.LU R2, [R1+0x2bec] ;  /* 0x002bec0001027983 */ /* 0x000f280000300800 */
[----:B------:R-:W4:Y:S04]  /*52980*/  LDL.LU R0, [R1+0x2be8] ;  /* 0x002be80001007983 */ /* 0x000f280000300800 */
[----:B------:R0:W-:Y:S04]  /*52990*/  STL.64 [R1+0x2b90], R26 ;  /* 0x002b901a01007387 */ /* 0x0001e80000100a00 */
[----:B------:R1:W-:Y:S01]  /*529a0*/  STL.64 [R1+0x2b88], R24 ;  /* 0x002b881801007387 */ /* 0x0003e20000100a00 */
[----:B0-----:R-:W-:-:S03]  /*529b0*/  MOV R26, R22 ;  /* 0x00000016001a7202 */ /* 0x001fc60000000f00 */
[----:B-1----:R-:W4:Y:S04]  /*529c0*/  LDL.LU R24, [R1+0x1a0] ;  /* 0x0001a00001187983 */ /* 0x002f280000300800 */
[----:B------:R-:W4:Y:S04]  /*529d0*/  LDL.LU R25, [R1+0x1a4] ;  /* 0x0001a40001197983 */ /* 0x000f280000300800 */
[----:B------:R-:W4:Y:S01]  /*529e0*/  LDL.LU R22, [R1+0x2be4] ;  /* 0x002be40001167983 */ /* 0x000f220000300800 */
[----:B------:R-:W-:-:S03]  /*529f0*/  MOV R27, R23 ;  /* 0x00000017001b7202 */ /* 0x000fc60000000f00 */
[----:B------:R-:W4:Y:S04]  /*52a00*/  LDL.LU R23, [R1+0x2be0] ;  /* 0x002be00001177983 */ /* 0x000f280000300800 */
[----:B------:R2:W-:Y:S02]  /*52a10*/  STL.64 [R1+0x2ba8], R26 ;  /* 0x002ba81a01007387 */ /* 0x0005e40000100a00 */
[----:B--2---:R-:W-:Y:S01]  /*52a20*/  MOV R27, R29 ;  /* 0x0000001d001b7202 */ /* 0x004fe20000000f00 */
[----:B---3--:R-:W-:Y:S01]  /*52a30*/  IMAD.MOV.U32 R26, RZ, RZ, R28 ;  /* 0x000000ffff1a7224 */ /* 0x008fe200078e001c */
[----:B----4-:R-:W-:Y:S01]  /*52a40*/  HMMA.16816.F32 R8, R12, R22, R8 ;  /* 0x000000160c08723c */ /* 0x010fe20000001808 */
[----:B------:R0:W-:Y:S02]  /*52a50*/  STL.64 [R1+0x2ba0], R24 ;  /* 0x002ba01801007387 */ /* 0x0001e40000100a00 */
[----:B0-----:R-:W-:-:S02]  /*52a60*/  MOV R24, R0 ;  /* 0x0000000000187202 */ /* 0x001fc40000000f00 */
[----:B------:R-:W-:Y:S01]  /*52a70*/  MOV R25, R2 ;  /* 0x0000000200197202 */ /* 0x000fe20000000f00 */
[----:B------:R-:W2:Y:S04]  /*52a80*/  LDL.LU R0, [R1+0x2bdc] ;  /* 0x002bdc0001007983 */ /* 0x000ea80000300800 */
[----:B------:R-:W3:Y:S04]  /*52a90*/  LDL.LU R2, [R1+0x2bd8] ;  /* 0x002bd80001027983 */ /* 0x000ee80000300800 */
[----:B------:R-:W4:Y:S04]  /*52aa0*/  LDL.LU R28, [R1+0x2bd4] ;  /* 0x002bd400011c7983 */ /* 0x000f280000300800 */
[----:B------:R-:W2:Y:S04]  /*52ab0*/  LDL.LU R29, [R1+0x2bd0] ;  /* 0x002bd000011d7983 */ /* 0x000ea80000300800 */
[----:B------:R-:W-:Y:S04]  /*52ac0*/  STL.64 [R1+0x610], R8 ;  /* 0x0006100801007387 */ /* 0x000fe80000100a00 */
[----:B------:R0:W-:Y:S04]  /*52ad0*/  STL.64 [R1+0x618], R10 ;  /* 0x0006180a01007387 */ /* 0x0001e80000100a00 */
[----:B0-----:R-:W2:Y:S04]  /*52ae0*/  LDL.LU.64 R10, [R1+0x2bc8] ;  /* 0x002bc800010a7983 */ /* 0x001ea80000300a00 */
[----:B------:R-:W3:Y:S01]  /*52af0*/  LDL.LU R8, [R1+0x2bc0] ;  /* 0x002bc00001087983 */ /* 0x000ee20000300800 */
[----:B--2---:R-:W-:Y:S03]  /*52b00*/  HMMA.16816.F32 R12, R12, R10, R16 ;  /* 0x0000000a0c0c723c */ /* 0x004fe60000001810 */
[----:B------:R-:W2:Y:S04]  /*52b10*/  LDL.LU.64 R18, [R1+0x2bb8] ;  /* 0x002bb80001127983 */ /* 0x000ea80000300a00 */
[----:B------:R-:W2:-:S12]  /*52b20*/  LDL.LU.64 R16, [R1+0x2bb0] ;  /* 0x002bb00001107983 */ /* 0x000e980000300a00 */
[----:B------:R-:W-:Y:S04]  /*52b30*/  STL.64 [R1+0x620], R12 ;  /* 0x0006200c01007387 */ /* 0x000fe80000100a00 */
[----:B------:R-:W-:Y:S01]  /*52b40*/  STL.64 [R1+0x628], R14 ;  /* 0x0006280e01007387 */ /* 0x000fe20000100a00 */
        /* <DEDUP_REMOVED lines=12> */
[----:B------:R-:W2:Y:S01]  /*52c10*/  LDL.LU.64 R4, [R1+0x2b78] ;  /* 0x002b780001047983 */ /* 0x000ea20000300a00 */
[----:B---3--:R-:W-:-:S02]  /*52c20*/  MOV R14, R8 ;  /* 0x00000008000e7202 */ /* 0x008fc40000000f00 */
[----:B------:R-:W-:Y:S01]  /*52c30*/  MOV R15, R3 ;  /* 0x00000003000f7202 */ /* 0x000fe20000000f00 */
[----:B------:R-:W0:Y:S08]  /*52c40*/  LDC R8, c[0x0][0x3d4] ;  /* 0x0000f500ff087b82 */ /* 0x000e300000000800 */
[----:B------:R-:W1:Y:S01]  /*52c50*/  LDC R3, c[0x0][0x3c4] ;  /* 0x0000f100ff037b82 */ /* 0x000e620000000800 */
[----:B--2---:R-:W-:Y:S01]  /*52c60*/  HMMA.16816.F32 R12, R16, R14, R4 ;  /* 0x0000000e100c723c */ /* 0x004fe20000001804 */
[----:B------:R-:W2:-:S15]  /*52c70*/  LDL.LU.64 R6, [R1+0x2b70] ;  /* 0x002b700001067983 */ /* 0x000e9e0000300a00 */
[----:B------:R-:W-:-:S03]  /*52c80*/  NOP ;  /* 0x0000000000007918 */ /* 0x000fc60000000000 */
[----:B------:R-:W-:Y:S04]  /*52c90*/  STL.64 [R1+0x650], R12 ;  /* 0x0006500c01007387 */ /* 0x000fe80000100a00 */
[----:B------:R3:W-:Y:S04]  /*52ca0*/  STL.64 [R1+0x658], R14 ;  /* 0x0006580e01007387 */ /* 0x0007e80000100a00 */
[----:B---3--:R-:W3:Y:S01]  /*52cb0*/  LDL.LU.64 R14, [R1+0xa78] ;  /* 0x000a7800010e7983 */ /* 0x008ee20000300a00 */
[----:B--2---:R-:W-:Y:S03]  /*52cc0*/  HMMA.16816.F32 R4, R16, R6, R24 ;  /* 0x000000061004723c */ /* 0x004fe60000001818 */
[----:B------:R-:W2:Y:S04]  /*52cd0*/  LDL.LU.64 R26, [R1+0x2b68] ;  /* 0x002b6800011a7983 */ /* 0x000ea80000300a00 */
[----:B------:R-:W2:-:S12]  /*52ce0*/  LDL.LU.64 R24, [R1+0x2b60] ;  /* 0x002b600001187983 */ /* 0x000e980000300a00 */
[----:B------:R-:W-:Y:S04]  /*52cf0*/  STL.64 [R1+0x660], R4 ;  /* 0x0006600401007387 */ /* 0x000fe80000100a00 */
[----:B------:R0:W-:Y:S04]  /*52d00*/  STL.64 [R1+0x668], R6 ;  /* 0x0006680601007387 */ /* 0x0001e80000100a00 */
[----:B0-----:R-:W2:Y:S04]  /*52d10*/  LDL.LU.64 R6, [R1+0x2b58] ;  /* 0x002b580001067983 */ /* 0x001ea80000300a00 */
[----:B------:R-:W3:Y:S01]  /*52d20*/  LDL.LU.64 R12, [R1+0xa80] ;  /* 0x000a8000010c7983 */ /* 0x000ee20000300a00 */
        /* <DEDUP_REMOVED lines=60> */
[----:B------:R-:W2:Y:S01]  /*530f0*/  LDL.LU.64 R4, [R1+0x2a68] ;  /* 0x002a680001047983 */ /* 0x000ea20000300a00 */
[----:B------:R-:W-:Y:S01]  /*53100*/  MOV R26, R2 ;  /* 0x00000002001a7202 */ /* 0x000fe20000000f00 */
[----:B------:R-:W-:-:S02]  /*53110*/  IMAD.MOV.U32 R27, RZ, RZ, R0 ;  /* 0x000000ffff1b7224 */ /* 0x000fc400078e0000 */
[----:B------:R-:W3:Y:S04]  /*53120*/  LDL.LU R2, [R1+0x2a64] ;  /* 0x002a640001027983 */ /* 0x000ee80000300800 */
[----:B------:R-:W1:Y:S01]  /*53130*/  LDL.LU R0, [R1+0x2a60] ;  /* 0x002a600001007983 */ /* 0x000e620000300800 */
[----:B--2---:R-:W-:-:S15]  /*53140*/  HMMA.16816.F32 R4, R16, R22, R4 ;  /* 0x000000161004723c */ /* 0x004fde0000001804 */
[----:B------:R-:W-:-:S04]  /*53150*/  NOP ;  /* 0x0000000000007918 */ /* 0x000fc80000000000 */
[----:B------:R-:W-:Y:S04]  /*53160*/  STL.64 [R1+0x710], R4 ;  /* 0x0007100401007387 */ /* 0x000fe80000100a00 */
[----:B------:R0:W-:Y:S04]  /*53170*/  STL.64 [R1+0x718], R6 ;  /* 0x0007180601007387 */ /* 0x0001e80000100a00 */
[----:B0-----:R-:W2:Y:S04]  /*53180*/  LDL.LU.64 R6, [R1+0x2a58] ;  /* 0x002a580001067983 */ /* 0x001ea80000300a00 */
[----:B------:R-:W2:Y:S04]  /*53190*/  LDL.LU.64 R4, [R1+0x2a50] ;  /* 0x002a500001047983 */ /* 0x000ea80000300a00 */
[----:B------:R-:W4:Y:S04]  /*531a0*/  LDL.LU R22, [R1+0x470] ;  /* 0x0004700001167983 */ /* 0x000f280000300800 */
[----:B------:R-:W4:Y:S01]  /*531b0*/  LDL.LU R23, [R1+0x474] ;  /* 0x0004740001177983 */ /* 0x000f220000300800 */
[----:B---3--:R-:W-:-:S02]  /*531c0*/  LEA R2, R8, R2, 0x7 ;  /* 0x0000000208027211 */ /* 0x008fc400078e38ff */
[----:B-1----:R-:W-:Y:S01]  /*531d0*/  LEA R0, R3, R0, 0x7 ;  /* 0x0000000003007211 */ /* 0x002fe200078e38ff */
[----:B--2---:R-:W-:-:S15]  /*531e0*/  HMMA.16816.F32 R16, R16, R10, R4 ;  /* 0x0000000a1010723c */ /* 0x004fde0000001804 */
[----:B------:R-:W-:-:S04]  /*531f0*/  NOP ;  /* 0x0000000000007918 */ /* 0x000fc80000000000 */
[----:B------:R-:W-:Y:S04]  /*53200*/  STL.64 [R1+0x720], R16 ;  /* 0x0007201001007387 */ /* 0x000fe80000100a00 */
[----:B------:R-:W-:Y:S04]  /*53210*/  STL.64 [R1+0x728], R18 ;  /* 0x0007281201007387 */ /* 0x000fe80000100a00 */
[----:B------:R-:W2:Y:S04]  /*53220*/  LDL R8, [R1+0x460] ;  /* 0x0004600001087983 */ /* 0x000ea80000100800 */
[----:B------:R-:W3:Y:S01]  /*53230*/  LDL R3, [R1+0x43c] ;  /* 0x00043c0001037983 */ /* 0x000ee20000100800 */
[----:B----4-:R-:W-:-:S02]  /*53240*/  FFMA2 R4, R14.F32x2.HI_LO, R26.F32x2.HI_LO, R22.F32x2.HI_LO ;  /* 0x0000001a0e047249 */ /* 0x010fc40000000016 */
[----:B------:R-:W-:-:S03]  /*53250*/  FFMA2 R6, R12.F32x2.HI_LO, R24.F32x2.HI_LO, R20.F32x2.HI_LO ;  /* 0x000000180c067249 */ /* 0x000fc60000000014 */
[----:B------:R-:W-:Y:S02]  /*53260*/  MOV R9, R5 ;  /* 0x0000000500097202 */ /* 0x000fe40000000f00 */
[----:B------:R-:W-:Y:S01]  /*53270*/  MOV R5, R7 ;  /* 0x0000000700057202 */ /* 0x000fe20000000f00 */
[----:B------:R-:W-:-:S04]  /*53280*/  UIADD3 UR4, UPT, UPT, UR4, 0x80, URZ ;  /* 0x0000008004047890 */ /* 0x000fc8000fffe0ff */
[----:B------:R-:W-:Y:S01]  /*53290*/  UISETP.GE.AND UP0, UPT, UR4, UR12, UPT ;  /* 0x0000000c0400728c */ /* 0x000fe2000bf06270 */
[----:B--2---:R0:W-:Y:S02]  /*532a0*/  STL [R1+0xa68], R8 ;  /* 0x000a680801007387 */ /* 0x0041e40000100800 */
[----:B0-----:R-:W-:Y:S02]  /*532b0*/  MOV R8, R29 ;  /* 0x0000001d00087202 */ /* 0x001fe40000000f00 */
[----:B------:R1:W5:Y:S04]  /*532c0*/  LDL.LU R29, [R1+0x2a4c] ;  /* 0x002a4c00011d7983 */ /* 0x0003680000300800 */
[----:B---3--:R0:W-:Y:S02]  /*532d0*/  STL [R1+0xa6c], R3 ;  /* 0x000a6c0301007387 */ /* 0x0081e40000100800 */
[----:B0-----:R-:W-:-:S02]  /*532e0*/  MOV R3, R28 ;  /* 0x0000001c00037202 */ /* 0x001fc40000000f00 */
[----:B------:R1:W5:Y:S04]  /*532f0*/  LDL.LU R28, [R1+0x2a48] ;  /* 0x002a4800011c7983 */ /* 0x0003680000300800 */
[----:B------:R0:W-:Y:S04]  /*53300*/  STL [R1+0xa70], R8 ;  /* 0x000a700801007387 */ /* 0x0001e80000100800 */
[----:B------:R1:W-:Y:S01]  /*53310*/  STL [R1+0xa74], R3 ;  /* 0x000a740301007387 */ /* 0x0003e20000100800 */
[----:B0-----:R-:W-:Y:S01]  /*53320*/  IMAD.MOV.U32 R8, RZ, RZ, R4 ;  /* 0x000000ffff087224 */ /* 0x001fe200078e0004 */
[----:B------:R-:W-:-:S05]  /*53330*/  MOV R4, R6 ;  /* 0x0000000600047202 */ /* 0x000fca0000000f00 */
[----:B------:R1:W-:Y:S04]  /*53340*/  STL.64 [R1+0xa80], R4 ;  /* 0x000a800401007387 */ /* 0x0003e80000100a00 */
[----:B------:R1:W-:Y:S01]  /*53350*/  STL.64 [R1+0xa78], R8 ;  /* 0x000a780801007387 */ /* 0x0003e20000100a00 */
[----:B------:R-:W-:Y:S05]  /*53360*/  BRA.U !UP0, `(.L_x_1) ;  /* 0xfffffc45084c7547 */ /* 0x000fea000b83ffff */
.L_x_0:
[----:B------:R-:W2:Y:S01]  /*53370*/  LDL.LU.64 R6, [R1+0xa78] ;  /* 0x000a780001067983 */ /* 0x000ea20000300a00 */
[----:B------:R-:W3:Y:S03]  /*53380*/  LDCU.64 UR4, c[0x0][0x3e0] ;  /* 0x00007c00ff0477ac */ /* 0x000ee60008000a00 */
[----:B-1----:R-:W4:Y:S01]  /*53390*/  LDL.LU.64 R4, [R1+0xa80] ;  /* 0x000a800001047983 */ /* 0x002f220000300a00 */
[----:B0-----:R-:W0:Y:S02]  /*533a0*/  S2R R3, SR_TID.X ;  /* 0x0000000000037919 */ /* 0x001e240000002100 */
[----:B0-----:R-:W-:Y:S01]  /*533b0*/  LOP3.LUT R3, R3, 0x7f, RZ, 0xc0, !PT ;  /* 0x0000007f03037812 */ /* 0x001fe200078ec0ff */
[----:B------:R-:W-:Y:S03]  /*533c0*/  BAR.SYNC.DEFER_BLOCKING 0x0 ;  /* 0x0000000000007b1d */ /* 0x000fe60000010000 */
[----:B------:R-:W-:Y:S01]  /*533d0*/  ISETP.GE.U32.AND P0, PT, R3, 0x20, PT ;  /* 0x000000200300780c */ /* 0x000fe20003f06070 */
[----:B--2--5:R-:W-:Y:S01]  /*533e0*/  IMAD.MOV.U32 R28, RZ, RZ, R7 ;  /* 0x000000ffff1c7224 */ /* 0x024fe200078e0007 */
[----:B------:R-:W-:-:S02]  /*533f0*/  MOV R29, R6 ;  /* 0x00000006001d7202 */ /* 0x000fc40000000f00 */
[----:B----4-:R-:W-:Y:S02]  /*53400*/  MOV R27, R4 ;  /* 0x00000004001b7202 */ /* 0x010fe40000000f00 */
[----:B------:R-:W-:-:S03]  /*53410*/  MOV R26, R5 ;  /* 0x00000005001a7202 */ /* 0x000fc60000000f00 */
[----:B------:R0:W-:Y:S04]  /*53420*/  STL [R1+0x2d64], R27 ;  /* 0x002d641b01007387 */ /* 0x0001e80000100800 */
[----:B------:R1:W-:Y:S04]  /*53430*/  STL [R1+0x2dc4], R26 ;  /* 0x002dc41a01007387 */ /* 0x0003e80000100800 */
[----:B0-----:R-:W2:Y:S04]  /*53440*/  LDL.LU R27, [R1+0x4b0] ;  /* 0x0004b000011b7983 */ /* 0x001ea80000300800 */
[----:B--2---:R-:W-:Y:S04]  /*53450*/  STL [R1+0x2dac], R27 ;  /* 0x002dac1b01007387 */ /* 0x004fe80000100800 */
[----:B------:R-:W2:Y:S04]  /*53460*/  LDL.LU R2, [R1+0x4b4] ;  /* 0x0004b40001027983 */ /* 0x000ea80000300800 */
[----:B------:R-:W4:Y:S04]  /*53470*/  LDL.LU R0, [R1+0x4b8] ;  /* 0x0004b80001007983 */ /* 0x000f280000300800 */
[----:B--2---:R-:W-:Y:S04]  /*53480*/  STL [R1+0x198], R2 ;  /* 0x0001980201007387 */ /* 0x004fe80000100800 */
[----:B-1----:R-:W2:Y:S04]  /*53490*/  LDL.LU R26, [R1+0x4bc] ;  /* 0x0004bc00011a7983 */ /* 0x002ea80000300800 */
[----:B----4-:R0:W-:Y:S04]  /*534a0*/  STL [R1+0x190], R0 ;  /* 0x0001900001007387 */ /* 0x0101e80000100800 */
[----:B--2---:R-:W-:Y:S04]  /*534b0*/  STL [R1+0x2e24], R26 ;  /* 0x002e241a01007387 */ /* 0x004fe80000100800 */
[----:B0-----:R-:W2:Y:S04]  /*534c0*/  LDL.LU R0, [R1+0x540] ;  /* 0x0005400001007983 */ /* 0x001ea80000300800 */
[----:B------:R-:W4:Y:S04]  /*534d0*/  LDL.LU R2, [R1+0x544] ;  /* 0x0005440001027983 */ /* 0x000f280000300800 */
[----:B--2---:R0:W-:Y:S04]  /*534e0*/  STL [R1+0x194], R0 ;  /* 0x0001940001007387 */ /* 0x0041e80000100800 */
[----:B0-----:R-:W2:Y:S04]  /*534f0*/  LDL.LU R0, [R1+0x548] ;  /* 0x0005480001007983 */ /* 0x001ea80000300800 */
[----:B----4-:R0:W-:Y:S04]  /*53500*/  STL [R1+0x18c], R2 ;  /* 0x00018c0201007387 */ /* 0x0101e80000100800 */
[----:B0-----:R-:W4:Y:S04]  /*53510*/  LDL.LU R2, [R1+0x54c] ;  /* 0x00054c0001027983 */ /* 0x001f280000300800 */
        /* <DEDUP_REMOVED lines=31> */
[----:B------:R-:W4:Y:S04]  /*53710*/  LDL.LU R25, [R1+0x58c] ;  /* 0x00058c0001197983 */ /* 0x000f280000300800 */
[----:B--2---:R1:W-:Y:S04]  /*53720*/  STL [R1+0x140], R0 ;  /* 0x0001400001007387 */ /* 0x0043e80000100800 */
[----:B----4-:R-:W-:Y:S04]  /*53730*/  STL [R1+0x2e28], R25 ;  /* 0x002e281901007387 */ /* 0x010fe80000100800 */
[----:B------:R-:W2:Y:S04]  /*53740*/  LDL.LU R27, [R1+0x590] ;  /* 0x00059000011b7983 */ /* 0x000ea80000300800 */
[----:B--2---:R-:W-:Y:S04]  /*53750*/  STL [R1+0x2db0], R27 ;  /* 0x002db01b01007387 */ /* 0x004fe80000100800 */
        /* <DEDUP_REMOVED lines=11> */
[----:B------:R-:W4:Y:S04]  /*53810*/  LDL.LU R18, [R1+0x5ac] ;  /* 0x0005ac0001127983 */ /* 0x000f280000300800 */
[----:B------:R-:W2:Y:S04]  /*53820*/  LDL.LU R17, [R1+0x5b0] ;  /* 0x0005b00001117983 */ /* 0x000ea80000300800 */
[----:B--2---:R-:W-:Y:S04]  /*53830*/  STL [R1+0x2dc0], R17 ;  /* 0x002dc01101007387 */ /* 0x004fe80000100800 */
[----:B------:R-:W2:Y:S04]  /*53840*/  LDL.LU R16, [R1+0x5b4] ;  /* 0x0005b40001107983 */ /* 0x000ea80000300800 */
[----:B--2---:R-:W-:Y:S04]  /*53850*/  STL [R1+0x2dc8], R16 ;  /* 0x002dc81001007387 */ /* 0x004fe80000100800 */
[----:B------:R-:W2:Y:S04]  /*53860*/  LDL.LU R15, [R1+0x5b8] ;  /* 0x0005b800010f7983 */ /* 0x000ea80000300800 */
[----:B------:R-:W2:Y:S04]  /*53870*/  LDL.LU R14, [R1+0x5bc] ;  /* 0x0005bc00010e7983 */ /* 0x000ea80000300800 */
        /* <DEDUP_REMOVED lines=15> */
[----:B--2---:R2:W-:Y:S04]  /*53970*/  STL [R1+0x2de0], R4 ;  /* 0x002de00401007387 */ /* 0x0045e80000100800 */
[----:B------:R-:W2:Y:S04]  /*53980*/  LDL.LU R3, [R1+0x5e8] ;  /* 0x0005e80001037983 */ /* 0x000ea80000300800 */
[----:B0-----:R-:W2:Y:S04]  /*53990*/  LDL.LU R2, [R1+0x5ec] ;  /* 0x0005ec0001027983 */ /* 0x001ea80000300800 */
[----:B-1----:R-:W2:Y:S04]  /*539a0*/  LDL.LU R0, [R1+0x5f0] ;  /* 0x0005f00001007983 */ /* 0x002ea80000300800 */
[----:B--2---:R0:W-:Y:S04]  /*539b0*/  STL [R1+0x2de4], R0 ;  /* 0x002de40001007387 */ /* 0x0041e80000100800 */
[----:B------:R-:W2:Y:S04]  /*539c0*/  LDL.LU R4, [R1+0x5f4] ;  /* 0x0005f40001047983 */ /* 0x000ea80000300800 */
[----:B0-----:R-:W3:Y:S04]  /*539d0*/  LDL.LU R0, [R1+0x5f8] ;  /* 0x0005f80001007983 */ /* 0x001ee80000300800 */
[----:B--2---:R0:W-:Y:S04]  /*539e0*/  STL [R1], R4 ;  /* 0x0000000401007387 */ /* 0x0041e80000100800 */
[----:B0-----:R-:W2:Y:S04]  /*539f0*/  LDL.LU R4, [R1+0x5fc] ;  /* 0x0005fc0001047983 */ /* 0x001ea80000300800 */
[----:B---3--:R0:W-:Y:S04]  /*53a00*/  STL [R1+0x4], R0 ;  /* 0x0000040001007387 */ /* 0x0081e80000100800 */
[----:B0-----:R-:W3:Y:S04]  /*53a10*/  LDL.LU R0, [R1+0x600] ;  /* 0x0006000001007983 */ /* 0x001ee80000300800 */
[----:B--2---:R0:W-:Y:S04]  /*53a20*/  STL [R1+0x8], R4 ;  /* 0x0000080401007387 */ /* 0x0041e80000100800 */
[----:B0-----:R-:W2:Y:S04]  /*53a30*/  LDL.LU R4, [R1+0x604] ;  /* 0x0006040001047983 */ /* 0x001ea80000300800 */
[----:B---3--:R0:W-:Y:S04]  /*53a40*/  STL [R1+0xc], R0 ;  /* 0x00000c0001007387 */ /* 0x0081e80000100800 */
[----:B0-----:R-:W3:Y:S04]  /*53a50*/  LDL.LU R0, [R1+0x608] ;  /* 0x0006080001007983 */ /* 0x001ee80000300800 */
[----:B--2---:R0:W-:Y:S04]  /*53a60*/  STL [R1+0x10], R4 ;  /* 0x0000100401007387 */ /* 0x0041e80000100800 */
[----:B0-----:R-:W2:Y:S04]  /*53a70*/  LDL.LU R4, [R1+0x60c] ;  /* 0x00060c0001047983 */ /* 0x001ea80000300800 */
[----:B---3--:R0:W-:Y:S04]  /*53a80*/  STL [R1+0x14], R0 ;  /* 0x0000140001007387 */ /* 0x0081e80000100800 */
[----:B0-----:R-:W3:Y:S04]  /*53a90*/  LDL.LU R0, [R1+0x610] ;  /* 0x0006100001007983 */ /* 0x001ee80000300800 */
[----:B--2---:R-:W-:Y:S04]  /*53aa0*/  STL [R1+0x18], R4 ;  /* 0x0000180401007387 */ /* 0x004fe80000100800 */
[----:B------:R-:W2:Y:S04]  /*53ab0*/  LDL.LU R21, [R1+0x614] ;  /* 0x0006140001157983 */ /* 0x000ea80000300800 */
[----:B---3--:R0:W-:Y:S04]  /*53ac0*/  STL [R1+0x1c], R0 ;  /* 0x00001c0001007387 */ /* 0x0081e80000100800 */
[----:B--2---:R-:W-:Y:S04]  /*53ad0*/  STL [R1+0x2de8], R21 ;  /* 0x002de81501007387 */ /* 0x004fe80000100800 */
[----:B------:R-:W2:Y:S04]  /*53ae0*/  LDL.LU R26, [R1+0x618] ;  /* 0x00061800011a7983 */ /* 0x000ea80000300800 */
[----:B------:R-:W3:Y:S04]  /*53af0*/  LDL.LU R25, [R1+0x61c] ;  /* 0x00061c0001197983 */ /* 0x000ee80000300800 */
[----:B------:R-:W2:Y:S04]  /*53b00*/  LDL.LU R24, [R1+0x620] ;  /* 0x0006200001187983 */ /* 0x000ea80000300800 */
[----:B--2---:R-:W-:Y:S04]  /*53b10*/  STL [R1+0x2dec], R24 ;  /* 0x002dec1801007387 */ /* 0x004fe80000100800 */
[----:B------:R-:W2:Y:S04]  /*53b20*/  LDL.LU R27, [R1+0x624] ;  /* 0x00062400011b7983 */ /* 0x000ea80000300800 */
[----:B--2---:R-:W-:Y:S04]  /*53b30*/  STL [R1+0x2df0], R27 ;  /* 0x002df01b01007387 */ /* 0x004fe80000100800 */
[----:B------:R-:W2:Y:S04]  /*53b40*/  LDL.LU R23, [R1+0x628] ;  /* 0x0006280001177983 */ /* 0x000ea80000300800 */
[----:B------:R-:W2:Y:S04]  /*53b50*/  LDL.LU R22, [R1+0x62c] ;  /* 0x00062c0001167983 */ /* 0x000ea80000300800 */
[----:B0-----:R-:W2:Y:S04]  /*53b60*/  LDL.LU R0, [R1+0x630] ;  /* 0x0006300001007983 */ /* 0x001ea80000300800 */
[----:B------:R-:W3:Y:S04]  /*53b70*/  LDL.LU R4, [R1+0x634] ;  /* 0x0006340001047983 */ /* 0x000ee80000300800 */
        /* <DEDUP_REMOVED lines=45> */
[----:B------:R-:W2:Y:S01]  /*53e50*/  LDL.LU R5, [R1+0x690] ;  /* 0x0006900001057983 */ /* 0x000ea20000300800 */
[----:B0-----:R-:W0:Y:S03]  /*53e60*/  S2R R0, SR_TID.X ;  /* 0x0000000000007919 */ /* 0x001e260000002100 */
[----:B---3--:R1:W-:Y:S04]  /*53e70*/  STL [R1+0x68], R4 ;  /* 0x0000680401007387 */ /* 0x0083e80000100800 */
[----:B-1----:R-:W3:Y:S04]  /*53e80*/  LDL.LU R4, [R1+0x694] ;  /* 0x0006940001047983 */ /* 0x002ee80000300800 */
[----:B--2---:R1:W-:Y:S04]  /*53e90*/  STL [R1+0xd4], R5 ;  /* 0x0000d40501007387 */ /* 0x0043e80000100800 */
[----:B-1----:R-:W2:Y:S04]  /*53ea0*/  LDL.LU R5, [R1+0x698] ;  /* 0x0006980001057983 */ /* 0x002ea80000300800 */
        /* <DEDUP_REMOVED lines=54> */
[----:B--2---:R-:W-:Y:S04]  /*54210*/  STL [R1+0x10c], R5 ;  /* 0x00010c0501007387 */ /* 0x004fe80000100800 */
[----:B------:R-:W2:Y:S04]  /*54220*/  LDL.LU R8, [R1+0x708] ;  /* 0x0007080001087983 */ /* 0x000ea80000300800 */
[----:B---3--:R1:W-:Y:S04]  /*54230*/  STL [R1+0x110], R4 ;  /* 0x0001100401007387 */ /* 0x0083e80000100800 */
[----:B-1----:R-:W3:Y:S04]  /*54240*/  LDL.LU R4, [R1+0x70c] ;  /* 0x00070c0001047983 */ /* 0x002ee80000300800 */
[----:B--2---:R1:W-:Y:S04]  /*54250*/  STL [R1+0xa4], R8 ;  /* 0x0000a40801007387 */ /* 0x0043e80000100800 */
[----:B-1----:R-:W2:Y:S04]  /*54260*/  LDL.LU R8, [R1+0x710] ;  /* 0x0007100001087983 */ /* 0x002ea80000300800 */
[----:B---3--:R-:W-:Y:S04]  /*54270*/  STL [R1+0xa8], R4 ;  /* 0x0000a80401007387 */ /* 0x008fe80000100800 */
[----:B--2---:R1:W-:Y:S04]  /*54280*/  STL [R1+0x114], R8 ;  /* 0x0001140801007387 */ /* 0x0043e80000100800 */
[----:B------:R-:W2:Y:S04]  /*54290*/  LDL.LU R24, [R1+0x714] ;  /* 0x0007140001187983 */ /* 0x000ea80000300800 */
[----:B------:R-:W3:Y:S04]  /*542a0*/  LDL.LU R9, [R1+0x718] ;  /* 0x0007180001097983 */ /* 0x000ee80000300800 */
[----:B-1----:R-:W2:Y:S01]  /*542b0*/  LDL.LU R8, [R1+0x71c] ;  /* 0x00071c0001087983 */ /* 0x002ea20000300800 */
[----:B0-----:R-:W-:-:S02]  /*542c0*/  SHF.L.U32 R5, R0, 0xb, RZ ;  /* 0x0000000b00057819 */ /* 0x001fc400000006ff */
[----:B------:R-:W-:Y:S02]  /*542d0*/  LOP3.LUT R4, R0, 0x3f, RZ, 0xc0, !PT ;  /* 0x0000003f00047812 */ /* 0x000fe400078ec0ff */
[----:B------:R-:W-:-:S04]  /*542e0*/  LOP3.LUT R5, R5, 0x3000, RZ, 0xc0, !PT ;  /* 0x0000300005057812 */ /* 0x000fc800078ec0ff */
[----:B------:R-:W-:Y:S01]  /*542f0*/  LEA R4, R4, R5, 0x4 ;  /* 0x0000000504047211 */ /* 0x000fe200078e20ff */
[----:B---3--:R-:W-:Y:S04]  /*54300*/  STL [R1+0xac], R9 ;  /* 0x0000ac0901007387 */ /* 0x008fe80000100800 */
[----:B--2---:R-:W-:Y:S04]  /*54310*/  STL [R1+0x118], R24 ;  /* 0x0001181801007387 */ /* 0x004fe80000100800 */
[----:B------:R-:W-:Y:S04]  /*54320*/  STL [R1+0xb0], R8 ;  /* 0x0000b00801007387 */ /* 0x000fe80000100800 */
[----:B------:R-:W-:Y:S04]  /*54330*/  STL [R1+0x2df4], R24 ;  /* 0x002df41801007387 */ /* 0x000fe80000100800 */
[----:B------:R-:W2:Y:S04]  /*54340*/  LDL.LU R4, [R1+0x720] ;  /* 0x0007200001047983 */ /* 0x000ea80000300800 */
[----:B------:R-:W3:Y:S04]  /*54350*/  LDL.LU R27, [R1+0x724] ;  /* 0x00072400011b7983 */ /* 0x000ee80000300800 */
[----:B--2---:R0:W-:Y:S04]  /*54360*/  STL [R1+0x11c], R4 ;  /* 0x00011c0401007387 */ /* 0x0041e80000100800 */
[----:B---3--:R1:W-:Y:S04]  /*54370*/  STL [R1+0x2df8], R27 ;  /* 0x002df81b01007387 */ /* 0x0083e80000100800 */
[----:B------:R-:W2:Y:S01]  /*54380*/  LDL.LU R5, [R1+0x728] ;  /* 0x0007280001057983 */ /* 0x000ea20000300800 */
[----:B0-----:R-:W-:-:S05]  /*54390*/  IMAD.SHL.U32 R4, R0, 0x10, RZ ;  /* 0x0000001000047824 */ /* 0x001fca00078e00ff */
[----:B------:R-:W-:Y:S01]  /*543a0*/  LOP3.LUT R4, R4, 0x70, RZ, 0xc0, !PT ;  /* 0x0000007004047812 */ /* 0x000fe200078ec0ff */
[----:B--2---:R0:W-:Y:S04]  /*543b0*/  STL [R1+0xb4], R5 ;  /* 0x0000b40501007387 */ /* 0x0041e80000100800 */
[----:B-1----:R-:W2:Y:S04]  /*543c0*/  LDL.LU R27, [R1+0x8] ;  /* 0x00000800011b7983 */ /* 0x002ea80000300800 */
[----:B------:R-:W3:Y:S04]  /*543d0*/  LDL.LU R24, [R1+0x4] ;  /* 0x0000040001187983 */ /* 0x000ee80000300800 */
[----:B------:R-:W2:Y:S01]  /*543e0*/  LDL.LU R8, [R1+0x72c] ;  /* 0x00072c0001087983 */ /* 0x000ea20000300800 */
[----:B0-----:R-:W-:-:S02]  /*543f0*/  SHF.L.U32 R5, R0, 0x5, RZ ;  /* 0x0000000500057819 */ /* 0x001fc400000006ff */
[----:B------:R-:W-:Y:S02]  /*54400*/  LOP3.LUT R0, R0, 0x18, RZ, 0xc0, !PT ;  /* 0x0000001800007812 */ /* 0x000fe400078ec0ff */
[----:B------:R-:W-:Y:S01]  /*54410*/  IADD3 R4, PT, PT, R4, UR6, RZ ;  /* 0x0000000604047c10 */ /* 0x000fe2000fffe0ff */
[----:B------:R-:W-:-:S03]  /*54420*/  FMUL R20, R29, 8388608 ;  /* 0x4b0000001d147820 */ /* 0x000fc60000400000 */
[----:B------:R-:W-:Y:S02]  /*54430*/  LEA.HI R4, R0, R4, RZ, 0x1f ;  /* 0x0000000400047211 */ /* 0x000fe400078ff8ff */
[----:B------:R-:W-:Y:S02]  /*54440*/  LOP3.LUT R5, R5, 0xc60, RZ, 0xc0, !PT ;  /* 0x00000c6005057812 */ /* 0x000fe400078ec0ff */
[----:B------:R-:W-:Y:S02]  /*54450*/  FSETP.GT.AND P1, PT, |R28|, 8.50705917302346158658e+37, PT ;  /* 0x7e8000001c00780b */ /* 0x000fe40003f24200 */
[----:B------:R-:W-:Y:S01]  /*54460*/  LEA R5, R0, R5, 0x9 ;  /* 0x0000000500057211 */ /* 0x000fe200078e48ff */
[C---:B------:R-:W-:Y:S01]  /*54470*/  FMUL R0, R28.reuse, 8388608 ;  /* 0x4b0000001c007820 */ /* 0x040fe20000400000 */
[----:B------:R-:W-:Y:S01]  /*54480*/  FSETP.GEU.AND P2, PT, R28, 1.175494350822287508e-38, PT ;  /* 0x008000001c00780b */ /* 0x000fe20003f4e000 */
[----:B--2---:R-:W-:Y:S04]  /*54490*/  STL [R1+0xb8], R8 ;  /* 0x0000b80801007387 */ /* 0x004fe80000100800 */
[----:B------:R-:W-:Y:S04]  /*544a0*/  STL [R1+0x270], R4 ;  /* 0x0002700401007387 */ /* 0x000fe80000100800 */
[----:B------:R0:W-:Y:S04]  /*544b0*/  STL [R1+0x2e00], R20 ;  /* 0x002e001401007387 */ /* 0x0001e80000100800 */
[----:B0-----:R-:W2:Y:S01]  /*544c0*/  LDL.LU R20, [R1+0x18] ;  /* 0x0000180001147983 */ /* 0x001ea20000300800 */
[----:B------:R-:W-:-:S02]  /*544d0*/  FSEL R4, R0, R28, !P2 ;  /* 0x0000001c00047208 */ /* 0x000fc40005000000 */
[C---:B------:R-:W-:Y:S01]  /*544e0*/  FSETP.GEU.AND P4, PT, R29.reuse, 1.175494350822287508e-38, PT ;  /* 0x008000001d00780b */ /* 0x040fe20003f8e000 */
[----:B------:R0:W-:Y:S01]  /*544f0*/  STL [R1+0x2dfc], R29 ;  /* 0x002dfc1d01007387 */ /* 0x0001e20000100800 */
[----:B------:R-:W-:Y:S01]  /*54500*/  FSETP.GT.AND P3, PT, |R29|, 8.50705917302346158658e+37, PT ;  /* 0x7e8000001d00780b */ /* 0x000fe20003f64200 */
[----:B------:R-:W-:Y:S02]  /*54510*/  @P1 FMUL R22, R22, 0.25 ;  /* 0x3e80000016161820 */ /* 0x000fe40000400000 */
[----:B0-----:R-:W3:Y:S04]  /*54520*/  LDL.LU R29, [R1+0x14] ;  /* 0x00001400011d7983 */ /* 0x001ee80000300800 */
[----:B------:R-:W3:Y:S04]  /*54530*/  LDL.LU R21, [R1+0x140] ;  /* 0x0001400001157983 */ /* 0x000ee80000300800 */
[----:B------:R-:W3:Y:S04]  /*54540*/  LDL.LU R0, [R1+0x148] ;  /* 0x0001480001007983 */ /* 0x000ee80000300800 */
[----:B------:R0:W-:Y:S01]  /*54550*/  STL [R1+0x13c], R4 ;  /* 0x00013c0401007387 */ /* 0x0001e20000100800 */
[----:B------:R-:W-:Y:S01]  /*54560*/  @P1 FMUL R23, R23, 0.25 ;  /* 0x3e80000017171820 */ /* 0x000fe20000400000 */
[----:B------:R-:W-:-:S02]  /*54570*/  @P1 FMUL R25, R25, 0.25 ;  /* 0x3e80000019191820 */ /* 0x000fc40000400000 */
[----:B0-----:R-:W3:Y:S04]  /*54580*/  LDL.LU R4, [R1+0x150] ;  /* 0x0001500001047983 */ /* 0x001ee80000300800 */
[----:B------:R-:W3:Y:S04]  /*54590*/  LDL.LU R5, [R1+0x158] ;  /* 0x0001580001057983 */ /* 0x000ee80000300800 */
[----:B------:R-:W3:Y:S04]  /*545a0*/  LDL.LU R8, [R1+0x160] ;  /* 0x0001600001087983 */ /* 0x000ee80000300800 */
[----:B------:R-:W3:Y:S04]  /*545b0*/  LDL.LU R9, [R1+0x168] ;  /* 0x0001680001097983 */ /* 0x000ee80000300800 */
[----:B------:R-:W3:Y:S04]  /*545c0*/  LDL.LU R12, [R1+0x170] ;  /* 0x00017000010c7983 */ /* 0x000ee80000300800 */
[----:B------:R-:W3:Y:S01]  /*545d0*/  LDL.LU R13, [R1+0x178] ;  /* 0x00017800010d7983 */ /* 0x000ee20000300800 */
[----:B------:R-:W-:-:S03]  /*545e0*/  @P1 FMUL R26, R26, 0.25 ;  /* 0x3e8000001a1a1820 */ /* 0x000fc60000400000 */
[----:B------:R-:W3:Y:S04]  /*545f0*/  LDL.LU R16, [R1+0x180] ;  /* 0x0001800001107983 */ /* 0x000ee80000300800 */
[----:B------:R-:W3:Y:S04]  /*54600*/  LDL.LU R17, [R1+0x190] ;  /* 0x0001900001117983 */ /* 0x000ee80000300800 */
[----:B------:R0:W-:Y:S04]  /*54610*/  STL [R1+0x38], R22 ;  /* 0x0000381601007387 */ /* 0x0001e80000100800 */
[----:B0-----:R-:W3:Y:S04]  /*54620*/  LDL.LU R22, [R1+0x2e30] ;  /* 0x002e300001167983 */ /* 0x001ee80000300800 */
[----:B------:R0:W-:Y:S04]  /*54630*/  STL [R1+0x34], R23 ;  /* 0x0000341701007387 */ /* 0x0001e80000100800 */
[----:B0-----:R-:W3:Y:S04]  /*54640*/  LDL.LU R23, [R1+0x2e2c] ;  /* 0x002e2c0001177983 */ /* 0x001ee80000300800 */
[----:B------:R0:W-:Y:S04]  /*54650*/  STL [R1+0x28], R25 ;  /* 0x0000281901007387 */ /* 0x0001e80000100800 */
[----:B0-----:R-:W3:Y:S04]  /*54660*/  LDL.LU R25, [R1+0x2e28] ;  /* 0x002e280001197983 */ /* 0x001ee80000300800 */
[----:B------:R0:W-:Y:S04]  /*54670*/  STL [R1+0x24], R26 ;  /* 0x0000241a01007387 */ /* 0x0001e80000100800 */
[----:B0-----:R-:W3:Y:S01]  /*54680*/  LDL.LU R26, [R1+0x2e24] ;  /* 0x002e2400011a7983 */ /* 0x001ee20000300800 */
[----:B--2---:R-:W-:-:S05]  /*54690*/  @P1 FMUL R20, R20, 0.25 ;  /* 0x3e80000014141820 */ /* 0x004fca0000400000 */
[----:B------:R0:W-:Y:S04]  /*546a0*/  STL [R1+0x2e14], R20 ;  /* 0x002e141401007387 */ /* 0x0001e80000100800 */
[----:B0-----:R-:W2:Y:S04]  /*546b0*/  LDL R20, [R1+0x24] ;  /* 0x0000240001147983 */ /* 0x001ea80000100800 */
[----:B--2---:R0:W-:Y:S04]  /*546c0*/  STL [R1+0x2e18], R20 ;  /* 0x002e181401007387 */ /* 0x0041e80000100800 */
[----:B0-----:R-:W2:Y:S04]  /*546d0*/  LDL R20, [R1+0x28] ;  /* 0x0000280001147983 */ /* 0x001ea80000100800 */
[----:B--2---:R0:W-:Y:S04]  /*546e0*/  STL [R1+0x2e1c], R20 ;  /* 0x002e1c1401007387 */ /* 0x0041e80000100800 */
[----:B0-----:R-:W2:Y:S01]  /*546f0*/  LDL R20, [R1+0x34] ;  /* 0x0000340001147983 */ /* 0x001ea20000100800 */
[----:B------:R-:W-:-:S03]  /*54700*/  FSETP.GEU.AND P5, PT, |R28|, 1.175494350822287508e-38, PT ;  /* 0x008000001c00780b */ /* 0x000fc60003fae200 */
[----:B--2---:R0:W-:Y:S04]  /*54710*/  STL [R1+0x2e20], R20 ;  /* 0x002e201401007387 */ /* 0x0041e80000100800 */
[----:B0-----:R-:W2:Y:S06]  /*54720*/  LDL R20, [R1+0x38] ;  /* 0x0000380001147983 */ /* 0x001eac0000100800 */
[----:B--2---:R-:W-:-:S05]  /*54730*/  @!P5 FMUL R20, R20, 16777216 ;  /* 0x4b8000001414d820 */ /* 0x004fca0000400000 */
[----:B------:R0:W-:Y:S04]  /*54740*/  @!P5 STL [R1+0x38], R20 ;  /* 0x000038140100d387 */ /* 0x0001e80000100800 */
[----:B0-----:R-:W2:Y:S02]  /*54750*/  LDL.LU R20, [R1+0x2e20] ;  /* 0x002e200001147983 */ /* 0x001ea40000300800 */
        /* <DEDUP_REMOVED lines=10> */
[----:B------:R0:W-:Y:S04]  /*54800*/  STL [R1+0x2e04], R20 ;  /* 0x002e041401007387 */ /* 0x0001e80000100800 */
[----:B0-----:R-:W2:Y:S04]  /*54810*/  LDL.LU R20, [R1+0x24] ;  /* 0x0000240001147983 */ /* 0x001ea80000300800 */
[----:B--2---:R0:W-:Y:S04]  /*54820*/  STL [R1+0x2e08], R20 ;  /* 0x002e081401007387 */ /* 0x0041e80000100800 */
[----:B0-----:R-:W2:Y:S04]  /*54830*/  LDL.LU R20, [R1+0x28] ;  /* 0x0000280001147983 */ /* 0x001ea80000300800 */
[----:B--2---:R0:W-:Y:S04]  /*54840*/  STL [R1+0x2e0c], R20 ;  /* 0x002e0c1401007387 */ /* 0x0041e80000100800 */
[----:B0-----:R-:W2:Y:S01]  /*54850*/  LDL.LU R20, [R1+0x34] ;  /* 0x0000340001147983 */ /* 0x001ea20000300800 */
[----:B------:R-:W-:-:S04]  /*54860*/  @P1 FMUL R28, R28, 0.25 ;  /* 0x3e8000001c1c1820 */ /* 0x000fc80000400000 */
[----:B------:R-:W-:-:S06]  /*54870*/  @!P5 FMUL R28, R28, 16777216 ;  /* 0x4b8000001c1cd820 */ /* 0x000fcc0000400000 */
[----:B------:R-:W0:Y:S01]  /*54880*/  MUFU.RCP R28, R28 ;  /* 0x0000001c001c7308 */ /* 0x000e220000001000 */
[----:B--2---:R1:W-:Y:S04]  /*54890*/  STL [R1+0x2e10], R20 ;  /* 0x002e101401007387 */ /* 0x0043e80000100800 */
[----:B-1----:R-:W0:Y:S02]  /*548a0*/  LDL.LU R20, [R1+0x38] ;  /* 0x0000380001147983 */ /* 0x002e240000300800 */
[----:B0-----:R-:W-:-:S05]  /*548b0*/  FMUL R20, R28, R20 ;  /* 0x000000141c147220 */ /* 0x001fca0000400000 */
[----:B------:R0:W-:Y:S04]  /*548c0*/  STL [R1+0x25c], R20 ;  /* 0x00025c1401007387 */ /* 0x0001e80000100800 */
[----:B0-----:R-:W2:Y:S02]  /*548d0*/  LDL.LU R20, [R1+0x2e10] ;  /* 0x002e100001147983 */ /* 0x001ea40000300800 */
[----:B--2---:R-:W-:-:S05]  /*548e0*/  FMUL R20, R28, R20 ;  /* 0x000000141c147220 */ /* 0x004fca0000400000 */
[----:B------:R0:W-:Y:S04]  /*548f0*/  STL [R1+0x258], R20 ;  /* 0x0002581401007387 */ /* 0x0001e80000100800 */
[----:B0-----:R-:W2:Y:S02]  /*54900*/  LDL.LU R20, [R1+0x2e0c] ;  /* 0x002e0c0001147983 */ /* 0x001ea40000300800 */
[----:B--2---:R-:W-:-:S05]  /*54910*/  FMUL R20, R28, R20 ;  /* 0x000000141c147220 */ /* 0x004fca0000400000 */
[----:B------:R0:W-:Y:S04]  /*54920*/  STL [R1+0x254], R20 ;  /* 0x0002541401007387 */ /* 0x0001e80000100800 */
[----:B0-----:R-:W2:Y:S02]  /*54930*/  LDL.LU R20, [R1+0x2e08] ;  /* 0x002e080001147983 */ /* 0x001ea40000300800 */
[----:B--2---:R-:W-:-:S05]  /*54940*/  FMUL R20, R28, R20 ;  /* 0x000000141c147220 */ /* 0x004fca0000400000 */
[----:B------:R0:W-:Y:S04]  /*54950*/  STL [R1+0x250], R20 ;  /* 0x0002501401007387 */ /* 0x0001e80000100800 */
[----:B0-----:R-:W2:Y:S01]  /*54960*/  LDL.LU R20, [R1+0x2e04] ;  /* 0x002e040001147983 */ /* 0x001ea20000300800 */
[----:B---3--:R-:W-:Y:S01]  /*54970*/  @P1 FMUL R29, R29, 0.25 ;  /* 0x3e8000001d1d1820 */ /* 0x008fe20000400000 */
[----:B------:R-:W-:Y:S01]  /*54980*/  @P1 FMUL R27, R27, 0.25 ;  /* 0x3e8000001b1b1820 */ /* 0x000fe20000400000 */
[----:B------:R-:W-:Y:S02]  /*54990*/  @P1 FMUL R24, R24, 0.25 ;  /* 0x3e80000018181820 */ /* 0x000fe40000400000 */
[----:B------:R-:W-:Y:S01]  /*549a0*/  @!P5 FMUL R29, R29, 16777216 ;  /* 0x4b8000001d1dd820 */ /* 0x000fe20000400000 */
[----:B------:R-:W-:Y:S01]  /*549b0*/  @!P5 FMUL R27, R27, 16777216 ;  /* 0x4b8000001b1bd820 */ /* 0x000fe20000400000 */
[----:B------:R-:W-:-:S02]  /*549c0*/  @!P5 FMUL R24, R24, 16777216 ;  /* 0x4b8000001818d820 */ /* 0x000fc40000400000 */
[C---:B------:R-:W-:Y:S01]  /*549d0*/  FMUL R29, R28.reuse, R29 ;  /* 0x0000001d1c1d7220 */ /* 0x040fe20000400000 */
[C---:B------:R-:W-:Y:S01]  /*549e0*/  FMUL R27, R28.reuse, R27 ;  /* 0x0000001b1c1b7220 */ /* 0x040fe20000400000 */
[C---:B------:R-:W-:Y:S01]  /*549f0*/  FMUL R24, R28.reuse, R24 ;  /* 0x000000181c187220 */ /* 0x040fe20000400000 */
[----:B--2---:R-:W-:-:S05]  /*54a00*/  FMUL R20, R28, R20 ;  /* 0x000000141c147220 */ /* 0x004fca0000400000 */
[----:B------:R0:W-:Y:S04]  /*54a10*/  STL [R1+0x24c], R20 ;  /* 0x00024c1401007387 */ /* 0x0001e80000100800 */
[----:B0-----:R-:W2:Y:S04]  /*54a20*/  LDL.LU R20, [R1+0x2e00] ;  /* 0x002e000001147983 */ /* 0x001ea80000300800 */
[----:B------:R0:W-:Y:S04]  /*54a30*/  STL [R1+0x248], R29 ;  /* 0x0002481d01007387 */ /* 0x0001e80000100800 */
[----:B0-----:R-:W2:Y:S04]  /*54a40*/  LDL.LU R29, [R1+0x2dfc] ;  /* 0x002dfc00011d7983 */ /* 0x001ea80000300800 */
[----:B------:R0:W-:Y:S04]  /*54a50*/  STL [R1+0x244], R27 ;  /* 0x0002441b01007387 */ /* 0x0001e80000100800 */
[----:B0-----:R-:W3:Y:S04]  /*54a60*/  LDL.LU R27, [R1+0x2df8] ;  /* 0x002df800011b7983 */ /* 0x001ee80000300800 */
[----:B------:R0:W-:Y:S04]  /*54a70*/  STL [R1+0x240], R24 ;  /* 0x0002401801007387 */ /* 0x0001e80000100800 */
[----:B0-----:R-:W2:Y:S01]  /*54a80*/  LDL.LU R24, [R1+0x2df4] ;  /* 0x002df40001187983 */ /* 0x001ea20000300800 */
[----:B------:R-:W-:Y:S01]  /*54a90*/  @P1 FMUL R2, R2, 0.25 ;  /* 0x3e80000002021820 */ /* 0x000fe20000400000 */
[----:B------:R-:W-:Y:S01]  /*54aa0*/  @P1 FMUL R3, R3, 0.25 ;  /* 0x3e80000003031820 */ /* 0x000fe20000400000 */
[----:B------:R-:W-:-:S02]  /*54ab0*/  @P1 FMUL R6, R6, 0.25 ;  /* 0x3e80000006061820 */ /* 0x000fc40000400000 */
[----:B------:R-:W-:Y:S01]  /*54ac0*/  @!P5 FMUL R2, R2, 16777216 ;  /* 0x4b8000000202d820 */ /* 0x000fe20000400000 */
[----:B------:R-:W-:Y:S01]  /*54ad0*/  @!P5 FMUL R3, R3, 16777216 ;  /* 0x4b8000000303d820 */ /* 0x000fe20000400000 */
[----:B------:R-:W-:Y:S01]  /*54ae0*/  @P1 FMUL R7, R7, 0.25 ;  /* 0x3e80000007071820 */ /* 0x000fe20000400000 */
[----:B------:R-:W-:Y:S01]  /*54af0*/  @!P5 FMUL R6, R6, 16777216 ;  /* 0x4b8000000606d820 */ /* 0x000fe20000400000 */
[C---:B------:R-:W-:Y:S01]  /*54b00*/  FMUL R2, R28.reuse, R2 ;  /* 0x000000021c027220 */ /* 0x040fe20000400000 */
[C---:B------:R-:W-:Y:S01]  /*54b10*/  FMUL R3, R28.reuse, R3 ;  /* 0x000000031c037220 */ /* 0x040fe20000400000 */
[----:B------:R-:W-:Y:S01]  /*54b20*/  @!P5 FMUL R7, R7, 16777216 ;  /* 0x4b8000000707d820 */ /* 0x000fe20000400000 */
[----:B------:R-:W-:Y:S01]  /*54b30*/  FMUL R6, R28, R6 ;  /* 0x000000061c067220 */ /* 0x000fe20000400000 */
[----:B------:R-:W-:Y:S01]  /*54b40*/  @P1 FMUL R10, R10, 0.25 ;  /* 0x3e8000000a0a1820 */ /* 0x000fe20000400000 */
[----:B------:R0:W-:Y:S01]  /*54b50*/  STL [R1+0x238], R2 ;  /* 0x0002380201007387 */ /* 0x0001e20000100800 */
[----:B------:R-:W-:Y:S01]  /*54b60*/  FMUL R7, R28, R7 ;  /* 0x000000071c077220 */ /* 0x000fe20000400000 */
[----:B------:R-:W-:Y:S01]  /*54b70*/  @P1 FMUL R11, R11, 0.25 ;  /* 0x3e8000000b0b1820 */ /* 0x000fe20000400000 */
[----:B------:R-:W-:Y:S01]  /*54b80*/  @!P5 FMUL R10, R10, 16777216 ;  /* 0x4b8000000a0ad820 */ /* 0x000fe20000400000 */
[----:B------:R-:W-:Y:S01]  /*54b90*/  @P1 FMUL R14, R14, 0.25 ;  /* 0x3e8000000e0e1820 */ /* 0x000fe20000400000 */
[----:B0-----:R-:W2:Y:S04]  /*54ba0*/  LDL R2, [R1+0x11c] ;  /* 0x00011c0001027983 */ /* 0x001ea80000100800 */
[----:B------:R3:W-:Y:S01]  /*54bb0*/  STL [R1+0x230], R3 ;  /* 0x0002300301007387 */ /* 0x0007e20000100800 */
[----:B------:R-:W-:Y:S01]  /*54bc0*/  @!P5 FMUL R11, R11, 16777216 ;  /* 0x4b8000000b0bd820 */ /* 0x000fe20000400000 */
[----:B------:R-:W-:Y:S01]  /*54bd0*/  @P1 FMUL R15, R15, 0.25 ;  /* 0x3e8000000f0f1820 */ /* 0x000fe20000400000 */
[----:B------:R-:W-:Y:S01]  /*54be0*/  @!P5 FMUL R14, R14, 16777216 ;  /* 0x4b8000000e0ed820 */ /* 0x000fe20000400000 */
[----:B----4-:R-:W-:-:S02]  /*54bf0*/  @P1 FMUL R18, R18, 0.25 ;  /* 0x3e80000012121820 */ /* 0x010fc40000400000 */
[----:B------:R-:W-:Y:S01]  /*54c00*/  @!P5 FMUL R15, R15, 16777216 ;  /* 0x4b8000000f0fd820 */ /* 0x000fe20000400000 */
[----:B------:R-:W-:Y:S01]  /*54c10*/  @P1 FMUL R19, R19, 0.25 ;  /* 0x3e80000013131820 */ /* 0x000fe20000400000 */
[----:B------:R-:W-:Y:S01]  /*54c20*/  @!P5 FMUL R18, R18, 16777216 ;  /* 0x4b8000001212d820 */ /* 0x000fe20000400000 */
[----:B------:R-:W-:Y:S01]  /*54c30*/  @P1 FMUL R22, R22, 0.25 ;  /* 0x3e80000016161820 */ /* 0x000fe20000400000 */
[----:B------:R-:W-:Y:S01]  /*54c40*/  @P1 FMUL R23, R23, 0.25 ;  /* 0x3e80000017171820 */ /* 0x000fe20000400000 */
[----:B------:R-:W-:Y:S01]  /*54c50*/  @!P5 FMUL R19, R19, 16777216 ;  /* 0x4b8000001313d820 */ /* 0x000fe20000400000 */
[----:B------:R-:W-:Y:S01]  /*54c60*/  @P1 FMUL R25, R25, 0.25 ;  /* 0x3e80000019191820 */ /* 0x000fe20000400000 */
[----:B------:R-:W-:Y:S01]  /*54c70*/  @!P5 FMUL R22, R22, 16777216 ;  /* 0x4b8000001616d820 */ /* 0x000fe20000400000 */
[----:B------:R-:W-:Y:S01]  /*54c80*/  @P1 FMUL R21, R21, 0.25 ;  /* 0x3e80000015151820 */ /* 0x000fe20000400000 */
[----:B------:R-:W-:Y:S01]  /*54c90*/  @!P5 FMUL R23, R23, 16777216 ;  /* 0x4b8000001717d820 */ /* 0x000fe20000400000 */
[----:B------:R-:W-:Y:S01]  /*54ca0*/  @!P5 FMUL R25, R25, 16777216 ;  /* 0x4b8000001919d820 */ /* 0x000fe20000400000 */
[----:B------:R-:W-:Y:S01]  /*54cb0*/  @P1 FMUL R0, R0, 0.25 ;  /* 0x3e80000000001820 */ /* 0x000fe20000400000 */
[----:B------:R-:W-:Y:S01]  /*54cc0*/  @!P5 FMUL R21, R21, 16777216 ;  /* 0x4b8000001515d820 */ /* 0x000fe20000400000 */
[----:B------:R-:W-:-:S02]  /*54cd0*/  @P1 FMUL R4, R4, 0.25 ;  /* 0x3e80000004041820 */ /* 0x000fc40000400000 */
[----:B------:R-:W-:Y:S01]  /*54ce0*/  @!P5 FMUL R0, R0, 16777216 ;  /* 0x4b8000000000d820 */ /* 0x000fe20000400000 */
[----:B------:R-:W-:Y:S01]  /*54cf0*/  @P1 FMUL R5, R5, 0.25 ;  /* 0x3e80000005051820 */ /* 0x000fe20000400000 */
[----:B------:R-:W-:Y:S01]  /*54d00*/  @!P5 FMUL R4, R4, 16777216 ;  /* 0x4b8000000404d820 */ /* 0x000fe20000400000 */
[----:B------:R-:W-:Y:S02]  /*54d10*/  @P1 FMUL R8, R8, 0.25 ;  /* 0x3e80000008081820 */ /* 0x000fe40000400000 */
[----:B------:R-:W-:Y:S01]  /*54d20*/  @!P5 FMUL R5, R5, 16777216 ;  /* 0x4b8000000505d820 */ /* 0x000fe20000400000 */
[----:B------:R-:W-:Y:S01]  /*54d30*/  @P1 FMUL R9, R9, 0.25 ;  /* 0x3e80000009091820 */ /* 0x000fe20000400000 */
[----:B------:R-:W-:Y:S01]  /*54d40*/  @!P5 FMUL R8, R8, 16777216 ;  /* 0x4b8000000808d820 */ /* 0x000fe20000400000 */
[----:B------:R-:W-:Y:S02]  /*54d50*/  @P1 FMUL R12, R12, 0.25 ;  /* 0x3e8000000c0c1820 */ /* 0x000fe40000400000 */
[----:B------:R-:W-:Y:S01]  /*54d60*/  @!P5 FMUL R9, R9, 16777216 ;  /* 0x4b8000000909d820 */ /* 0x000fe20000400000 */
[----:B------:R-:W-:Y:S01]  /*54d70*/  @P1 FMUL R13, R13, 0.25 ;  /* 0x3e8000000d0d1820 */ /* 0x000fe20000400000 */
[----:B------:R-:W-:Y:S01]  /*54d80*/  @!P5 FMUL R12, R12, 16777216 ;  /* 0x4b8000000c0cd820 */ /* 0x000fe20000400000 */
[----:B------:R-:W-:-:S02]  /*54d90*/  @P1 FMUL R16, R16, 0.25 ;  /* 0x3e80000010101820 */ /* 0x000fc40000400000 */
[----:B------:R-:W-:Y:S01]  /*54da0*/  @!P5 FMUL R13, R13, 16777216 ;  /* 0x4b8000000d0dd820 */ /* 0x000fe20000400000 */
[----:B------:R-:W-:Y:S01]  /*54db0*/  @P1 FMUL R26, R26, 0.25 ;  /* 0x3e8000001a1a1820 */ /* 0x000fe20000400000 */
[----:B------:R-:W-:-:S03]  /*54dc0*/  @!P5 FMUL R16, R16, 16777216 ;  /* 0x4b8000001010d820 */ /* 0x000fc60000400000 */
[----:B------:R-:W-:Y:S01]  /*54dd0*/  @!P5 FMUL R26, R26, 16777216 ;  /* 0x4b8000001a1ad820 */ /* 0x000fe20000400000 */
[----:B---3--:R-:W-:Y:S02]  /*54de0*/  MOV R3, R27 ;  /* 0x0000001b00037202 */ /* 0x008fe40000000f00 */
[----:B------:R-:W3:Y:S04]  /*54df0*/  LDL.LU R27, [R1+0x2df0] ;  /* 0x002df000011b7983 */ /* 0x000ee80000300800 */
[----:B------:R2:W-:Y:S02]  /*54e00*/  STL [R1+0x22c], R6 ;  /* 0x00022c0601007387 */ /* 0x0005e40000100800 */
[----:B--2---:R-:W-:Y:S02]  /*54e10*/  IMAD.MOV.U32 R6, RZ, RZ, R24 ;  /* 0x000000ffff067224 */ /* 0x004fe400078e0018 */
[----:B------:R-:W2:Y:S04]  /*54e20*/  LDL.LU R24, [R1+0x2dec] ;  /* 0x002dec0001187983 */ /* 0x000ea80000300800 */
[----:B------:R0:W-:Y:S02]  /*54e30*/  STL [R1+0x224], R7 ;  /* 0x0002240701007387 */ /* 0x0001e40000100800 */
[C---:B0-----:R-:W-:Y:S01]  /*54e40*/  FMUL R7, R28.reuse, R10 ;  /* 0x0000000a1c077220 */ /* 0x041fe20000400000 */
[----:B------:R-:W-:-:S04]  /*54e50*/  FMUL R10, R28, R11 ;  /* 0x0000000b1c0a7220 */ /* 0x000fc80000400000 */
[----:B------:R0:W-:Y:S04]  /*54e60*/  STL [R1+0x21c], R7 ;  /* 0x00021c0701007387 */ /* 0x0001e80000100800 */
[----:B------:R1:W-:Y:S01]  /*54e70*/  STL [R1+0x218], R10 ;  /* 0x0002180a01007387 */ /* 0x0003e20000100800 */
[C---:B0-----:R-:W-:Y:S01]  /*54e80*/  FMUL R7, R28.reuse, R14 ;  /* 0x0000000e1c077220 */ /* 0x041fe20000400000 */
[----:B-1----:R-:W-:-:S04]  /*54e90*/  FMUL R10, R28, R15 ;  /* 0x0000000f1c0a7220 */ /* 0x002fc80000400000 */
[----:B------:R0:W-:Y:S04]  /*54ea0*/  STL [R1+0x214], R7 ;  /* 0x0002140701007387 */ /* 0x0001e80000100800 */
[----:B------:R1:W-:Y:S01]  /*54eb0*/  STL [R1+0x210], R10 ;  /* 0x0002100a01007387 */ /* 0x0003e20000100800 */
[C---:B0-----:R-:W-:Y:S01]  /*54ec0*/  FMUL R7, R28.reuse, R18 ;  /* 0x000000121c077220 */ /* 0x041fe20000400000 */
[----:B-1----:R-:W-:-:S04]  /*54ed0*/  FMUL R10, R28, R19 ;  /* 0x000000131c0a7220 */ /* 0x002fc80000400000 */
[----:B------:R0:W-:Y:S01]  /*54ee0*/  STL [R1+0x1d4], R7 ;  /* 0x0001d40701007387 */ /* 0x0001e20000100800 */
[----:B------:R-:W-:-:S03]  /*54ef0*/  FMUL R11, R28, R23 ;  /* 0x000000171c0b7220 */ /* 0x000fc60000400000 */
[----:B------:R1:W-:Y:S01]  /*54f00*/  STL [R1+0x1d0], R10 ;  /* 0x0001d00a01007387 */ /* 0x0003e20000100800 */
[C---:B0-----:R-:W-:Y:S01]  /*54f10*/  FMUL R7, R28.reuse, R22 ;  /* 0x000000161c077220 */ /* 0x041fe20000400000 */
[----:B-1----:R-:W-:-:S04]  /*54f20*/  FMUL R10, R28, R25 ;  /* 0x000000191c0a7220 */ /* 0x002fc80000400000 */
[----:B------:R0:W-:Y:S04]  /*54f30*/  STL [R1+0x1cc], R7 ;  /* 0x0001cc0701007387 */ /* 0x0001e80000100800 */
[----:B------:R-:W-:Y:S01]  /*54f40*/  STL [R1+0x1c8], R11 ;  /* 0x0001c80b01007387 */ /* 0x000fe20000100800 */
[----:B0-----:R-:W-:-:S03]  /*54f50*/  FMUL R7, R28, R21 ;  /* 0x000000151c077220 */ /* 0x001fc60000400000 */
[----:B------:R-:W4:Y:S04]  /*54f60*/  LDL.LU R21, [R1+0x2de8] ;  /* 0x002de80001157983 */ /* 0x000f280000300800 */
[----:B------:R0:W-:Y:S02]  /*54f70*/  STL [R1+0x1c4], R10 ;  /* 0x0001c40a01007387 */ /* 0x0001e40000100800 */
[C---:B0-----:R-:W-:Y:S02]  /*54f80*/  FMUL R10, R28.reuse, R0 ;  /* 0x000000001c0a7220 */ /* 0x041fe40000400000 */
[----:B------:R-:W2:Y:S04]  /*54f90*/  LDL.LU R0, [R1+0x2de4] ;  /* 0x002de40001007983 */ /* 0x000ea80000300800 */
[----:B------:R0:W-:Y:S02]  /*54fa0*/  STL [R1+0x1c0], R7 ;  /* 0x0001c00701007387 */ /* 0x0001e40000100800 */
[----:B0-----:R-:W-:-:S02]  /*54fb0*/  FMUL R7, R28, R4 ;  /* 0x000000041c077220 */ /* 0x001fc40000400000 */
[----:B------:R-:W2:Y:S04]  /*54fc0*/  LDL.LU R4, [R1+0x2de0] ;  /* 0x002de00001047983 */ /* 0x000ea80000300800 */
[----:B------:R0:W-:Y:S02]  /*54fd0*/  STL [R1+0x1bc], R10 ;  /* 0x0001bc0a01007387 */ /* 0x0001e40000100800 */
[C---:B0-----:R-:W-:Y:S02]  /*54fe0*/  FMUL R10, R28.reuse, R5 ;  /* 0x000000051c0a7220 */ /* 0x041fe40000400000 */
[----:B------:R-:W2:Y:S04]  /*54ff0*/  LDL.LU R5, [R1+0x2ddc] ;  /* 0x002ddc0001057983 */ /* 0x000ea80000300800 */
[----:B------:R0:W-:Y:S04]  /*55000*/  STL [R1+0x1b8], R7 ;  /* 0x0001b80701007387 */ /* 0x0001e80000100800 */
[----:B------:R-:W2:Y:S04]  /*55010*/  LDL.LU R23, [R1] ;  /* 0x0000000001177983 */ /* 0x000ea80000300800 */
[----:B------:R1:W-:Y:S01]  /*55020*/  STL [R1+0x1b4], R10 ;  /* 0x0001b40a01007387 */ /* 0x0003e20000100800 */
[----:B0-----:R-:W-:-:S03]  /*55030*/  FMUL R7, R28, R8 ;  /* 0x000000081c077220 */ /* 0x001fc60000400000 */
[----:B------:R-:W2:Y:S01]  /*55040*/  LDL.LU R8, [R1+0x2dd8] ;  /* 0x002dd80001087983 */ /* 0x000ea20000300800 */
[----:B-1----:R-:W-:-:S03]  /*55050*/  FMUL R10, R28, R9 ;  /* 0x000000091c0a7220 */ /* 0x002fc60000400000 */
[----:B------:R-:W2:Y:S04]  /*55060*/  LDL.LU R9, [R1+0x2dd4] ;  /* 0x002dd40001097983 */ /* 0x000ea80000300800 */
        /* <DEDUP_REMOVED lines=9> */
[----:B------:R0:W-:Y:S02]  /*55100*/  STL [R1+0x1a4], R10 ;  /* 0x0001a40a01007387 */ /* 0x0001e40000100800 */
[----:B0-----:R-:W-:-:S02]  /*55110*/  FMUL R10, R28, R26 ;  /* 0x0000001a1c0a7220 */ /* 0x001fc40000400000 */
[----:B------:R-:W2:Y:S01]  /*55120*/  LDL.LU R26, [R1+0x2dc4] ;  /* 0x002dc400011a7983 */ /* 0x000ea20000300800 */
[----:B------:R-:W-:-:S04]  /*55130*/  @P1 FMUL R17, R17, 0.25 ;  /* 0x3e80000011111820 */ /* 0x000fc80000400000 */
[----:B------:R-:W-:Y:S01]  /*55140*/  @!P5 FMUL R17, R17, 16777216 ;  /* 0x4b8000001111d820 */ /* 0x000fe20000400000 */
[----:B------:R0:W-:Y:S03]  /*55150*/  STL [R1+0x180], R7 ;  /* 0x0001800701007387 */ /* 0x0001e60000100800 */
[----:B0-----:R-:W-:Y:S02]  /*55160*/  FMUL R7, R28, R17 ;  /* 0x000000111c077220 */ /* 0x001fe40000400000 */
[----:B------:R-:W3:Y:S04]  /*55170*/  LDL.LU R17, [R1+0x2dc0] ;  /* 0x002dc00001117983 */ /* 0x000ee80000300800 */
[----:B------:R-:W-:Y:S04]  /*55180*/  STL [R1+0x178], R10 ;  /* 0x0001780a01007387 */ /* 0x000fe80000100800 */
[----:B------:R-:W3:Y:S04]  /*55190*/  LDL.LU R25, [R1+0x154] ;  /* 0x0001540001197983 */ /* 0x000ee80000300800 */
[----:B------:R-:W3:Y:S04]  /*551a0*/  LDL.LU R19, [R1+0x15c] ;  /* 0x00015c0001137983 */ /* 0x000ee80000300800 */
[----:B------:R-:W-:Y:S01]  /*551b0*/  STL [R1+0x170], R7 ;  /* 0x0001700701007387 */ /* 0x000fe20000100800 */
[----:B------:R-:W-:-:S03]  /*551c0*/  FSEL R28, R20, R29, !P4 ;  /* 0x0000001d141c7208 */ /* 0x000fc60006000000 */
[----:B------:R-:W3:Y:S04]  /*551d0*/  LDL.LU R18, [R1+0x164] ;  /* 0x0001640001127983 */ /* 0x000ee80000300800 */
[----:B------:R-:W3:Y:S01]  /*551e0*/  LDL.LU R15, [R1+0x174] ;  /* 0x00017400010f7983 */ /* 0x000ee20000300800 */
[----:B------:R-:W-:-:S03]  /*551f0*/  MOV R22, R6 ;  /* 0x0000000600167202 */ /* 0x000fc60000000f00 */
[----:B------:R-:W3:Y:S04]  /*55200*/  LDL.LU R14, [R1+0x17c] ;  /* 0x00017c00010e7983 */ /* 0x000ee80000300800 */
[----:B--2---:R-:W-:Y:S04]  /*55210*/  STL [R1+0x2d68], R26 ;  /* 0x002d681a01007387 */ /* 0x004fe80000100800 */
[----:B------:R-:W2:Y:S04]  /*55220*/  LDL.LU R20, [R1+0x2dbc] ;  /* 0x002dbc0001147983 */ /* 0x000ea80000300800 */
[----:B------:R0:W-:Y:S04]  /*55230*/  STL [R1+0x2d94], R2 ;  /* 0x002d940201007387 */ /* 0x0001e80000100800 */
[----:B0-----:R-:W2:Y:S04]  /*55240*/  LDL.LU R2, [R1+0xc] ;  /* 0x00000c0001027983 */ /* 0x001ea80000300800 */
[----:B------:R0:W-:Y:S04]  /*55250*/  STL [R1+0x2d98], R3 ;  /* 0x002d980301007387 */ /* 0x0001e80000100800 */
[----:B0-----:R-:W2:Y:S04]  /*55260*/  LDL.LU R3, [R1+0x10] ;  /* 0x0000100001037983 */ /* 0x001ea80000300800 */
[----:B------:R-:W2:Y:S04]  /*55270*/  LDL R7, [R1+0x16c] ;  /* 0x00016c0001077983 */ /* 0x000ea80000100800 */
[----:B------:R-:W2:Y:S04]  /*55280*/  LDL R6, [R1+0x184] ;  /* 0x0001840001067983 */ /* 0x000ea80000100800 */
[----:B------:R0:W-:Y:S04]  /*55290*/  STL [R1+0x2d9c], R22 ;  /* 0x002d9c1601007387 */ /* 0x0001e80000100800 */
[----:B0-----:R-:W2:Y:S01]  /*552a0*/  LDL.LU R22, [R1+0x1c] ;  /* 0x00001c0001167983 */ /* 0x001ea20000300800 */
[----:B---3--:R-:W-:Y:S01]  /*552b0*/  @P3 FMUL R27, R27, 0.25 ;  /* 0x3e8000001b1b3820 */ /* 0x008fe20000400000 */
[----:B------:R-:W-:-:S02]  /*552c0*/  @P3 FMUL R24, R24, 0.25 ;  /* 0x3e80000018183820 */ /* 0x000fc40000400000 */
[----:B------:R0:W-:Y:S01]  /*552d0*/  STL [R1+0x2d90], R28 ;  /* 0x002d901c01007387 */ /* 0x0001e20000100800 */
[----:B----4-:R-:W-:Y:S01]  /*552e0*/  @P3 FMUL R21, R21, 0.25 ;  /* 0x3e80000015153820 */ /* 0x010fe20000400000 */
[----:B------:R-:W-:Y:S02]  /*552f0*/  FSETP.GT.AND P1, PT, |R26|, 8.50705917302346158658e+37, PT ;  /* 0x7e8000001a00780b */ /* 0x000fe40003f24200 */
[----:B0-----:R-:W3:Y:S04]  /*55300*/  LDL.LU R28, [R1+0x14c] ;  /* 0x00014c00011c7983 */ /* 0x001ee80000300800 */
[----:B------:R-:W4:Y:S04]  /*55310*/  LDL.LU R11, [R1+0x18c] ;  /* 0x00018c00010b7983 */ /* 0x000f280000300800 */
[----:B------:R-:W3:Y:S04]  /*55320*/  LDL.LU R10, [R1+0x194] ;  /* 0x00019400010a7983 */ /* 0x000ee80000300800 */
[----:B------:R-:W3:Y:S04]  /*55330*/  LDL.LU R26, [R1+0x198] ;  /* 0x00019800011a7983 */ /* 0x000ee80000300800 */
[----:B------:R-:W-:Y:S04]  /*55340*/  STL [R1+0x30], R27 ;  /* 0x0000301b01007387 */ /* 0x000fe80000100800 */
[----:B------:R-:W-:Y:S04]  /*55350*/  STL [R1+0x2c], R24 ;  /* 0x00002c1801007387 */ /* 0x000fe80000100800 */
[----:B------:R-:W-:Y:S01]  /*55360*/  STL [R1+0x20], R21 ;  /* 0x0000201501007387 */ /* 0x000fe20000100800 */
[----:B--2---:R-:W-:-:S05]  /*55370*/  @P3 FMUL R22, R22, 0.25 ;  /* 0x3e80000016163820 */ /* 0x004fca0000400000 */
[----:B------:R0:W-:Y:S02]  /*55380*/  STL [R1+0x2da0], R22 ;  /* 0x002da01601007387 */ /* 0x0001e40000100800 */
[----:B0-----:R-:W-:Y:S02]  /*55390*/  MOV R22, R21 ;  /* 0x0000001500167202 */ /* 0x001fe40000000f00 */
[----:B------:R-:W2:Y:S04]  /*553a0*/  LDL.LU R21, [R1+0x2db8] ;  /* 0x002db80001157983 */ /* 0x000ea80000300800 */
[----:B------:R0:W-:Y:S02]  /*553b0*/  STL [R1+0x2da4], R22 ;  /* 0x002da41601007387 */ /* 0x0001e40000100800 */
[----:B0-----:R-:W-:-:S02]  /*553c0*/  MOV R22, R24 ;  /* 0x0000001800167202 */ /* 0x001fc40000000f00 */
[----:B------:R-:W2:Y:S04]  /*553d0*/  LDL.LU R24, [R1+0x2db4] ;  /* 0x002db40001187983 */ /* 0x000ea80000300800 */
[----:B------:R0:W-:Y:S02]  /*553e0*/  STL [R1+0x2da8], R22 ;  /* 0x002da81601007387 */ /* 0x0001e40000100800 */
[----:B0-----:R-:W-:Y:S02]  /*553f0*/  MOV R22, R27 ;  /* 0x0000001b00167202 */ /* 0x001fe40000000f00 */
[----:B------:R-:W2:Y:S01]  /*55400*/  LDL.LU R27, [R1+0x2db0] ;  /* 0x002db000011b7983 */ /* 0x000ea20000300800 */
[----:B------:R-:W-:Y:S01]  /*55410*/  FSETP.GEU.AND P5, PT, |R29|, 1.175494350822287508e-38, PT ;  /* 0x008000001d00780b */ /* 0x000fe20003fae200 */
[----:B------:R-:W-:Y:S01]  /*55420*/  @P3 FMUL R7, R7, 0.25 ;  /* 0x3e80000007073820 */ /* 0x000fe20000400000 */
[----:B------:R-:W-:-:S11]  /*55430*/  @P3 FMUL R6, R6, 0.25 ;  /* 0x3e80000006063820 */ /* 0x000fd60000400000 */
[----:B------:R-:W-:Y:S01]  /*55440*/  @!P5 FMUL R22, R22, 16777216 ;  /* 0x4b8000001616d820 */ /* 0x000fe20000400000 */
[----:B--2---:R-:W-:-:S05]  /*55450*/  @P3 FMUL R27, R27, 0.25 ;  /* 0x3e8000001b1b3820 */ /* 0x004fca0000400000 */
[----:B------:R0:W-:Y:S04]  /*55460*/  STL [R1+0x144], R27 ;  /* 0x0001441b01007387 */ /* 0x0001e80000100800 */
[----:B0-----:R-:W2:Y:S04]  /*55470*/  LDL.LU R27, [R1+0x2dac] ;  /* 0x002dac00011b7983 */ /* 0x001ea80000300800 */
[----:B------:R0:W-:Y:S04]  /*55480*/  @P3 STL [R1+0x16c], R7 ;  /* 0x00016c0701003387 */ /* 0x0001e80000100800 */
[----:B------:R1:W-:Y:S01]  /*55490*/  @P3 STL [R1+0x184], R6 ;  /* 0x0001840601003387 */ /* 0x0003e20000100800 */
[----:B0-----:R-:W-:-:S02]  /*554a0*/  FSEL R7, RZ, -23, P4 ;  /* 0xc1b80000ff077808 */ /* 0x001fc40002000000 */
[----:B-1----:R-:W-:-:S05]  /*554b0*/  FSEL R6, RZ, -23, P2 ;  /* 0xc1b80000ff067808 */ /* 0x002fca0001000000 */
[----:B------:R0:W-:Y:S04]  /*554c0*/  STL [R1+0x2d6c], R6 ;  /* 0x002d6c0601007387 */ /* 0x0001e80000100800 */
[----:B0-----:R-:W2:Y:S04]  /*554d0*/  LDL.LU R6, [R1+0x184] ;  /* 0x0001840001067983 */ /* 0x001ea80000300800 */
[----:B------:R0:W-:Y:S04]  /*554e0*/  STL [R1+0x2d70], R7 ;  /* 0x002d700701007387 */ /* 0x0001e80000100800 */
[----:B0-----:R-:W2:Y:S04]  /*554f0*/  LDL.LU R7, [R1+0x16c] ;  /* 0x00016c0001077983 */ /* 0x001ea80000300800 */
[----:B------:R0:W-:Y:S04]  /*55500*/  @!P5 STL [R1+0x30], R22 ;  /* 0x000030160100d387 */ /* 0x0001e80000100800 */
[----:B0-----:R-:W2:Y:S02]  /*55510*/  LDL.LU R22, [R1+0x2da8] ;  /* 0x002da80001167983 */ /* 0x001ea40000300800 */
[----:B--2---:R-:W-:-:S05]  /*55520*/  @!P5 FMUL R22, R22, 16777216 ;  /* 0x4b8000001616d820 */ /* 0x004fca0000400000 */
[----:B------:R0:W-:Y:S04]  /*55530*/  @!P5 STL [R1+0x2c], R22 ;  /* 0x00002c160100d387 */ /* 0x0001e80000100800 */
[----:B0-----:R-:W2:Y:S02]  /*55540*/  LDL.LU R22, [R1+0x2da4] ;  /* 0x002da40001167983 */ /* 0x001ea40000300800 */
[----:B--2---:R-:W-:-:S05]  /*55550*/  @!P5 FMUL R22, R22, 16777216 ;  /* 0x4b8000001616d820 */ /* 0x004fca0000400000 */
[----:B------:R0:W-:Y:S04]  /*55560*/  @!P5 STL [R1+0x20], R22 ;  /* 0x000020160100d387 */ /* 0x0001e80000100800 */
[----:B0-----:R-:W2:Y:S01]  /*55570*/  LDL.LU R22, [R1+0x2da0] ;  /* 0x002da00001167983 */ /* 0x001ea20000300800 */
[----:B------:R-:W-:Y:S01]  /*55580*/  @P3 FMUL R3, R3, 0.25 ;  /* 0x3e80000003033820 */ /* 0x000fe20000400000 */
[----:B------:R-:W-:-:S03]  /*55590*/  @P3 FMUL R2, R2, 0.25 ;  /* 0x3e80000002023820 */ /* 0x000fc60000400000 */
[----:B------:R-:W-:Y:S01]  /*555a0*/  @!P5 FMUL R3, R3, 16777216 ;  /* 0x4b8000000303d820 */ /* 0x000fe20000400000 */
[----:B------:R-:W-:Y:S01]  /*555b0*/  @!P5 FMUL R2, R2, 16777216 ;  /* 0x4b8000000202d820 */ /* 0x000fe20000400000 */
[----:B--2---:R-:W-:-:S05]  /*555c0*/  @!P5 FMUL R22, R22, 16777216 ;  /* 0x4b8000001616d820 */ /* 0x004fca0000400000 */
[----:B------:R0:W-:Y:S04]  /*555d0*/  STL [R1+0x1c], R22 ;  /* 0x00001c1601007387 */ /* 0x0001e80000100800 */
[----:B0-----:R-:W2:Y:S04]  /*555e0*/  LDL.LU R22, [R1+0x2d9c] ;  /* 0x002d9c0001167983 */ /* 0x001ea80000300800 */
[----:B------:R0:W-:Y:S04]  /*555f0*/  STL [R1+0x10], R3 ;  /* 0x0000100301007387 */ /* 0x0001e80000100800 */
[----:B0-----:R-:W2:Y:S04]  /*55600*/  LDL.LU R3, [R1+0x2d98] ;  /* 0x002d980001037983 */ /* 0x001ea80000300800 */
[----:B------:R0:W-:Y:S04]  /*55610*/  STL [R1+0xc], R2 ;  /* 0x00000c0201007387 */ /* 0x0001e80000100800 */
[----:B0-----:R-:W2:Y:S01]  /*55620*/  LDL.LU R2, [R1+0x2d94] ;  /* 0x002d940001027983 */ /* 0x001ea20000300800 */
[----:B------:R-:W-:Y:S01]  /*55630*/  @P3 FMUL R23, R23, 0.25 ;  /* 0x3e80000017173820 */ /* 0x000fe20000400000 */
[----:B------:R-:W-:-:S03]  /*55640*/  @P3 FMUL R0, R0, 0.25 ;  /* 0x3e80000000003820 */ /* 0x000fc60000400000 */
[----:B------:R-:W-:Y:S01]  /*55650*/  @!P5 FMUL R23, R23, 16777216 ;  /* 0x4b8000001717d820 */ /* 0x000fe20000400000 */
[----:B------:R-:W-:-:S04]  /*55660*/  @!P5 FMUL R0, R0, 16777216 ;  /* 0x4b8000000000d820 */ /* 0x000fc80000400000 */
[----:B------:R2:W-:Y:S02]  /*55670*/  STL [R1], R23 ;  /* 0x0000001701007387 */ /* 0x0005e40000100800 */
[----:B--2---:R-:W-:Y:S02]  /*55680*/  IMAD.MOV.U32 R23, RZ, RZ, R2 ;  /* 0x000000ffff177224 */ /* 0x004fe400078e0002 */
[----:B------:R-:W2:Y:S04]  /*55690*/  LDL R2, [R1+0x13c] ;  /* 0x00013c0001027983 */ /* 0x000ea80000100800 */
[----:B------:R0:W-:Y:S04]  /*556a0*/  STL [R1+0x2d74], R0 ;  /* 0x002d740001007387 */ /* 0x0001e80000100800 */
[----:B0-----:R-:W2:Y:S01]  /*556b0*/  LDL R0, [R1+0x144] ;  /* 0x0001440001007983 */ /* 0x001ea20000100800 */
[----:B------:R-:W-:Y:S01]  /*556c0*/  @P3 FMUL R4, R4, 0.25 ;  /* 0x3e80000004043820 */ /* 0x000fe20000400000 */
[----:B------:R-:W-:Y:S01]  /*556d0*/  @P3 FMUL R5, R5, 0.25 ;  /* 0x3e80000005053820 */ /* 0x000fe20000400000 */
[----:B------:R-:W-:Y:S01]  /*556e0*/  @P3 FMUL R8, R8, 0.25 ;  /* 0x3e80000008083820 */ /* 0x000fe20000400000 */
[----:B------:R-:W-:Y:S01]  /*556f0*/  @P3 FMUL R9, R9, 0.25 ;  /* 0x3e80000009093820 */ /* 0x000fe20000400000 */
[----:B------:R-:W-:Y:S01]  /*55700*/  @P3 FMUL R12, R12, 0.25 ;  /* 0x3e8000000c0c3820 */ /* 0x000fe20000400000 */
[----:B------:R-:W-:Y:S01]  /*55710*/  @!P5 FMUL R4, R4, 16777216 ;  /* 0x4b8000000404d820 */ /* 0x000fe20000400000 */
[----:B------:R-:W-:Y:S01]  /*55720*/  @P3 FMUL R13, R13, 0.25 ;  /* 0x3e8000000d0d3820 */ /* 0x000fe20000400000 */
[----:B------:R-:W-:Y:S01]  /*55730*/  @!P5 FMUL R5, R5, 16777216 ;  /* 0x4b8000000505d820 */ /* 0x000fe20000400000 */
[----:B------:R-:W-:Y:S01]  /*55740*/  @!P5 FMUL R8, R8, 16777216 ;  /* 0x4b8000000808d820 */ /* 0x000fe20000400000 */
[----:B------:R-:W-:Y:S01]  /*55750*/  @!P5 FMUL R9, R9, 16777216 ;  /* 0x4b8000000909d820 */ /* 0x000fe20000400000 */
[----:B------:R-:W-:Y:S01]  /*55760*/  @!P5 FMUL R12, R12, 16777216 ;  /* 0x4b8000000c0cd820 */ /* 0x000fe20000400000 */
[----:B------:R-:W-:Y:S01]  /*55770*/  STL [R1+0x2d78], R4 ;  /* 0x002d780401007387 */ /* 0x000fe20000100800 */
[----:B------:R-:W-:-:S03]  /*55780*/  @!P5 FMUL R13, R13, 16777216 ;  /* 0x4b8000000d0dd820 */ /* 0x000fc60000400000 */
[----:B------:R-:W-:Y:S01]  /*55790*/  STL [R1+0x2d7c], R5 ;  /* 0x002d7c0501007387 */ /* 0x000fe20000100800 */
[----:B---3--:R-:W-:-:S03]  /*557a0*/  @P3 FMUL R28, R28, 0.25 ;  /* 0x3e8000001c1c3820 */ /* 0x008fc60000400000 */
[----:B------:R-:W-:Y:S04]  /*557b0*/  STL [R1+0x2d80], R8 ;  /* 0x002d800801007387 */ /* 0x000fe80000100800 */
[----:B------:R-:W-:Y:S04]  /*557c0*/  STL [R1+0x2d84], R9 ;  /* 0x002d840901007387 */ /* 0x000fe80000100800 */
[----:B------:R-:W-:Y:S04]  /*557d0*/  STL [R1+0x2d88], R12 ;  /* 0x002d880c01007387 */ /* 0x000fe80000100800 */
[----:B------:R0:W-:Y:S01]  /*557e0*/  STL [R1+0x2d8c], R13 ;  /* 0x002d8c0d01007387 */ /* 0x0001e20000100800 */
[----:B------:R-:W-:-:S03]  /*557f0*/  @!P5 FMUL R28, R28, 16777216 ;  /* 0x4b8000001c1cd820 */ /* 0x000fc60000400000 */
[----:B0-----:R-:W3:Y:S04]  /*55800*/  LDL.LU R13, [R1+0x30] ;  /* 0x00003000010d7983 */ /* 0x001ee80000300800 */
[----:B------:R-:W3:Y:S04]  /*55810*/  LDL.LU R12, [R1+0x2c] ;  /* 0x00002c00010c7983 */ /* 0x000ee80000300800 */
[----:B------:R-:W3:Y:S01]  /*55820*/  LDL.LU R9, [R1+0x20] ;  /* 0x0000200001097983 */ /* 0x000ee20000300800 */
[----:B--2---:R-:W-:-:S05]  /*55830*/  @!P5 FMUL R0, R0, 16777216 ;  /* 0x4b8000000000d820 */ /* 0x004fca0000400000 */
[----:B------:R0:W-:Y:S04]  /*55840*/  @!P5 STL [R1+0x144], R0 ;  /* 0x000144000100d387 */ /* 0x0001e80000100800 */
[----:B------:R-:W2:Y:S04]  /*55850*/  LDL.LU R8, [R1+0x1c] ;  /* 0x00001c0001087983 */ /* 0x000ea80000300800 */
[----:B------:R-:W4:Y:S04]  /*55860*/  LDL.LU R5, [R1+0x10] ;  /* 0x0000100001057983 */ /* 0x000f280000300800 */
[----:B------:R-:W4:Y:S04]  /*55870*/  LDL.LU R4, [R1+0xc] ;  /* 0x00000c0001047983 */ /* 0x000f280000300800 */
[----:B0-----:R-:W4:Y:S04]  /*55880*/  LDL.LU R0, [R1] ;  /* 0x0000000001007983 */ /* 0x001f280000300800 */
[----:B------:R0:W-:Y:S04]  /*55890*/  STL [R1+0x14c], R28 ;  /* 0x00014c1c01007387 */ /* 0x0001e80000100800 */
[----:B0-----:R-:W4:Y:S01]  /*558a0*/  LDL.LU R28, [R1+0x2d90] ;  /* 0x002d9000011c7983 */ /* 0x001f220000300800 */
[----:B------:R-:W-:-:S04]  /*558b0*/  @P3 FMUL R29, R29, 0.25 ;  /* 0x3e8000001d1d3820 */ /* 0x000fc80000400000 */
[----:B------:R-:W-:-:S06]  /*558c0*/  @!P5 FMUL R29, R29, 16777216 ;  /* 0x4b8000001d1dd820 */ /* 0x000fcc0000400000 */
[----:B------:R-:W3:Y:S01]  /*558d0*/  MUFU.RCP R29, R29 ;  /* 0x0000001d001d7308 */ /* 0x000ee20000001000 */
[----:B------:R-:W-:Y:S01]  /*558e0*/  @P3 FMUL R25, R25, 0.25 ;  /* 0x3e80000019193820 */ /* 0x000fe20000400000 */
[----:B------:R-:W-:-:S03]  /*558f0*/  IADD3 R2, PT, PT, R2, -0x3f3504f3, RZ ;  /* 0xc0cafb0d02027810 */ /* 0x000fc60007ffe0ff */
[----:B------:R-:W-:Y:S01]  /*55900*/  @!P5 FMUL R25, R25, 16777216 ;  /* 0x4b8000001919d820 */ /* 0x000fe20000400000 */
[----:B------:R-:W-:-:S04]  /*55910*/  LOP3.LUT R2, R2, 0xff800000, RZ, 0xc0, !PT ;  /* 0xff80000002027812 */ /* 0x000fc800078ec0ff */
[----:B------:R0:W-:Y:S01]  /*55920*/  STL [R1+0x154], R25 ;  /* 0x0001541901007387 */ /* 0x0001e20000100800 */
[C---:B---3--:R-:W-:Y:S01]  /*55930*/  FMUL R13, R29.reuse, R13 ;  /* 0x0000000d1d0d7220 */ /* 0x048fe20000400000 */
[C---:B------:R-:W-:Y:S01]  /*55940*/  FMUL R12, R29.reuse, R12 ;  /* 0x0000000c1d0c7220 */ /* 0x040fe20000400000 */
[----:B0-----:R-:W-:Y:S01]  /*55950*/  MOV R25, R3 ;  /* 0x0000000300197202 */ /* 0x001fe20000000f00 */
[C---:B------:R-:W-:Y:S01]  /*55960*/  FMUL R9, R29.reuse, R9 ;  /* 0x000000091d097220 */ /* 0x040fe20000400000 */
[C---:B--2---:R-:W-:Y:S01]  /*55970*/  FMUL R8, R29.reuse, R8 ;  /* 0x000000081d087220 */ /* 0x044fe20000400000 */
[C---:B----4-:R-:W-:Y:S01]  /*55980*/  FMUL R5, R29.reuse, R5 ;  /* 0x000000051d057220 */ /* 0x050fe20000400000 */
[C---:B------:R-:W-:Y:S01]  /*55990*/  FMUL R4, R29.reuse, R4 ;  /* 0x000000041d047220 */ /* 0x040fe20000400000 */
[C---:B------:R-:W-:Y:S01]  /*559a0*/  FMUL R0, R29.reuse, R0 ;  /* 0x000000001d007220 */ /* 0x040fe20000400000 */
[----:B------:R-:W-:Y:S01]  /*559b0*/  IADD3 R3, PT, PT, R28, -0x3f3504f3, RZ ;  /* 0xc0cafb0d1c037810 */ /* 0x000fe20007ffe0ff */
[----:B------:R0:W-:Y:S04]  /*559c0*/  STL [R1+0x2c8c], R28 ;  /* 0x002c8c1c01007387 */ /* 0x0001e80000100800 */
[----:B0-----:R-:W2:Y:S04]  /*559d0*/  LDL.LU R28, [R1+0x154] ;  /* 0x00015400011c7983 */ /* 0x001ea80000300800 */
[----:B------:R-:W-:Y:S04]  /*559e0*/  STL [R1+0x148], R2 ;  /* 0x0001480201007387 */ /* 0x000fe80000100800 */
[----:B------:R0:W-:Y:S04]  /*559f0*/  STL [R1+0x20c], R13 ;  /* 0x00020c0d01007387 */ /* 0x0001e80000100800 */
[----:B0-----:R-:W3:Y:S04]  /*55a00*/  LDL.LU R13, [R1+0x2d8c] ;  /* 0x002d8c00010d7983 */ /* 0x001ee80000300800 */
[----:B------:R0:W-:Y:S04]  /*55a10*/  STL [R1+0x208], R12 ;  /* 0x0002080c01007387 */ /* 0x0001e80000100800 */
[----:B0-----:R-:W4:Y:S04]  /*55a20*/  LDL.LU R12, [R1+0x2d88] ;  /* 0x002d8800010c7983 */ /* 0x001f280000300800 */
[----:B------:R0:W-:Y:S04]  /*55a30*/  STL [R1+0x204], R9 ;  /* 0x0002040901007387 */ /* 0x0001e80000100800 */
[----:B0-----:R-:W2:Y:S04]  /*55a40*/  LDL.LU R9, [R1+0x2d84] ;  /* 0x002d840001097983 */ /* 0x001ea80000300800 */
[----:B------:R0:W-:Y:S04]  /*55a50*/  STL [R1+0x200], R8 ;  /* 0x0002000801007387 */ /* 0x0001e80000100800 */
[----:B0-----:R-:W2:Y:S04]  /*55a60*/  LDL.LU R8, [R1+0x2d80] ;  /* 0x002d800001087983 */ /* 0x001ea80000300800 */
[----:B------:R0:W-:Y:S04]  /*55a70*/  STL [R1+0x1fc], R5 ;  /* 0x0001fc0501007387 */ /* 0x0001e80000100800 */
[----:B0-----:R-:W2:Y:S04]  /*55a80*/  LDL.LU R5, [R1+0x2d7c] ;  /* 0x002d7c0001057983 */ /* 0x001ea80000300800 */
[----:B------:R0:W-:Y:S04]  /*55a90*/  STL [R1+0x1f8], R4 ;  /* 0x0001f80401007387 */ /* 0x0001e80000100800 */
[----:B0-----:R-:W2:Y:S04]  /*55aa0*/  LDL.LU R4, [R1+0x2d78] ;  /* 0x002d780001047983 */ /* 0x001ea80000300800 */
[----:B------:R0:W-:Y:S04]  /*55ab0*/  STL [R1+0x1f4], R0 ;  /* 0x0001f40001007387 */ /* 0x0001e80000100800 */
[----:B0-----:R-:W3:Y:S01]  /*55ac0*/  LDL.LU R0, [R1+0x2d74] ;  /* 0x002d740001007983 */ /* 0x001ee20000300800 */
[----:B------:R-:W-:Y:S01]  /*55ad0*/  @P3 FMUL R16, R16, 0.25 ;  /* 0x3e80000010103820 */ /* 0x000fe20000400000 */
[C---:B--2---:R-:W-:Y:S01]  /*55ae0*/  FMUL R4, R29.reuse, R4 ;  /* 0x000000041d047220 */ /* 0x044fe20000400000 */
[----:B---3--:R-:W-:-:S05]  /*55af0*/  FMUL R0, R29, R0 ;  /* 0x000000001d007220 */ /* 0x008fca0000400000 */
[----:B------:R0:W-:Y:S04]  /*55b00*/  STL [R1+0x1f0], R0 ;  /* 0x0001f00001007387 */ /* 0x0001e80000100800 */
[----:B0-----:R-:W2:Y:S04]  /*55b10*/  LDL.LU R0, [R1+0x14c] ;  /* 0x00014c0001007983 */ /* 0x001ea80000300800 */
[----:B------:R0:W-:Y:S04]  /*55b20*/  STL [R1+0x1ec], R4 ;  /* 0x0001ec0401007387 */ /* 0x0001e80000100800 */
[----:B0-----:R-:W3:Y:S01]  /*55b30*/  LDL.LU R4, [R1+0x144] ;  /* 0x0001440001047983 */ /* 0x001ee20000300800 */
[----:B------:R-:W-:-:S05]  /*55b40*/  FMUL R5, R29, R5 ;  /* 0x000000051d057220 */ /* 0x000fca0000400000 */
[----:B------:R0:W-:Y:S01]  /*55b50*/  STL [R1+0x1e8], R5 ;  /* 0x0001e80501007387 */ /* 0x0001e20000100800 */
[----:B------:R-:W-:Y:S01]  /*55b60*/  @P3 FMUL R17, R17, 0.25 ;  /* 0x3e80000011113820 */ /* 0x000fe20000400000 */
[----:B------:R-:W-:Y:S01]  /*55b70*/  @!P5 FMUL R16, R16, 16777216 ;  /* 0x4b8000001010d820 */ /* 0x000fe20000400000 */
[C---:B0-----:R-:W-:Y:S01]  /*55b80*/  FMUL R5, R29.reuse, R8 ;  /* 0x000000081d057220 */ /* 0x041fe20000400000 */
[----:B------:R-:W-:Y:S01]  /*55b90*/  FMUL R8, R29, R9 ;  /* 0x000000091d087220 */ /* 0x000fe20000400000 */
[----:B------:R-:W-:-:S03]  /*55ba0*/  @!P5 FMUL R17, R17, 16777216 ;  /* 0x4b8000001111d820 */ /* 0x000fc60000400000 */
[----:B------:R4:W-:Y:S01]  /*55bb0*/  STL [R1+0x1e4], R5 ;  /* 0x0001e40501007387 */ /* 0x0009e20000100800 */
[----:B------:R-:W-:Y:S01]  /*55bc0*/  @P3 FMUL R20, R20, 0.25 ;  /* 0x3e80000014143820 */ /* 0x000fe20000400000 */
[C---:B------:R-:W-:Y:S02]  /*55bd0*/  FMUL R9, R29.reuse, R13 ;  /* 0x0000000d1d097220 */ /* 0x040fe40000400000 */
[----:B------:R0:W-:Y:S01]  /*55be0*/  STL [R1+0x1e0], R8 ;  /* 0x0001e00801007387 */ /* 0x0001e20000100800 */
[----:B----4-:R-:W-:Y:S01]  /*55bf0*/  FMUL R5, R29, R12 ;  /* 0x0000000c1d057220 */ /* 0x010fe20000400000 */
[----:B------:R-:W-:Y:S01]  /*55c00*/  @P3 FMUL R21, R21, 0.25 ;  /* 0x3e80000015153820 */ /* 0x000fe20000400000 */
[----:B0-----:R-:W-:-:S03]  /*55c10*/  FMUL R8, R29, R16 ;  /* 0x000000101d087220 */ /* 0x001fc60000400000 */
[----:B------:R0:W-:Y:S01]  /*55c20*/  STL [R1+0x1dc], R5 ;  /* 0x0001dc0501007387 */ /* 0x0001e20000100800 */
[----:B------:R-:W-:Y:S01]  /*55c30*/  @!P5 FMUL R20, R20, 16777216 ;  /* 0x4b8000001414d820 */ /* 0x000fe20000400000 */
[----:B------:R-:W-:Y:S02]  /*55c40*/  @P3 FMUL R24, R24, 0.25 ;  /* 0x3e80000018183820 */ /* 0x000fe40000400000 */
[----:B------:R1:W-:Y:S01]  /*55c50*/  STL [R1+0x1a0], R9 ;  /* 0x0001a00901007387 */ /* 0x0003e20000100800 */
[----:B0-----:R-:W-:-:S03]  /*55c60*/  FMUL R5, R29, R17 ;  /* 0x000000111d057220 */ /* 0x001fc60000400000 */
[----:B------:R-:W-:Y:S01]  /*55c70*/  STL [R1+0x190], R8 ;  /* 0x0001900801007387 */ /* 0x000fe20000100800 */
[----:B------:R-:W-:Y:S01]  /*55c80*/  @P3 FMUL R19, R19, 0.25 ;  /* 0x3e80000013133820 */ /* 0x000fe20000400000 */
[----:B------:R-:W-:Y:S02]  /*55c90*/  @!P5 FMUL R21, R21, 16777216 ;  /* 0x4b8000001515d820 */ /* 0x000fe40000400000 */
[----:B------:R0:W-:Y:S01]  /*55ca0*/  STL [R1+0x188], R5 ;  /* 0x0001880501007387 */ /* 0x0001e20000100800 */
[----:B------:R-:W-:Y:S01]  /*55cb0*/  @!P5 FMUL R24, R24, 16777216 ;  /* 0x4b8000001818d820 */ /* 0x000fe20000400000 */
[----:B------:R-:W-:Y:S01]  /*55cc0*/  @P3 FMUL R18, R18, 0.25 ;  /* 0x3e80000012123820 */ /* 0x000fe20000400000 */
[----:B------:R-:W-:Y:S01]  /*55cd0*/  @!P5 FMUL R19, R19, 16777216 ;  /* 0x4b8000001313d820 */ /* 0x000fe20000400000 */
[----:B-1----:R-:W-:Y:S01]  /*55ce0*/  FMUL R9, R29, R21 ;  /* 0x000000151d097220 */ /* 0x002fe20000400000 */
[----:B------:R-:W-:Y:S01]  /*55cf0*/  @P3 FMUL R15, R15, 0.25 ;  /* 0x3e8000000f0f3820 */ /* 0x000fe20000400000 */
[C---:B0-----:R-:W-:Y:S01]  /*55d00*/  FMUL R5, R29.reuse, R20 ;  /* 0x000000141d057220 */ /* 0x041fe20000400000 */
[----:B------:R-:W-:Y:S01]  /*55d10*/  FMUL R8, R29, R24 ;  /* 0x000000181d087220 */ /* 0x000fe20000400000 */
[----:B------:R-:W-:Y:S01]  /*55d20*/  @P3 FMUL R14, R14, 0.25 ;  /* 0x3e8000000e0e3820 */ /* 0x000fe20000400000 */
[----:B------:R-:W-:-:S02]  /*55d30*/  @!P5 FMUL R18, R18, 16777216 ;  /* 0x4b8000001212d820 */ /* 0x000fc40000400000 */
[----:B------:R3:W-:Y:S01]  /*55d40*/  STL [R1+0x168], R5 ;  /* 0x0001680501007387 */ /* 0x0007e20000100800 */
[----:B------:R-:W-:Y:S01]  /*55d50*/  @!P5 FMUL R7, R7, 16777216 ;  /* 0x4b8000000707d820 */ /* 0x000fe20000400000 */
[----:B------:R-:W-:Y:S01]  /*55d60*/  FMUL R19, R29, R19 ;  /* 0x000000131d137220 */ /* 0x000fe20000400000 */
[----:B------:R-:W-:Y:S01]  /*55d70*/  @!P5 FMUL R15, R15, 16777216 ;  /* 0x4b8000000f0fd820 */ /* 0x000fe20000400000 */
[----:B------:R0:W-:Y:S01]  /*55d80*/  STL [R1+0x158], R9 ;  /* 0x0001580901007387 */ /* 0x0001e20000100800 */
[----:B------:R-:W-:Y:S01]  /*55d90*/  @!P5 FMUL R14, R14, 16777216 ;  /* 0x4b8000000e0ed820 */ /* 0x000fe20000400000 */
[C---:B------:R-:W-:Y:S02]  /*55da0*/  FMUL R18, R29.reuse, R18 ;  /* 0x000000121d127220 */ /* 0x040fe40000400000 */
[----:B------:R1:W-:Y:S01]  /*55db0*/  STL [R1+0x160], R8 ;  /* 0x0001600801007387 */ /* 0x0003e20000100800 */
[C---:B------:R-:W-:Y:S01]  /*55dc0*/  FMUL R17, R29.reuse, R7 ;  /* 0x000000071d117220 */ /* 0x040fe20000400000 */
[C---:B------:R-:W-:Y:S01]  /*55dd0*/  FMUL R15, R29.reuse, R15 ;  /* 0x0000000f1d0f7220 */ /* 0x040fe20000400000 */
[----:B------:R-:W-:Y:S01]  /*55de0*/  @!P5 FMUL R6, R6, 16777216 ;  /* 0x4b8000000606d820 */ /* 0x000fe20000400000 */
[----:B------:R-:W-:-:S03]  /*55df0*/  FMUL R14, R29, R14 ;  /* 0x0000000e1d0e7220 */ /* 0x000fc60000400000 */
[C---:B------:R-:W-:Y:S01]  /*55e00*/  FMUL R13, R29.reuse, R6 ;  /* 0x000000061d0d7220 */ /* 0x040fe20000400000 */
[C---:B---3--:R-:W-:Y:S01]  /*55e10*/  FMUL R5, R29.reuse, R4 ;  /* 0x000000041d057220 */ /* 0x048fe20000400000 */
[C---:B--2---:R-:W-:Y:S01]  /*55e20*/  FMUL R4, R29.reuse, R0 ;  /* 0x000000001d047220 */ /* 0x044fe20000400000 */
[----:B------:R-:W-:-:S03]  /*55e30*/  FMUL R0, R29, R28 ;  /* 0x0000001c1d007220 */ /* 0x000fc60000400000 */
[----:B------:R-:W-:Y:S04]  /*55e40*/  STL [R1+0x150], R5 ;  /* 0x0001500501007387 */ /* 0x000fe80000100800 */
[----:B------:R2:W-:Y:S04]  /*55e50*/  STL [R1+0x14c], R4 ;  /* 0x00014c0401007387 */ /* 0x0005e80000100800 */
[----:B------:R-:W-:Y:S04]  /*55e60*/  STL [R1+0x2cac], R19 ;  /* 0x002cac1301007387 */ /* 0x000fe80000100800 */
[----:B------:R3:W-:Y:S04]  /*55e70*/  STL [R1+0x144], R0 ;  /* 0x0001440001007387 */ /* 0x0007e80000100800 */
[----:B------:R-:W-:Y:S04]  /*55e80*/  STL [R1+0x2cb0], R18 ;  /* 0x002cb01201007387 */ /* 0x000fe80000100800 */
[----:B------:R-:W4:Y:S04]  /*55e90*/  LDL.LU R7, [R1+0x2d70] ;  /* 0x002d700001077983 */ /* 0x000f280000300800 */
[----:B------:R-:W-:Y:S04]  /*55ea0*/  STL [R1+0x2cb4], R17 ;  /* 0x002cb41101007387 */ /* 0x000fe80000100800 */
[----:B------:R-:W-:Y:S04]  /*55eb0*/  STL [R1+0x2cb8], R15 ;  /* 0x002cb80f01007387 */ /* 0x000fe80000100800 */
[----:B------:R-:W-:Y:S04]  /*55ec0*/  STL [R1+0x2cbc], R14 ;  /* 0x002cbc0e01007387 */ /* 0x000fe80000100800 */
[----:B------:R-:W3:Y:S01]  /*55ed0*/  LDL.LU R6, [R1+0x2d6c] ;  /* 0x002d6c0001067983 */ /* 0x000ee20000300800 */
[----:B------:R-:W-:Y:S01]  /*55ee0*/  @P3 FMUL R11, R11, 0.25 ;  /* 0x3e8000000b0b3820 */ /* 0x000fe20000400000 */
[----:B------:R-:W-:Y:S01]  /*55ef0*/  @P3 FMUL R10, R10, 0.25 ;  /* 0x3e8000000a0a3820 */ /* 0x000fe20000400000 */
[----:B------:R-:W-:Y:S01]  /*55f00*/  @P3 FMUL R26, R26, 0.25 ;  /* 0x3e8000001a1a3820 */ /* 0x000fe20000400000 */
[----:B------:R-:W-:Y:S01]  /*55f10*/  @P3 FMUL R27, R27, 0.25 ;  /* 0x3e8000001b1b3820 */ /* 0x000fe20000400000 */
[----:B------:R-:W-:Y:S01]  /*55f20*/  @!P5 FMUL R11, R11, 16777216 ;  /* 0x4b8000000b0bd820 */ /* 0x000fe20000400000 */
[----:B------:R-:W-:Y:S01]  /*55f30*/  @!P5 FMUL R10, R10, 16777216 ;  /* 0x4b8000000a0ad820 */ /* 0x000fe20000400000 */
[----:B------:R-:W-:Y:S01]  /*55f40*/  LOP3.LUT R3, R3, 0xff800000, RZ, 0xc0, !PT ;  /* 0xff80000003037812 */ /* 0x000fe200078ec0ff */
[----:B------:R-:W-:Y:S01]  /*55f50*/  @!P5 FMUL R26, R26, 16777216 ;  /* 0x4b8000001a1ad820 */ /* 0x000fe20000400000 */
[----:B------:R-:W-:Y:S01]  /*55f60*/  FMUL R11, R29, R11 ;  /* 0x0000000b1d0b7220 */ /* 0x000fe20000400000 */
[----:B------:R-:W-:Y:S01]  /*55f70*/  @!P5 FMUL R27, R27, 16777216 ;  /* 0x4b8000001b1bd820 */ /* 0x000fe20000400000 */
[----:B------:R-:W-:Y:S01]  /*55f80*/  I2FP.F32.S32 R3, R3 ;  /* 0x0000000300037245 */ /* 0x000fe20000201400 */
[C---:B------:R-:W-:Y:S01]  /*55f90*/  FMUL R10, R29.reuse, R10 ;  /* 0x0000000a1d0a7220 */ /* 0x040fe20000400000 */
[----:B------:R-:W-:Y:S01]  /*55fa0*/  I2FP.F32.S32 R2, R2 ;  /* 0x0000000200027245 */ /* 0x000fe20000201400 */
[C---:B0-----:R-:W-:Y:S01]  /*55fb0*/  FMUL R9, R29.reuse, R26 ;  /* 0x0000001a1d097220 */ /* 0x041fe20000400000 */
[----:B------:R-:W-:Y:S01]  /*55fc0*/  STL [R1+0x2cc0], R13 ;  /* 0x002cc00d01007387 */ /* 0x000fe20000100800 */
[----:B-1----:R-:W-:Y:S01]  /*55fd0*/  FMUL R8, R29, R27 ;  /* 0x0000001b1d087220 */ /* 0x002fe20000400000 */
[----:B--2---:R-:W-:-:S02]  /*55fe0*/  MOV R4, R25 ;  /* 0x0000001900047202 */ /* 0x004fc40000000f00 */
[----:B------:R-:W-:Y:S01]  /*55ff0*/  STL [R1+0x2cc4], R11 ;  /* 0x002cc40b01007387 */ /* 0x000fe20000100800 */
[----:B------:R-:W-:-:S03]  /*56000*/  IMAD.MOV.U32 R25, RZ, RZ, R23 ;  /* 0x000000ffff197224 */ /* 0x000fc600078e0017 */
[----:B------:R-:W-:Y:S04]  /*56010*/  STL [R1+0x2cc8], R10 ;  /* 0x002cc80a01007387 */ /* 0x000fe80000100800 */
[----:B------:R-:W2:Y:S04]  /*56020*/  LDL.LU R26, [R1+0x2d68] ;  /* 0x002d6800011a7983 */ /* 0x000ea80000300800 */
[----:B------:R-:W-:Y:S04]  /*56030*/  STL [R1+0x2ccc], R9 ;  /* 0x002ccc0901007387 */ /* 0x000fe80000100800 */
[----:B------:R-:W2:Y:S04]  /*56040*/  LDL.LU R27, [R1+0x2d64] ;  /* 0x002d6400011b7983 */ /* 0x000ea80000300800 */
[----:B------:R-:W-:Y:S01]  /*56050*/  STL [R1+0x2cd0], R8 ;  /* 0x002cd00801007387 */ /* 0x000fe20000100800 */
[----:B----4-:R-:W-:-:S05]  /*56060*/  FFMA.FTZ R3, R3, 1.1920928955078125e-07, R7 ;  /* 0x3400000003037823 */ /* 0x010fca0000010007 */
[----:B------:R-:W-:Y:S01]  /*56070*/  STL [R1+0x15c], R3 ;  /* 0x00015c0301007387 */ /* 0x000fe20000100800 */
[----:B---3--:R-:W-:-:S05]  /*56080*/  FFMA.FTZ R0, R2, 1.1920928955078125e-07, R6 ;  /* 0x3400000002007823 */ /* 0x008fca0000010006 */
[----:B------:R-:W-:Y:S04]  /*56090*/  STL [R1+0x154], R0 ;  /* 0x0001540001007387 */ /* 0x000fe80000100800 */
[----:B------:R-:W-:Y:S04]  /*560a0*/  STL [R1+0x2d3c], R25 ;  /* 0x002d3c1901007387 */ /* 0x000fe80000100800 */
[----:B------:R0:W-:Y:S04]  /*560b0*/  STL [R1+0x2d40], R22 ;  /* 0x002d401601007387 */ /* 0x0001e80000100800 */
[----:B0-----:R-:W3:Y:S04]  /*560c0*/  LDL.LU R22, [R1+0xa8] ;  /* 0x0000a80001167983 */ /* 0x001ee80000300800 */
[----:B---3--:R0:W-:Y:S04]  /*560d0*/  STL [R1+0x2d54], R22 ;  /* 0x002d541601007387 */ /* 0x0081e80000100800 */
[----:B0-----:R-:W3:Y:S04]  /*560e0*/  LDL R22, [R1+0xac] ;  /* 0x0000ac0001167983 */ /* 0x001ee80000100800 */
[----:B---3--:R0:W-:Y:S04]  /*560f0*/  STL [R1+0x2d58], R22 ;  /* 0x002d581601007387 */ /* 0x0081e80000100800 */
[----:B0-----:R-:W3:Y:S04]  /*56100*/  LDL R22, [R1+0xb0] ;  /* 0x0000b00001167983 */ /* 0x001ee80000100800 */
[----:B---3--:R0:W-:Y:S04]  /*56110*/  STL [R1+0x2d5c], R22 ;  /* 0x002d5c1601007387 */ /* 0x0081e80000100800 */
[----:B0-----:R-:W3:Y:S01]  /*56120*/  LDL R22, [R1+0xb4] ;  /* 0x0000b40001167983 */ /* 0x001ee20000100800 */
[C---:B--2---:R-:W-:Y:S01]  /*56130*/  FMUL R0, R26.reuse, 8388608 ;  /* 0x4b0000001a007820 */ /* 0x044fe20000400000 */
[----:B------:R-:W-:Y:S01]  /*56140*/  FSETP.GEU.AND P4, PT, R26, 1.175494350822287508e-38, PT ;  /* 0x008000001a00780b */ /* 0x000fe20003f8e000 */
[----:B------:R-:W-:Y:S01]  /*56150*/  FMUL R2, R27, 8388608 ;  /* 0x4b0000001b027820 */ /* 0x000fe20000400000 */
[----:B---3--:R0:W-:Y:S04]  /*56160*/  STL [R1+0x2d60], R22 ;  /* 0x002d601601007387 */ /* 0x0081e80000100800 */
[----:B0-----:R-:W2:Y:S04]  /*56170*/  LDL R22, [R1+0xb8] ;  /* 0x0000b80001167983 */ /* 0x001ea80000100800 */
[----:B------:R-:W3:Y:S04]  /*56180*/  LDL.LU R25, [R1+0xa4] ;  /* 0x0000a40001197983 */ /* 0x000ee80000300800 */
[----:B------:R0:W-:Y:S04]  /*56190*/  STL [R1+0x2d18], R4 ;  /* 0x002d180401007387 */ /* 0x0001e80000100800 */
[----:B0-----:R-:W4:Y:S04]  /*561a0*/  LDL.LU R4, [R1+0x98] ;  /* 0x0000980001047983 */ /* 0x001f280000300800 */
        /* <DEDUP_REMOVED lines=18> */
[----:B------:R-:W-:-:S03]  /*562d0*/  FSEL R0, R0, R26, !P4 ;  /* 0x0000001a00007208 */ /* 0x000fc60006000000 */
[----:B------:R-:W3:Y:S04]  /*562e0*/  LDL.LU R12, [R1+0x48] ;  /* 0x00004800010c7983 */ /* 0x000ee80000300800 */
[----:B------:R-:W3:Y:S04]  /*562f0*/  LDL.LU R5, [R1+0x44] ;  /* 0x0000440001057983 */ /* 0x000ee80000300800 */
[----:B------:R-:W3:Y:S01]  /*56300*/  LDL.LU R28, [R1+0x40] ;  /* 0x00004000011c7983 */ /* 0x000ee20000300800 */
[----:B------:R-:W-:-:S03]  /*56310*/  FSETP.GEU.AND P3, PT, R27, 1.175494350822287508e-38, PT ;  /* 0x008000001b00780b */ /* 0x000fc60003f6e000 */
[----:B------:R-:W3:Y:S01]  /*56320*/  LDL.LU R23, [R1+0x3c] ;  /* 0x00003c0001177983 */ /* 0x000ee20000300800 */
[----:B------:R-:W-:-:S03]  /*56330*/  FSETP.GT.AND P2, PT, |R27|, 8.50705917302346158658e+37, PT ;  /* 0x7e8000001b00780b */ /* 0x000fc60003f44200 */
[----:B------:R0:W-:Y:S04]  /*56340*/  STL [R1+0x2d20], R2 ;  /* 0x002d200201007387 */ /* 0x0001e80000100800 */
[----:B0-----:R-:W3:Y:S04]  /*56350*/  LDL.LU R2, [R1+0xa0] ;  /* 0x0000a00001027983 */ /* 0x001ee80000300800 */
[----:B------:R0:W-:Y:S04]  /*56360*/  STL [R1+0x2d1c], R27 ;  /* 0x002d1c1b01007387 */ /* 0x0001e80000100800 */
[----:B0-----:R-:W3:Y:S04]  /*56370*/  LDL.LU R27, [R1+0x9c] ;  /* 0x00009c00011b7983 */ /* 0x001ee80000300800 */
[----:B------:R0:W-:Y:S04]  /*56380*/  STL [R1+0x2cf4], R0 ;  /* 0x002cf40001007387 */ /* 0x0001e80000100800 */
[----:B0-----:R-:W3:Y:S01]  /*56390*/  LDL.LU R0, [R1+0x94] ;  /* 0x0000940001007983 */ /* 0x001ee20000300800 */
[----:B--2---:R-:W-:-:S05]  /*563a0*/  @P1 FMUL R22, R22, 0.25 ;  /* 0x3e80000016161820 */ /* 0x004fca0000400000 */
[----:B------:R0:W-:Y:S04]  /*563b0*/  @P1 STL [R1+0xb8], R22 ;  /* 0x0000b81601001387 */ /* 0x0001e80000100800 */
[----:B0-----:R-:W2:Y:S02]  /*563c0*/  LDL.LU R22, [R1+0x2d60] ;  /* 0x002d600001167983 */ /* 0x001ea40000300800 */
        /* <DEDUP_REMOVED lines=31> */
[----:B---3--:R-:W-:-:S04]  /*565c0*/  @P1 FMUL R25, R25, 0.25 ;  /* 0x3e80000019191820 */ /* 0x008fc80000400000 */
[----:B------:R-:W-:Y:S01]  /*565d0*/  @!P5 FMUL R25, R25, 16777216 ;  /* 0x4b8000001919d820 */ /* 0x000fe20000400000 */
[----:B--2---:R-:W-:-:S05]  /*565e0*/  @!P5 FMUL R22, R22, 16777216 ;  /* 0x4b8000001616d820 */ /* 0x004fca0000400000 */
[----:B------:R0:W-:Y:S04]  /*565f0*/  STL [R1+0xa8], R22 ;  /* 0x0000a81601007387 */ /* 0x0001e80000100800 */
[----:B0-----:R-:W2:Y:S04]  /*56600*/  LDL.LU R22, [R1+0x2d40] ;  /* 0x002d400001167983 */ /* 0x001ea80000300800 */
[----:B------:R0:W-:Y:S04]  /*56610*/  STL [R1+0xa4], R25 ;  /* 0x0000a41901007387 */ /* 0x0001e80000100800 */
[----:B0-----:R-:W3:Y:S04]  /*56620*/  LDL.LU R25, [R1+0x2d3c] ;  /* 0x002d3c0001197983 */ /* 0x001ee80000300800 */
[----:B---3--:R0:W-:Y:S04]  /*56630*/  STL [R1+0x2d30], R25 ;  /* 0x002d301901007387 */ /* 0x0081e80000100800 */
[----:B0-----:R-:W3:Y:S01]  /*56640*/  LDL.LU R25, [R1+0xb0] ;  /* 0x0000b00001197983 */ /* 0x001ee20000300800 */
[----:B------:R-:W-:-:S03]  /*56650*/  @P1 FMUL R2, R2, 0.25 ;  /* 0x3e80000002021820 */ /* 0x000fc60000400000 */
[----:B---3--:R0:W-:Y:S04]  /*56660*/  STL [R1+0x2d34], R25 ;  /* 0x002d341901007387 */ /* 0x0081e80000100800 */
[----:B0-----:R-:W3:Y:S01]  /*56670*/  LDL.LU R25, [R1+0xb4] ;  /* 0x0000b40001197983 */ /* 0x001ee20000300800 */
[----:B------:R-:W-:Y:S01]  /*56680*/  @!P5 FMUL R2, R2, 16777216 ;  /* 0x4b8000000202d820 */ /* 0x000fe20000400000 */
[----:B------:R-:W-:-:S04]  /*56690*/  @P1 FMUL R26, R26, 0.25 ;  /* 0x3e8000001a1a1820 */ /* 0x000fc80000400000 */
[----:B------:R-:W-:-:S06]  /*566a0*/  @!P5 FMUL R26, R26, 16777216 ;  /* 0x4b8000001a1ad820 */ /* 0x000fcc0000400000 */
[----:B------:R-:W0:Y:S01]  /*566b0*/  MUFU.RCP R26, R26 ;  /* 0x0000001a001a7308 */ /* 0x000e220000001000 */
[----:B---3--:R1:W-:Y:S04]  /*566c0*/  STL [R1+0x2d38], R25 ;  /* 0x002d381901007387 */ /* 0x0083e80000100800 */
[----:B-1----:R-:W0:Y:S04]  /*566d0*/  LDL.LU R25, [R1+0xb8] ;  /* 0x0000b80001197983 */ /* 0x002e280000300800 */
[----:B--2---:R1:W-:Y:S04]  /*566e0*/  STL [R1+0x2d2c], R22 ;  /* 0x002d2c1601007387 */ /* 0x0043e80000100800 */
[----:B-1----:R-:W2:Y:S04]  /*566f0*/  LDL.LU R22, [R1+0xac] ;  /* 0x0000ac0001167983 */ /* 0x002ea80000300800 */
[----:B------:R1:W-:Y:S04]  /*56700*/  STL [R1+0x2d24], R2 ;  /* 0x002d240201007387 */ /* 0x0003e80000100800 */
[----:B-1----:R-:W3:Y:S01]  /*56710*/  LDL.LU R2, [R1+0xa4] ;  /* 0x0000a40001027983 */ /* 0x002ee20000300800 */
[----:B0-----:R-:W-:-:S03]  /*56720*/  FMUL R25, R26, R25 ;  /* 0x000000191a197220 */ /* 0x001fc60000400000 */
[----:B---3--:R0:W-:Y:S04]  /*56730*/  STL [R1+0x2d28], R2 ;  /* 0x002d280201007387 */ /* 0x0081e80000100800 */
[----:B0-----:R-:W3:Y:S04]  /*56740*/  LDL.LU R2, [R1+0xa8] ;  /* 0x0000a80001027983 */ /* 0x001ee80000300800 */
[----:B------:R0:W-:Y:S04]  /*56750*/  STL [R1+0x23c], R25 ;  /* 0x00023c1901007387 */ /* 0x0001e80000100800 */
[----:B0-----:R-:W2:Y:S02]  /*56760*/  LDL.LU R25, [R1+0x2d38] ;  /* 0x002d380001197983 */ /* 0x001ea40000300800 */
[----:B--2---:R-:W-:-:S05]  /*56770*/  FMUL R25, R26, R25 ;  /* 0x000000191a197220 */ /* 0x004fca0000400000 */
[----:B------:R0:W-:Y:S04]  /*56780*/  STL [R1+0x220], R25 ;  /* 0x0002201901007387 */ /* 0x0001e80000100800 */
[----:B0-----:R-:W2:Y:S01]  /*56790*/  LDL.LU R25, [R1+0x2d34] ;  /* 0x002d340001197983 */ /* 0x001ea20000300800 */
[C---:B------:R-:W-:Y:S01]  /*567a0*/  FMUL R22, R26.reuse, R22 ;  /* 0x000000161a167220 */ /* 0x040fe20000400000 */
[C---:B---3--:R-:W-:Y:S01]  /*567b0*/  FMUL R2, R26.reuse, R2 ;  /* 0x000000021a027220 */ /* 0x048fe20000400000 */
[----:B--2---:R-:W-:-:S05]  /*567c0*/  FMUL R25, R26, R25 ;  /* 0x000000191a197220 */ /* 0x004fca0000400000 */
[----:B------:R0:W-:Y:S04]  /*567d0*/  STL [R1+0x234], R25 ;  /* 0x0002341901007387 */ /* 0x0001e80000100800 */
[----:B0-----:R-:W2:Y:S04]  /*567e0*/  LDL.LU R25, [R1+0x2d30] ;  /* 0x002d300001197983 */ /* 0x001ea80000300800 */
[----:B------:R0:W-:Y:S04]  /*567f0*/  STL [R1+0x198], R22 ;  /* 0x0001981601007387 */ /* 0x0001e80000100800 */
[----:B0-----:R-:W3:Y:S04]  /*56800*/  LDL.LU R22, [R1+0x2d2c] ;  /* 0x002d2c0001167983 */ /* 0x001ee80000300800 */
[----:B------:R0:W-:Y:S04]  /*56810*/  STL [R1+0x19c], R2 ;  /* 0x00019c0201007387 */ /* 0x0001e80000100800 */
[----:B0-----:R-:W2:Y:S02]  /*56820*/  LDL.LU R2, [R1+0x2d28] ;  /* 0x002d280001027983 */ /* 0x001ea40000300800 */
[----:B--2---:R-:W-:-:S05]  /*56830*/  FMUL R2, R26, R2 ;  /* 0x000000021a027220 */ /* 0x004fca0000400000 */
[----:B------:R0:W-:Y:S04]  /*56840*/  STL [R1+0x18c], R2 ;  /* 0x00018c0201007387 */ /* 0x0001e80000100800 */
[----:B0-----:R-:W2:Y:S01]  /*56850*/  LDL.LU R2, [R1+0x2d24] ;  /* 0x002d240001027983 */ /* 0x001ea20000300800 */
[----:B------:R-:W-:Y:S01]  /*56860*/  @P1 FMUL R27, R27, 0.25 ;  /* 0x3e8000001b1b1820 */ /* 0x000fe20000400000 */
[----:B----4-:R-:W-:Y:S01]  /*56870*/  @P1 FMUL R4, R4, 0.25 ;  /* 0x3e80000004041820 */ /* 0x010fe20000400000 */
[----:B------:R-:W-:Y:S02]  /*56880*/  @P1 FMUL R0, R0, 0.25 ;  /* 0x3e80000000001820 */ /* 0x000fe40000400000 */
[----:B------:R-:W-:Y:S01]  /*56890*/  @!P5 FMUL R27, R27, 16777216 ;  /* 0x4b8000001b1bd820 */ /* 0x000fe20000400000 */
[----:B------:R-:W-:Y:S01]  /*568a0*/  @!P5 FMUL R4, R4, 16777216 ;  /* 0x4b8000000404d820 */ /* 0x000fe20000400000 */
[----:B------:R-:W-:-:S02]  /*568b0*/  @!P5 FMUL R0, R0, 16777216 ;  /* 0x4b8000000000d820 */ /* 0x000fc40000400000 */
[----:B------:R-:W-:Y:S01]  /*568c0*/  FMUL R27, R26, R27 ;  /* 0x0000001b1a1b7220 */ /* 0x000fe20000400000 */
[----:B------:R-:W-:Y:S01]  /*568d0*/  @P1 FMUL R6, R6, 0.25 ;  /* 0x3e80000006061820 */ /* 0x000fe20000400000 */
[C---:B------:R-:W-:Y:S01]  /*568e0*/  FMUL R4, R26.reuse, R4 ;  /* 0x000000041a047220 */ /* 0x040fe20000400000 */
[----:B------:R-:W-:Y:S01]  /*568f0*/  FMUL R0, R26, R0 ;  /* 0x000000001a007220 */ /* 0x000fe20000400000 */
[----:B------:R-:W-:Y:S01]  /*56900*/  @P1 FMUL R3, R3, 0.25 ;  /* 0x3e80000003031820 */ /* 0x000fe20000400000 */
[----:B------:R-:W-:Y:S01]  /*56910*/  @!P5 FMUL R6, R6, 16777216 ;  /* 0x4b8000000606d820 */ /* 0x000fe20000400000 */
[----:B------:R-:W-:Y:S01]  /*56920*/  @P1 FMUL R7, R7, 0.25 ;  /* 0x3e80000007071820 */ /* 0x000fe20000400000 */
[----:B------:R-:W-:Y:S01]  /*56930*/  @P1 FMUL R8, R8, 0.25 ;  /* 0x3e80000008081820 */ /* 0x000fe20000400000 */
[----:B------:R-:W-:Y:S01]  /*56940*/  @!P5 FMUL R3, R3, 16777216 ;  /* 0x4b8000000303d820 */ /* 0x000fe20000400000 */
[----:B------:R-:W-:Y:S01]  /*56950*/  @P1 FMUL R29, R29, 0.25 ;  /* 0x3e8000001d1d1820 */ /* 0x000fe20000400000 */
[----:B------:R-:W-:Y:S01]  /*56960*/  @!P5 FMUL R7, R7, 16777216 ;  /* 0x4b8000000707d820 */ /* 0x000fe20000400000 */
        /* <DEDUP_REMOVED lines=21> */
[----:B------:R-:W-:-:S02]  /*56ac0*/  @!P5 FMUL R19, R19, 16777216 ;  /* 0x4b8000001313d820 */ /* 0x000fc40000400000 */
[----:B------:R-:W-:Y:S01]  /*56ad0*/  @!P5 FMUL R24, R24, 16777216 ;  /* 0x4b8000001818d820 */ /* 0x000fe20000400000 */
[----:B------:R-:W-:Y:S01]  /*56ae0*/  @!P5 FMUL R21, R21, 16777216 ;  /* 0x4b8000001515d820 */ /* 0x000fe20000400000 */
[----:B------:R-:W-:Y:S01]  /*56af0*/  @P1 FMUL R20, R20, 0.25 ;  /* 0x3e80000014141820 */ /* 0x000fe20000400000 */
[----:B------:R-:W-:Y:S01]  /*56b00*/  @P1 FMUL R16, R16, 0.25 ;  /* 0x3e80000010101820 */ /* 0x000fe20000400000 */
[----:B------:R-:W-:Y:S02]  /*56b10*/  @P1 FMUL R12, R12, 0.25 ;  /* 0x3e8000000c0c1820 */ /* 0x000fe40000400000 */
[----:B------:R-:W-:Y:S01]  /*56b20*/  @!P5 FMUL R20, R20, 16777216 ;  /* 0x4b8000001414d820 */ /* 0x000fe20000400000 */
[----:B------:R-:W-:Y:S01]  /*56b30*/  @!P5 FMUL R16, R16, 16777216 ;  /* 0x4b8000001010d820 */ /* 0x000fe20000400000 */
[----:B------:R-:W-:Y:S01]  /*56b40*/  @P1 FMUL R5, R5, 0.25 ;  /* 0x3e80000005051820 */ /* 0x000fe20000400000 */
[----:B------:R-:W-:Y:S01]  /*56b50*/  @P1 FMUL R28, R28, 0.25 ;  /* 0x3e8000001c1c1820 */ /* 0x000fe20000400000 */
[----:B------:R-:W-:-:S02]  /*56b60*/  @!P5 FMUL R12, R12, 16777216 ;  /* 0x4b8000000c0cd820 */ /* 0x000fc40000400000 */
[----:B------:R-:W-:Y:S01]  /*56b70*/  @!P5 FMUL R5, R5, 16777216 ;  /* 0x4b8000000505d820 */ /* 0x000fe20000400000 */
[----:B------:R-:W-:Y:S01]  /*56b80*/  @!P5 FMUL R28, R28, 16777216 ;  /* 0x4b8000001c1cd820 */ /* 0x000fe20000400000 */
[----:B--2---:R-:W-:-:S05]  /*56b90*/  FMUL R2, R26, R2 ;  /* 0x000000021a027220 */ /* 0x004fca0000400000 */
[----:B------:R0:W-:Y:S04]  /*56ba0*/  STL [R1+0x194], R2 ;  /* 0x0001940201007387 */ /* 0x0001e80000100800 */
[----:B0-----:R-:W2:Y:S04]  /*56bb0*/  LDL.LU R2, [R1+0x2d20] ;  /* 0x002d200001027983 */ /* 0x001ea80000300800 */
[----:B------:R0:W-:Y:S04]  /*56bc0*/  STL [R1+0x184], R27 ;  /* 0x0001841b01007387 */ /* 0x0001e80000100800 */
[----:B0-----:R-:W2:Y:S04]  /*56bd0*/  LDL.LU R27, [R1+0x2d1c] ;  /* 0x002d1c00011b7983 */ /* 0x001ea80000300800 */
[----:B------:R0:W-:Y:S04]  /*56be0*/  STL [R1+0x17c], R4 ;  /* 0x00017c0401007387 */ /* 0x0001e80000100800 */
[----:B0-----:R-:W4:Y:S04]  /*56bf0*/  LDL.LU R4, [R1+0x2d18] ;  /* 0x002d180001047983 */ /* 0x001f280000300800 */
[----:B------:R0:W-:Y:S02]  /*56c00*/  STL [R1+0x174], R0 ;  /* 0x0001740001007387 */ /* 0x0001e40000100800 */
[C---:B0-----:R-:W-:Y:S01]  /*56c10*/  FMUL R0, R26.reuse, R6 ;  /* 0x000000061a007220 */ /* 0x041fe20000400000 */
[C---:B------:R-:W-:Y:S01]  /*56c20*/  FMUL R6, R26.reuse, R3 ;  /* 0x000000031a067220 */ /* 0x040fe20000400000 */
[----:B------:R-:W-:-:S03]  /*56c30*/  FMUL R3, R26, R7 ;  /* 0x000000071a037220 */ /* 0x000fc60000400000 */
[----:B------:R0:W-:Y:S04]  /*56c40*/  STL [R1+0x16c], R0 ;  /* 0x00016c0001007387 */ /* 0x0001e80000100800 */
[----:B------:R1:W-:Y:S01]  /*56c50*/  STL [R1+0x164], R6 ;  /* 0x0001640601007387 */ /* 0x0003e20000100800 */
[----:B0-----:R-:W-:-:S03]  /*56c60*/  FMUL R0, R26, R8 ;  /* 0x000000081a007220 */ /* 0x001fc60000400000 */
[----:B------:R0:W-:Y:S01]  /*56c70*/  STL [R1+0xb8], R3 ;  /* 0x0000b80301007387 */ /* 0x0001e20000100800 */
[----:B-1----:R-:W-:-:S03]  /*56c80*/  FMUL R6, R26, R29 ;  /* 0x0000001d1a067220 */ /* 0x002fc60000400000 */
[----:B------:R1:W-:Y:S01]  /*56c90*/  STL [R1+0xb4], R0 ;  /* 0x0000b40001007387 */ /* 0x0003e20000100800 */
[----:B0-----:R-:W-:-:S03]  /*56ca0*/  FMUL R3, R26, R9 ;  /* 0x000000091a037220 */ /* 0x001fc60000400000 */
[----:B------:R0:W-:Y:S01]  /*56cb0*/  STL [R1+0xb0], R6 ;  /* 0x0000b00601007387 */ /* 0x0001e20000100800 */
[----:B-1----:R-:W-:-:S03]  /*56cc0*/  FMUL R0, R26, R10 ;  /* 0x0000000a1a007220 */ /* 0x002fc60000400000 */
[----:B------:R1:W-:Y:S04]  /*56cd0*/  STL [R1+0xac], R3 ;  /* 0x0000ac0301007387 */ /* 0x0003e80000100800 */
[----:B------:R3:W-:Y:S01]  /*56ce0*/  STL [R1+0x88], R0 ;  /* 0x0000880001007387 */ /* 0x0007e20000100800 */
[C---:B0-----:R-:W-:Y:S01]  /*56cf0*/  FMUL R6, R26.reuse, R11 ;  /* 0x0000000b1a067220 */ /* 0x041fe20000400000 */
[----:B-1----:R-:W-:-:S04]  /*56d00*/  FMUL R3, R26, R13 ;  /* 0x0000000d1a037220 */ /* 0x002fc80000400000 */
[----:B------:R0:W-:Y:S01]  /*56d10*/  STL [R1+0x74], R6 ;  /* 0x0000740601007387 */ /* 0x0001e20000100800 */
[----:B---3--:R-:W-:-:S03]  /*56d20*/  FMUL R0, R26, R14 ;  /* 0x0000000e1a007220 */ /* 0x008fc60000400000 */
        /* <DEDUP_REMOVED lines=10> */
[----:B------:R-:W-:Y:S01]  /*56dd0*/  STL [R1+0x5c], R6 ;  /* 0x00005c0601007387 */ /* 0x000fe20000100800 */
[----:B---3--:R-:W-:-:S03]  /*56de0*/  FMUL R0, R26, R21 ;  /* 0x000000151a007220 */ /* 0x008fc60000400000 */
[----:B------:R0:W-:Y:S04]  /*56df0*/  STL [R1+0x58], R3 ;  /* 0x0000580301007387 */ /* 0x0001e80000100800 */
[----:B------:R1:W-:Y:S01]  /*56e00*/  STL [R1+0x38], R0 ;  /* 0x0000380001007387 */ /* 0x0003e20000100800 */
[C---:B0-----:R-:W-:Y:S01]  /*56e10*/  FMUL R3, R26.reuse, R20 ;  /* 0x000000141a037220 */ /* 0x041fe20000400000 */
[C---:B-1----:R-:W-:Y:S01]  /*56e20*/  FMUL R0, R26.reuse, R16 ;  /* 0x000000101a007220 */ /* 0x042fe20000400000 */
[----:B------:R-:W-:-:S03]  /*56e30*/  FMUL R6, R26, R12 ;  /* 0x0000000c1a067220 */ /* 0x000fc60000400000 */
[----:B------:R0:W-:Y:S04]  /*56e40*/  STL [R1+0x50], R3 ;  /* 0x0000500301007387 */ /* 0x0001e80000100800 */
[----:B------:R1:W-:Y:S01]  /*56e50*/  STL [R1+0x34], R0 ;  /* 0x0000340001007387 */ /* 0x0003e20000100800 */
[----:B0-----:R-:W-:-:S03]  /*56e60*/  FMUL R3, R26, R5 ;  /* 0x000000051a037220 */ /* 0x001fc60000400000 */
[----:B------:R-:W-:Y:S01]  /*56e70*/  STL [R1+0x48], R6 ;  /* 0x0000480601007387 */ /* 0x000fe20000100800 */
[----:B-1----:R-:W-:-:S03]  /*56e80*/  FMUL R0, R26, R28 ;  /* 0x0000001c1a007220 */ /* 0x002fc60000400000 */
[----:B------:R-:W-:Y:S04]  /*56e90*/  STL [R1+0x30], R3 ;  /* 0x0000300301007387 */ /* 0x000fe80000100800 */
[----:B------:R0:W-:Y:S04]  /*56ea0*/  STL [R1+0x40], R0 ;  /* 0x0000400001007387 */ /* 0x0001e80000100800 */
[----:B0-----:R-:W3:Y:S01]  /*56eb0*/  LDL.LU R0, [R1+0x108] ;  /* 0x0001080001007983 */ /* 0x001ee20000300800 */
[----:B------:R-:W-:-:S04]  /*56ec0*/  @P1 FMUL R23, R23, 0.25 ;  /* 0x3e80000017171820 */ /* 0x000fc80000400000 */
[----:B------:R-:W-:-:S04]  /*56ed0*/  @!P5 FMUL R23, R23, 16777216 ;  /* 0x4b8000001717d820 */ /* 0x000fc80000400000 */
[----:B------:R-:W-:-:S05]  /*56ee0*/  FMUL R3, R26, R23 ;  /* 0x000000171a037220 */ /* 0x000fca0000400000 */
[----:B------:R-:W-:Y:S04]  /*56ef0*/  STL [R1+0x2c], R3 ;  /* 0x00002c0301007387 */ /* 0x000fe80000100800 */
[----:B---3--:R0:W-:Y:S04]  /*56f00*/  STL [R1+0x2d14], R0 ;  /* 0x002d140001007387 */ /* 0x0081e80000100800 */
[----:B0-----:R-:W3:Y:S04]  /*56f10*/  LDL R0, [R1+0x114] ;  /* 0x0001140001007983 */ /* 0x001ee80000100800 */
[----:B------:R-:W2:Y:S04]  /*56f20*/  LDL.LU R3, [R1+0x104] ;  /* 0x0001040001037983 */ /* 0x000ea80000300800 */
[----:B------:R-:W2:Y:S04]  /*56f30*/  LDL.LU R8, [R1+0xf8] ;  /* 0x0000f80001087983 */ /* 0x000ea80000300800 */
[----:B--2---:R0:W-:Y:S04]  /*56f40*/  STL [R1+0x2d0c], R8 ;  /* 0x002d0c0801007387 */ /* 0x0041e80000100800 */
[----:B0-----:R-:W2:Y:S04]  /*56f50*/  LDL R8, [R1+0x100] ;  /* 0x0001000001087983 */ /* 0x001ea80000100800 */
[----:B------:R-:W2:Y:S01]  /*56f60*/  LDL.LU R9, [R1+0xf4] ;  /* 0x0000f40001097983 */ /* 0x000ea20000300800 */
[----:B------:R-:W-:-:S02]  /*56f70*/  MOV R6, R22 ;  /* 0x0000001600067202 */ /* 0x000fc40000000f00 */
[----:B------:R-:W-:Y:S02]  /*56f80*/  FSEL R2, R2, R27, !P3 ;  /* 0x0000001b02027208 */ /* 0x000fe40005800000 */
[----:B------:R-:W-:Y:S01]  /*56f90*/  MOV R5, R25 ;  /* 0x0000001900057202 */ /* 0x000fe20000000f00 */
[----:B---3--:R-:W-:Y:S01]  /*56fa0*/  @P2 FMUL R0, R0, 0.25 ;  /* 0x3e80000000002820 */ /* 0x008fe20000400000 */
[----:B--2---:R0:W-:Y:S04]  /*56fb0*/  STL [R1+0x2d10], R9 ;  /* 0x002d100901007387 */ /* 0x0041e80000100800 */
[----:B0-----:R-:W2:Y:S04]  /*56fc0*/  LDL R9, [R1+0x110] ;  /* 0x0001100001097983 */ /* 0x001ea80000100800 */
        /* <DEDUP_REMOVED lines=11> */
[----:B------:R-:W3:Y:S04]  /*57080*/  LDL R29, [R1+0xc4] ;  /* 0x0000c400011d7983 */ /* 0x000ee80000100800 */
        /* <DEDUP_REMOVED lines=8> */
[----:B------:R0:W-:Y:S04]  /*57110*/  STL [R1+0x2cf8], R2 ;  /* 0x002cf80201007387 */ /* 0x0001e80000100800 */
[----:B0-----:R-:W3:Y:S04]  /*57120*/  LDL.LU R2, [R1+0x10c] ;  /* 0x00010c0001027983 */ /* 0x001ee80000300800 */
[----:B------:R0:W-:Y:S04]  /*57130*/  @P2 STL [R1+0x114], R0 ;  /* 0x0001140001002387 */ /* 0x0001e80000100800 */
[----:B0-----:R-:W4:Y:S01]  /*57140*/  LDL.LU R0, [R1+0x2d14] ;  /* 0x002d140001007983 */ /* 0x001f220000300800 */
[----:B------:R-:W-:Y:S01]  /*57150*/  @P2 FMUL R5, R5, 0.25 ;  /* 0x3e80000005052820 */ /* 0x000fe20000400000 */
[----:B------:R-:W-:Y:S01]  /*57160*/  @P2 FMUL R6, R6, 0.25 ;  /* 0x3e80000006062820 */ /* 0x000fe20000400000 */
[----:B------:R-:W-:-:S03]  /*57170*/  @P2 FMUL R3, R3, 0.25 ;  /* 0x3e80000003032820 */ /* 0x000fc60000400000 */
[----:B------:R-:W-:Y:S04]  /*57180*/  @P2 STL [R1+0x11c], R5 ;  /* 0x00011c0501002387 */ /* 0x000fe80000100800 */
[----:B------:R-:W-:Y:S01]  /*57190*/  @P2 STL [R1+0x118], R6 ;  /* 0x0001180601002387 */ /* 0x000fe20000100800 */
[----:B--2---:R-:W-:-:S05]  /*571a0*/  @P2 FMUL R9, R9, 0.25 ;  /* 0x3e80000009092820 */ /* 0x004fca0000400000 */
[----:B------:R-:W-:Y:S01]  /*571b0*/  @P2 STL [R1+0x110], R9 ;  /* 0x0001100901002387 */ /* 0x000fe20000100800 */
[----:B---3--:R-:W-:-:S05]  /*571c0*/  @P2 FMUL R2, R2, 0.25 ;  /* 0x3e80000002022820 */ /* 0x008fca0000400000 */
[----:B------:R0:W-:Y:S01]  /*571d0*/  STL [R1+0x2cfc], R2 ;  /* 0x002cfc0201007387 */ /* 0x0001e20000100800 */
[----:B----4-:R-:W-:Y:S01]  /*571e0*/  @P2 FMUL R0, R0, 0.25 ;  /* 0x3e80000000002820 */ /* 0x010fe20000400000 */
[----:B0-----:R-:W-:Y:S02]  /*571f0*/  MOV R2, R9 ;  /* 0x0000000900027202 */ /* 0x001fe40000000f00 */
[----:B------:R-:W2:Y:S04]  /*57200*/  LDL.LU R9, [R1+0x2d10] ;  /* 0x002d100001097983 */ /* 0x000ea80000300800 */
[----:B------:R0:W-:Y:S04]  /*57210*/  STL [R1+0x2d00], R0 ;  /* 0x002d000001007387 */ /* 0x0001e80000100800 */
[----:B0-----:R-:W3:Y:S04]  /*57220*/  LDL R0, [R1+0x114] ;  /* 0x0001140001007983 */ /* 0x001ee80000100800 */
[----:B------:R0:W-:Y:S04]  /*57230*/  STL [R1+0x2d04], R3 ;  /* 0x002d040301007387 */ /* 0x0001e80000100800 */
[----:B0-----:R-:W4:Y:S01]  /*57240*/  LDL R3, [R1+0xfc] ;  /* 0x0000fc0001037983 */ /* 0x001f220000100800 */
[----:B------:R-:W-:Y:S01]  /*57250*/  @P2 FMUL R8, R8, 0.25 ;  /* 0x3e80000008082820 */ /* 0x000fe20000400000 */
[----:B------:R-:W-:-:S04]  /*57260*/  FSETP.GEU.AND P1, PT, |R27|, 1.175494350822287508e-38, PT ;  /* 0x008000001b00780b */ /* 0x000fc80003f2e200 */
[----:B------:R0:W-:Y:S04]  /*57270*/  @P2 STL [R1+0x100], R8 ;  /* 0x0001000801002387 */ /* 0x0001e80000100800 */
[----:B0-----:R-:W2:Y:S04]  /*57280*/  LDL.LU R8, [R1+0x2d0c] ;  /* 0x002d0c0001087983 */ /* 0x001ea80000300800 */
[----:B------:R0:W-:Y:S02]  /*57290*/  STL [R1+0x2d08], R2 ;  /* 0x002d080201007387 */ /* 0x0001e40000100800 */
[----:B0-----:R-:W-:Y:S01]  /*572a0*/  IMAD.MOV.U32 R2, RZ, RZ, R5 ;  /* 0x000000ffff027224 */ /* 0x001fe200078e0005 */
[----:B------:R-:W-:-:S03]  /*572b0*/  FSEL R5, RZ, -23, P3 ;  /* 0xc1b80000ff057808 */ /* 0x000fc60001800000 */
[----:B------:R-:W-:Y:S01]  /*572c0*/  @!P1 FMUL R2, R2, 16777216 ;  /* 0x4b80000002029820 */ /* 0x000fe20000400000 */
[----:B----4-:R-:W-:-:S05]  /*572d0*/  @P2 FMUL R3, R3, 0.25 ;  /* 0x3e80000003032820 */ /* 0x010fca0000400000 */
[----:B------:R0:W-:Y:S02]  /*572e0*/  @P2 STL [R1+0xfc], R3 ;  /* 0x0000fc0301002387 */ /* 0x0001e40000100800 */
[----:B0-----:R-:W-:Y:S02]  /*572f0*/  MOV R3, R6 ;  /* 0x0000000600037202 */ /* 0x001fe40000000f00 */
[----:B------:R-:W-:-:S05]  /*57300*/  FSEL R6, RZ, -23, P4 ;  /* 0xc1b80000ff067808 */ /* 0x000fca0002000000 */
[----:B------:R0:W-:Y:S04]  /*57310*/  STL [R1+0x2cd4], R6 ;  /* 0x002cd40601007387 */ /* 0x0001e80000100800 */
[----:B0-----:R-:W4:Y:S04]  /*57320*/  LDL.LU R6, [R1+0xfc] ;  /* 0x0000fc0001067983 */ /* 0x001f280000300800 */
[----:B------:R0:W-:Y:S04]  /*57330*/  STL [R1+0x2cd8], R5 ;  /* 0x002cd80501007387 */ /* 0x0001e80000100800 */
[----:B0-----:R-:W2:Y:S04]  /*57340*/  LDL.LU R5, [R1+0x100] ;  /* 0x0001000001057983 */ /* 0x001ea80000300800 */
[----:B------:R0:W-:Y:S04]  /*57350*/  @!P1 STL [R1+0x11c], R2 ;  /* 0x00011c0201009387 */ /* 0x0001e80000100800 */
[----:B0-----:R-:W2:Y:S01]  /*57360*/  LDL.LU R2, [R1+0x2d08] ;  /* 0x002d080001027983 */ /* 0x001ea20000300800 */
[----:B------:R-:W-:Y:S01]  /*57370*/  @!P1 FMUL R3, R3, 16777216 ;  /* 0x4b80000003039820 */ /* 0x000fe20000400000 */
[----:B---3--:R-:W-:-:S04]  /*57380*/  @!P1 FMUL R0, R0, 16777216 ;  /* 0x4b80000000009820 */ /* 0x008fc80000400000 */
[----:B------:R0:W-:Y:S04]  /*57390*/  @!P1 STL [R1+0x118], R3 ;  /* 0x0001180301009387 */ /* 0x0001e80000100800 */
[----:B0-----:R-:W3:Y:S04]  /*573a0*/  LDL.LU R3, [R1+0x2d04] ;  /* 0x002d040001037983 */ /* 0x001ee80000300800 */
[----:B------:R0:W-:Y:S04]  /*573b0*/  @!P1 STL [R1+0x114], R0 ;  /* 0x0001140001009387 */ /* 0x0001e80000100800 */
[----:B0-----:R-:W3:Y:S01]  /*573c0*/  LDL.LU R0, [R1+0x2d00] ;  /* 0x002d000001007983 */ /* 0x001ee20000300800 */
[----:B--2---:R-:W-:-:S05]  /*573d0*/  @!P1 FMUL R2, R2, 16777216 ;  /* 0x4b80000002029820 */ /* 0x004fca0000400000 */
[----:B------:R0:W-:Y:S04]  /*573e0*/  @!P1 STL [R1+0x110], R2 ;  /* 0x0001100201009387 */ /* 0x0001e80000100800 */
[----:B0-----:R-:W2:Y:S01]  /*573f0*/  LDL.LU R2, [R1+0x2cfc] ;  /* 0x002cfc0001027983 */ /* 0x001ea20000300800 */
[----:B------:R-:W-:Y:S01]  /*57400*/  @!P1 FMUL R5, R5, 16777216 ;  /* 0x4b80000005059820 */ /* 0x000fe20000400000 */
[----:B---3--:R-:W-:Y:S01]  /*57410*/  @!P1 FMUL R0, R0, 16777216 ;  /* 0x4b80000000009820 */ /* 0x008fe20000400000 */
[----:B--2---:R-:W-:-:S05]  /*57420*/  @!P1 FMUL R2, R2, 16777216 ;  /* 0x4b80000002029820 */ /* 0x004fca0000400000 */
[----:B------:R0:W-:Y:S04]  /*57430*/  STL [R1+0x10c], R2 ;  /* 0x00010c0201007387 */ /* 0x0001e80000100800 */
[----:B0-----:R-:W2:Y:S04]  /*57440*/  LDL.LU R2, [R1+0x2cf8] ;  /* 0x002cf80001027983 */ /* 0x001ea80000300800 */
[----:B------:R0:W-:Y:S04]  /*57450*/  STL [R1+0x108], R0 ;  /* 0x0001080001007387 */ /* 0x0001e80000100800 */
[----:B0-----:R-:W3:Y:S04]  /*57460*/  LDL.LU R0, [R1+0x2cf4] ;  /* 0x002cf40001007983 */ /* 0x001ee80000300800 */
[----:B------:R0:W-:Y:S04]  /*57470*/  STL [R1+0x2cdc], R5 ;  /* 0x002cdc0501007387 */ /* 0x0001e80000100800 */
[----:B0-----:R-:W2:Y:S01]  /*57480*/  LDL.LU R5, [R1+0x10c] ;  /* 0x00010c0001057983 */ /* 0x001ea20000300800 */
[----:B------:R-:W-:-:S05]  /*57490*/  @!P1 FMUL R3, R3, 16777216 ;  /* 0x4b80000003039820 */ /* 0x000fca0000400000 */
[----:B------:R-:W-:Y:S04]  /*574a0*/  STL [R1+0x104], R3 ;  /* 0x0001040301007387 */ /* 0x000fe80000100800 */
[----:B--2---:R0:W-:Y:S04]  /*574b0*/  STL [R1+0x2ce0], R5 ;  /* 0x002ce00501007387 */ /* 0x0041e80000100800 */
[----:B0-----:R-:W2:Y:S04]  /*574c0*/  LDL.LU R5, [R1+0x110] ;  /* 0x0001100001057983 */ /* 0x001ea80000300800 */
[----:B--2---:R0:W-:Y:S04]  /*574d0*/  STL [R1+0x2ce4], R5 ;  /* 0x002ce40501007387 */ /* 0x0041e80000100800 */
[----:B0-----:R-:W2:Y:S04]  /*574e0*/  LDL.LU R5, [R1+0x114] ;  /* 0x0001140001057983 */ /* 0x001ea80000300800 */
[----:B--2---:R0:W-:Y:S04]  /*574f0*/  STL [R1+0x2ce8], R5 ;  /* 0x002ce80501007387 */ /* 0x0041e80000100800 */
[----:B0-----:R-:W2:Y:S01]  /*57500*/  LDL.LU R5, [R1+0x118] ;  /* 0x0001180001057983 */ /* 0x001ea20000300800 */
[----:B------:R-:W-:-:S04]  /*57510*/  @P2 FMUL R27, R27, 0.25 ;  /* 0x3e8000001b1b2820 */ /* 0x000fc80000400000 */
[----:B------:R-:W-:Y:S01]  /*57520*/  @!P1 FMUL R27, R27, 16777216 ;  /* 0x4b8000001b1b9820 */ /* 0x000fe20000400000 */
[----:B------:R-:W-:Y:S01]  /*57530*/  @P2 FMUL R4, R4, 0.25 ;  /* 0x3e80000004042820 */ /* 0x000fe20000400000 */
[----:B--2---:R0:W-:Y:S04]  /*57540*/  STL [R1+0x2cec], R5 ;  /* 0x002cec0501007387 */ /* 0x0041e80000100800 */
[----:B0-----:R-:W2:Y:S01]  /*57550*/  LDL.LU R5, [R1+0x11c] ;  /* 0x00011c0001057983 */ /* 0x001ea20000300800 */
[----:B------:R-:W0:Y:S01]  /*57560*/  MUFU.RCP R27, R27 ;  /* 0x0000001b001b7308 */ /* 0x000e220000001000 */
[----:B------:R-:W-:Y:S01]  /*57570*/  @!P1 FMUL R4, R4, 16777216 ;  /* 0x4b80000004049820 */ /* 0x000fe20000400000 */
[----:B------:R-:W-:-:S04]  /*57580*/  IADD3 R3, PT, PT, R2, -0x3f3504f3, RZ ;  /* 0xc0cafb0d02037810 */ /* 0x000fc80007ffe0ff */
[----:B------:R-:W-:Y:S01]  /*57590*/  LOP3.LUT R3, R3, 0xff800000, RZ, 0xc0, !PT ;  /* 0xff80000003037812 */ /* 0x000fe200078ec0ff */
[----:B--2---:R1:W-:Y:S04]  /*575a0*/  STL [R1+0x2cf0], R5 ;  /* 0x002cf00501007387 */ /* 0x0043e80000100800 */
[----:B------:R2:W-:Y:S01]  /*575b0*/  STL [R1+0x2c80], R2 ;  /* 0x002c800201007387 */ /* 0x0005e20000100800 */
[----:B-1----:R-:W-:Y:S02]  /*575c0*/  MOV R5, R4 ;  /* 0x0000000400057202 */ /* 0x002fe40000000f00 */
[----:B---3--:R-:W-:Y:S01]  /*575d0*/  IADD3 R4, PT, PT, R0, -0x3f3504f3, RZ ;  /* 0xc0cafb0d00047810 */ /* 0x008fe20007ffe0ff */
[----:B--2---:R-:W2:Y:S02]  /*575e0*/  LDL.LU R2, [R1+0x104] ;  /* 0x0001040001027983 */ /* 0x004ea40000300800 */
[----:B0-----:R-:W-:-:S02]  /*575f0*/  FMUL R5, R27, R5 ;  /* 0x000000051b057220 */ /* 0x001fc40000400000 */
[----:B------:R0:W-:Y:S04]  /*57600*/  STL [R1+0x2c84], R0 ;  /* 0x002c840001007387 */ /* 0x0001e80000100800 */
[----:B0-----:R-:W3:Y:S04]  /*57610*/  LDL.LU R0, [R1+0x108] ;  /* 0x0001080001007983 */ /* 0x001ee80000300800 */
[----:B------:R0:W-:Y:S02]  /*57620*/  STL [R1+0x18], R3 ;  /* 0x0000180301007387 */ /* 0x0001e40000100800 */
[----:B0-----:R-:W-:-:S02]  /*57630*/  LOP3.LUT R3, R4, 0xff800000, RZ, 0xc0, !PT ;  /* 0xff80000004037812 */ /* 0x001fc400078ec0ff */
[----:B------:R-:W2:Y:S04]  /*57640*/  LDL.LU R4, [R1+0x18] ;  /* 0x0000180001047983 */ /* 0x000ea80000300800 */
        /* <DEDUP_REMOVED lines=17> */
[C---:B---3--:R-:W-:Y:S01]  /*57760*/  FMUL R0, R27.reuse, R0 ;  /* 0x000000001b007220 */ /* 0x048fe20000400000 */
[----:B------:R-:W-:Y:S01]  /*57770*/  @P2 FMUL R8, R8, 0.25 ;  /* 0x3e80000008082820 */ /* 0x000fe20000400000 */
[----:B------:R-:W-:Y:S01]  /*57780*/  FMUL R2, R27, R2 ;  /* 0x000000021b027220 */ /* 0x000fe20000400000 */
[----:B----4-:R-:W-:Y:S01]  /*57790*/  @!P1 FMUL R6, R6, 16777216 ;  /* 0x4b80000006069820 */ /* 0x010fe20000400000 */
[----:B------:R-:W-:Y:S01]  /*577a0*/  @P2 FMUL R9, R9, 0.25 ;  /* 0x3e80000009092820 */ /* 0x000fe20000400000 */
[----:B------:R2:W-:Y:S01]  /*577b0*/  STL [R1+0x9c], R0 ;  /* 0x00009c0001007387 */ /* 0x0005e20000100800 */
        /* <DEDUP_REMOVED lines=22> */
[----:B------:R-:W-:-:S03]  /*57920*/  @!P1 FMUL R12, R12, 16777216 ;  /* 0x4b8000000c0c9820 */ /* 0x000fc60000400000 */
[----:B------:R-:W-:Y:S01]  /*57930*/  @!P1 FMUL R28, R28, 16777216 ;  /* 0x4b8000001c1c9820 */ /* 0x000fe20000400000 */
[C---:B--2---:R-:W-:Y:S02]  /*57940*/  FMUL R0, R27.reuse, R5 ;  /* 0x000000051b007220 */ /* 0x044fe40000400000 */
[----:B------:R-:W2:Y:S04]  /*57950*/  LDL.LU R5, [R1+0x2cd8] ;  /* 0x002cd80001057983 */ /* 0x000ea80000300800 */
[----:B------:R0:W-:Y:S02]  /*57960*/  STL [R1+0x60], R2 ;  /* 0x0000600201007387 */ /* 0x0001e40000100800 */
[C---:B0-----:R-:W-:Y:S02]  /*57970*/  FMUL R2, R27.reuse, R6 ;  /* 0x000000061b027220 */ /* 0x041fe40000400000 */
[----:B------:R-:W3:Y:S04]  /*57980*/  LDL.LU R6, [R1+0x2cd4] ;  /* 0x002cd40001067983 */ /* 0x000ee80000300800 */
[----:B------:R0:W-:Y:S02]  /*57990*/  STL [R1+0x98], R0 ;  /* 0x0000980001007387 */ /* 0x0001e40000100800 */
[----:B0-----:R-:W-:-:S02]  /*579a0*/  FMUL R0, R27, R8 ;  /* 0x000000081b007220 */ /* 0x001fc40000400000 */
[----:B------:R-:W4:Y:S04]  /*579b0*/  LDL.LU R8, [R1+0x2cd0] ;  /* 0x002cd00001087983 */ /* 0x000f280000300800 */
[----:B------:R0:W-:Y:S02]  /*579c0*/  STL [R1+0x54], R2 ;  /* 0x0000540201007387 */ /* 0x0001e40000100800 */
[C---:B0-----:R-:W-:Y:S02]  /*579d0*/  FMUL R2, R27.reuse, R9 ;  /* 0x000000091b027220 */ /* 0x041fe40000400000 */
[----:B------:R-:W2:Y:S04]  /*579e0*/  LDL.LU R9, [R1+0x2ccc] ;  /* 0x002ccc0001097983 */ /* 0x000ea80000300800 */
        /* <DEDUP_REMOVED lines=14> */
[----:B------:R-:W2:Y:S04]  /*57ad0*/  LDL.LU R15, [R1+0x2cb8] ;  /* 0x002cb800010f7983 */ /* 0x000ea80000300800 */
[----:B------:R0:W-:Y:S04]  /*57ae0*/  STL [R1+0x3c], R2 ;  /* 0x00003c0201007387 */ /* 0x0001e80000100800 */
[----:B------:R1:W-:Y:S01]  /*57af0*/  STL [R1+0x2c88], R0 ;  /* 0x002c880001007387 */ /* 0x0003e20000100800 */
[C---:B0-----:R-:W-:Y:S01]  /*57b00*/  FMUL R2, R27.reuse, R18 ;  /* 0x000000121b027220 */ /* 0x041fe20000400000 */
[----:B-1----:R-:W-:-:S02]  /*57b10*/  FMUL R0, R27, R17 ;  /* 0x000000111b007220 */ /* 0x002fc40000400000 */
[----:B------:R-:W2:Y:S04]  /*57b20*/  LDL.LU R17, [R1+0x2cb4] ;  /* 0x002cb40001117983 */ /* 0x000ea80000300800 */
[----:B------:R-:W2:Y:S04]  /*57b30*/  LDL.LU R18, [R1+0x2cb0] ;  /* 0x002cb00001127983 */ /* 0x000ea80000300800 */
[----:B------:R0:W-:Y:S04]  /*57b40*/  STL [R1+0x24], R0 ;  /* 0x0000240001007387 */ /* 0x0001e80000100800 */
[----:B------:R1:W-:Y:S01]  /*57b50*/  STL [R1+0x2c90], R2 ;  /* 0x002c900201007387 */ /* 0x0003e20000100800 */
[C---:B0-----:R-:W-:Y:S01]  /*57b60*/  FMUL R0, R27.reuse, R16 ;  /* 0x000000101b007220 */ /* 0x041fe20000400000 */
[----:B-1----:R-:W-:-:S04]  /*57b70*/  FMUL R2, R27, R7 ;  /* 0x000000071b027220 */ /* 0x002fc80000400000 */
[----:B------:R0:W-:Y:S04]  /*57b80*/  STL [R1+0x2c94], R0 ;  /* 0x002c940001007387 */ /* 0x0001e80000100800 */
[----:B------:R1:W-:Y:S01]  /*57b90*/  STL [R1+0x1c], R2 ;  /* 0x00001c0201007387 */ /* 0x0003e20000100800 */
[C---:B0-----:R-:W-:Y:S01]  /*57ba0*/  FMUL R0, R27.reuse, R28 ;  /* 0x0000001c1b007220 */ /* 0x041fe20000400000 */
[----:B-1----:R-:W-:Y:S02]  /*57bb0*/  FMUL R2, R27, R12 ;  /* 0x0000000c1b027220 */ /* 0x002fe40000400000 */
[----:B------:R-:W2:Y:S04]  /*57bc0*/  LDL.LU R12, [R1+0x170] ;  /* 0x00017000010c7983 */ /* 0x000ea80000300800 */
[----:B------:R-:W-:Y:S04]  /*57bd0*/  STL [R1+0xc], R2 ;  /* 0x00000c0201007387 */ /* 0x000fe80000100800 */
[----:B------:R-:W2:Y:S04]  /*57be0*/  LDL.LU R16, [R1+0x178] ;  /* 0x0001780001107983 */ /* 0x000ea80000300800 */
[----:B------:R-:W-:Y:S04]  /*57bf0*/  STL [R1+0x8], R0 ;  /* 0x0000080001007387 */ /* 0x000fe80000100800 */
[----:B------:R-:W2:Y:S04]  /*57c00*/  LDL.LU R7, [R1+0x150] ;  /* 0x0001500001077983 */ /* 0x000ea80000300800 */
[----:B--2---:R0:W-:Y:S04]  /*57c10*/  STL [R1+0x2ca0], R7 ;  /* 0x002ca00701007387 */ /* 0x0041e80000100800 */
[----:B0-----:R-:W2:Y:S04]  /*57c20*/  LDL.LU R7, [R1+0x1c4] ;  /* 0x0001c40001077983 */ /* 0x001ea80000300800 */
[----:B--2---:R0:W-:Y:S04]  /*57c30*/  STL [R1+0x2ca4], R7 ;  /* 0x002ca40701007387 */ /* 0x0041e80000100800 */
[----:B0-----:R-:W2:Y:S04]  /*57c40*/  LDL.LU R7, [R1+0x1c0] ;  /* 0x0001c00001077983 */ /* 0x001ea80000300800 */
[----:B--2---:R0:W-:Y:S04]  /*57c50*/  STL [R1+0x2ca8], R7 ;  /* 0x002ca80701007387 */ /* 0x0041e80000100800 */
[----:B0-----:R-:W2:Y:S04]  /*57c60*/  LDL.LU R7, [R1+0x1a4] ;  /* 0x0001a40001077983 */ /* 0x001ea80000300800 */
[----:B------:R-:W2:Y:S01]  /*57c70*/  LDL.LU R0, [R1+0x168] ;  /* 0x0001680001007983 */ /* 0x000ea20000300800 */
[----:B------:R-:W-:Y:S01]  /*57c80*/  @P2 FMUL R29, R29, 0.25 ;  /* 0x3e8000001d1d2820 */ /* 0x000fe20000400000 */
[----:B------:R-:W-:Y:S01]  /*57c90*/  @P2 FMUL R26, R26, 0.25 ;  /* 0x3e8000001a1a2820 */ /* 0x000fe20000400000 */
[----:B------:R-:W-:Y:S01]  /*57ca0*/  @P2 FMUL R21, R21, 0.25 ;  /* 0x3e80000015152820 */ /* 0x000fe20000400000 */
[----:B------:R-:W-:Y:S01]  /*57cb0*/  @P2 FMUL R20, R20, 0.25 ;  /* 0x3e80000014142820 */ /* 0x000fe20000400000 */
[----:B------:R-:W-:Y:S01]  /*57cc0*/  @P2 FMUL R22, R22, 0.25 ;  /* 0x3e80000016162820 */ /* 0x000fe20000400000 */
[----:B--2---:R0:W-:Y:S04]  /*57cd0*/  STL [R1+0x2c98], R0 ;  /* 0x002c980001007387 */ /* 0x0041e80000100800 */
[----:B0-----:R-:W2:Y:S04]  /*57ce0*/  LDL.LU R0, [R1+0x14c] ;  /* 0x00014c0001007983 */ /* 0x001ea80000300800 */
[----:B------:R-:W2:Y:S01]  /*57cf0*/  LDL.LU R2, [R1+0x1d0] ;  /* 0x0001d00001027983 */ /* 0x000ea20000300800 */
[----:B------:R-:W-:Y:S01]  /*57d00*/  @P2 FMUL R23, R23, 0.25 ;  /* 0x3e80000017172820 */ /* 0x000fe20000400000 */
[----:B------:R-:W-:Y:S01]  /*57d10*/  @P2 FMUL R25, R25, 0.25 ;  /* 0x3e80000019192820 */ /* 0x000fe20000400000 */
[----:B------:R-:W-:Y:S01]  /*57d20*/  @P2 FMUL R24, R24, 0.25 ;  /* 0x3e80000018182820 */ /* 0x000fe20000400000 */
[----:B------:R-:W-:Y:S01]  /*57d30*/  @P2 FMUL R19, R19, 0.25 ;  /* 0x3e80000013132820 */ /* 0x000fe20000400000 */
[----:B------:R-:W-:Y:S01]  /*57d40*/  @!P1 FMUL R29, R29, 16777216 ;  /* 0x4b8000001d1d9820 */ /* 0x000fe20000400000 */
        /* <DEDUP_REMOVED lines=8> */
[----:B------:R-:W-:Y:S01]  /*57dd0*/  I2FP.F32.S32 R4, R4 ;  /* 0x0000000400047245 */ /* 0x000fe20000201400 */
[C---:B------:R-:W-:Y:S01]  /*57de0*/  FMUL R29, R27.reuse, R29 ;  /* 0x0000001d1b1d7220 */ /* 0x040fe20000400000 */
[C---:B------:R-:W-:Y:S01]  /*57df0*/  FMUL R26, R27.reuse, R26 ;  /* 0x0000001a1b1a7220 */ /* 0x040fe20000400000 */
[C---:B------:R-:W-:Y:S01]  /*57e00*/  FMUL R21, R27.reuse, R21 ;  /* 0x000000151b157220 */ /* 0x040fe20000400000 */
[C---:B------:R-:W-:Y:S01]  /*57e10*/  FMUL R20, R27.reuse, R20 ;  /* 0x000000141b147220 */ /* 0x040fe20000400000 */
[C---:B------:R-:W-:Y:S01]  /*57e20*/  FMUL R22, R27.reuse, R22 ;  /* 0x000000161b167220 */ /* 0x040fe20000400000 */
[C---:B------:R-:W-:Y:S01]  /*57e30*/  FMUL R23, R27.reuse, R23 ;  /* 0x000000171b177220 */ /* 0x040fe20000400000 */
[C---:B------:R-:W-:Y:S01]  /*57e40*/  FMUL R25, R27.reuse, R25 ;  /* 0x000000191b197220 */ /* 0x040fe20000400000 */
[C---:B------:R-:W-:Y:S01]  /*57e50*/  FMUL R24, R27.reuse, R24 ;  /* 0x000000181b187220 */ /* 0x040fe20000400000 */
[----:B------:R-:W-:Y:S01]  /*57e60*/  FMUL R27, R27, R19 ;  /* 0x000000131b1b7220 */ /* 0x000fe20000400000 */
[----:B------:R-:W-:Y:S01]  /*57e70*/  FFMA.FTZ R4, R4, 1.1920928955078125e-07, R5 ;  /* 0x3400000004047823 */ /* 0x000fe20000010005 */
[----:B--2---:R0:W-:Y:S04]  /*57e80*/  STL [R1+0x2c9c], R2 ;  /* 0x002c9c0201007387 */ /* 0x0041e80000100800 */
[----:B0-----:R-:W2:Y:S04]  /*57e90*/  LDL.LU R2, [R1+0x158] ;  /* 0x0001580001027983 */ /* 0x001ea80000300800 */
[----:B------:R-:W2:Y:S04]  /*57ea0*/  LDL.LU R28, [R1+0x1d4] ;  /* 0x0001d400011c7983 */ /* 0x000ea80000300800 */
[----:B------:R-:W2:Y:S04]  /*57eb0*/  LDL.LU R19, [R1+0x2cac] ;  /* 0x002cac0001137983 */ /* 0x000ea80000300800 */
[----:B------:R-:W2:Y:S01]  /*57ec0*/  LDL.LU R5, [R1+0x180] ;  /* 0x0001800001057983 */ /* 0x000ea20000300800 */
[----:B------:R-:W-:-:S03]  /*57ed0*/  I2FP.F32.S32 R3, R3 ;  /* 0x0000000300037245 */ /* 0x000fc60000201400 */
[----:B------:R3:W-:Y:S02]  /*57ee0*/  STL [R1+0x4], R4 ;  /* 0x0000040401007387 */ /* 0x0007e40000100800 */
[----:B---3--:R-:W-:Y:S02]  /*57ef0*/  FFMA.FTZ R4, R3, 1.1920928955078125e-07, R6 ;  /* 0x3400000003047823 */ /* 0x008fe40000010006 */
[----:B------:R-:W3:Y:S04]  /*57f00*/  LDL.LU R3, [R1+0x1a8] ;  /* 0x0001a80001037983 */ /* 0x000ee80000300800 */
[----:B------:R-:W3:Y:S04]  /*57f10*/  LDL.LU R6, [R1+0x144] ;  /* 0x0001440001067983 */ /* 0x000ee80000300800 */
[----:B------:R4:W-:Y:S02]  /*57f20*/  STL [R1], R4 ;  /* 0x0000000401007387 */ /* 0x0009e40000100800 */
[----:B----4-:R-:W-:-:S02]  /*57f30*/  F2FP.F16.F32.PACK_AB R4, R10, R8 ;  /* 0x000000080a04723e */ /* 0x010fc400000000ff */
[----:B------:R-:W4:Y:S01]  /*57f40*/  LDL.LU R10, [R1+0x1ac] ;  /* 0x0001ac00010a7983 */ /* 0x000f220000300800 */
[----:B------:R-:W-:-:S03]  /*57f50*/  F2FP.F16.F32.PACK_AB R8, R11, R9 ;  /* 0x000000090b08723e */ /* 0x000fc600000000ff */
[----:B------:R-:W4:Y:S01]  /*57f60*/  LDL.LU R11, [R1+0x160] ;  /* 0x00016000010b7983 */ /* 0x000f220000300800 */
[----:B------:R-:W-:Y:S02]  /*57f70*/  F2FP.F16.F32.PACK_AB R9, R17, R14 ;  /* 0x0000000e1109723e */ /* 0x000fe400000000ff */
[----:B--2---:R-:W-:Y:S02]  /*57f80*/  F2FP.F16.F32.PACK_AB R12, R5, R12 ;  /* 0x0000000c050c723e */ /* 0x004fe400000000ff */
[----:B------:R-:W-:Y:S02]  /*57f90*/  F2FP.F16.F32.PACK_AB R5, R15, R13 ;  /* 0x0000000d0f05723e */ /* 0x000fe400000000ff */
[----:B------:R-:W2:Y:S04]  /*57fa0*/  LDL.LU R13, [R1+0x1b0] ;  /* 0x0001b000010d7983 */ /* 0x000ea80000300800 */
[----:B------:R-:W4:Y:S04]  /*57fb0*/  LDL.LU R15, [R1+0x1c8] ;  /* 0x0001c800010f7983 */ /* 0x000f280000300800 */
[----:B------:R-:W4:Y:S01]  /*57fc0*/  LDL.LU R17, [R1+0x1b4] ;  /* 0x0001b40001117983 */ /* 0x000f220000300800 */
[----:B------:R-:W-:-:S02]  /*57fd0*/  F2FP.F16.F32.PACK_AB R16, R7, R16 ;  /* 0x000000100710723e */ /* 0x000fc400000000ff */
[----:B------:R-:W0:Y:S01]  /*57fe0*/  S2R R7, SR_TID.X ;  /* 0x0000000000077919 */ /* 0x000e220000002100 */
[----:B------:R-:W4:Y:S01]  /*57ff0*/  LDL.LU R14, [R1+0x1b8] ;  /* 0x0001b800010e7983 */ /* 0x000f220000300800 */
[----:B---3--:R-:W-:-:S03]  /*58000*/  F2FP.F16.F32.PACK_AB R6, R6, R18 ;  /* 0x000000120606723e */ /* 0x008fc600000000ff */
[----:B------:R-:W3:Y:S01]  /*58010*/  LDL.LU R18, [R1+0x1bc] ;  /* 0x0001bc0001127983 */ /* 0x000ee20000300800 */
[----:B--2---:R-:W-:Y:S02]  /*58020*/  F2FP.F16.F32.PACK_AB R13, R13, R3 ;  /* 0x000000030d0d723e */ /* 0x004fe400000000ff */
[----:B0-----:R-:W-:Y:S02]  /*58030*/  SHF.L.U32 R3, R7, 0x2, RZ ;  /* 0x0000000207037819 */ /* 0x001fe400000006ff */
[----:B----4-:R-:W-:Y:S02]  /*58040*/  F2FP.F16.F32.PACK_AB R17, R17, R10 ;  /* 0x0000000a1111723e */ /* 0x010fe400000000ff */
[----:B------:R-:W-:Y:S02]  /*58050*/  F2FP.F16.F32.PACK_AB R10, R0, R19 ;  /* 0x00000013000a723e */ /* 0x000fe400000000ff */
[----:B------:R-:W-:Y:S01]  /*58060*/  LOP3.LUT R0, R3, 0x70, RZ, 0xc0, !PT ;  /* 0x0000007003007812 */ /* 0x000fe200078ec0ff */
[----:B------:R-:W-:Y:S01]  /*58070*/  IMAD.SHL.U32 R7, R7, 0x20, RZ ;  /* 0x0000002007077824 */ /* 0x000fe200078e00ff */
[----:B------:R-:W0:Y:S04]  /*58080*/  S2R R3, SR_TID.X ;  /* 0x0000000000037919 */ /* 0x000e280000002100 */
[----:B------:R-:W-:Y:S01]  /*58090*/  LOP3.LUT R7, R7, 0xc60, RZ, 0xc0, !PT ;  /* 0x00000c6007077812 */ /* 0x000fe200078ec0ff */
[----:B------:R-:W2:Y:S01]  /*580a0*/  LDL.LU R19, [R1+0x1cc] ;  /* 0x0001cc0001137983 */ /* 0x000ea20000300800 */
[----:B0-----:R-:W-:-:S04]  /*580b0*/  LOP3.LUT R3, R3, 0x18, RZ, 0xc0, !PT ;  /* 0x0000001803037812 */ /* 0x001fc800078ec0ff */
[----:B------:R-:W-:Y:S02]  /*580c0*/  LEA R3, R3, R7, 0x9 ;  /* 0x0000000703037211 */ /* 0x000fe400078e48ff */
[----:B------:R-:W4:Y:S02]  /*580d0*/  LDL.LU R7, [R1+0x2ca8] ;  /* 0x002ca80001077983 */ /* 0x000f240000300800 */
[----:B----4-:R-:W-:Y:S02]  /*580e0*/  F2FP.F16.F32.PACK_AB R14, R7, R14 ;  /* 0x0000000e070e723e */ /* 0x010fe400000000ff */
[----:B------:R-:W3:Y:S02]  /*580f0*/  LDL.LU R7, [R1+0x2ca4] ;  /* 0x002ca40001077983 */ /* 0x000ee40000300800 */
[----:B---3--:R-:W-:Y:S02]  /*58100*/  F2FP.F16.F32.PACK_AB R18, R7, R18 ;  /* 0x000000120712723e */ /* 0x008fe400000000ff */
[----:B------:R-:W3:Y:S01]  /*58110*/  LDL.LU R7, [R1+0x2ca0] ;  /* 0x002ca00001077983 */ /* 0x000ee20000300800 */
[----:B------:R-:W-:-:S02]  /*58120*/  LOP3.LUT R3, R3, R0, RZ, 0x3c, !PT ;  /* 0x0000000003037212 */ /* 0x000fc400078e3cff */
[----:B---3--:R-:W-:Y:S02]  /*58130*/  F2FP.F16.F32.PACK_AB R7, R2, R7 ;  /* 0x000000070207723e */ /* 0x008fe400000000ff */
[----:B------:R-:W3:Y:S04]  /*58140*/  LDL.LU R2, [R1+0x2c9c] ;  /* 0x002c9c0001027983 */ /* 0x000ee80000300800 */
[----:B------:R-:W4:Y:S01]  /*58150*/  LDL.LU R0, [R1+0x2c98] ;  /* 0x002c980001007983 */ /* 0x000f220000300800 */
[----:B--2---:R-:W-:-:S03]  /*58160*/  F2FP.F16.F32.PACK_AB R19, R28, R19 ;  /* 0x000000131c13723e */ /* 0x004fc600000000ff */
[----:B------:R0:W-:Y:S01]  /*58170*/  STS.128 [R3+UR6], R4 ;  /* 0x0000000403007988 */ /* 0x0001e20008000c06 */
[----:B---3--:R-:W-:Y:S02]  /*58180*/  F2FP.F16.F32.PACK_AB R15, R2, R15 ;  /* 0x0000000f020f723e */ /* 0x008fe400000000ff */
[----:B----4-:R-:W-:Y:S02]  /*58190*/  F2FP.F16.F32.PACK_AB R11, R0, R11 ;  /* 0x0000000b000b723e */ /* 0x010fe400000000ff */
[----:B------:R-:W2:Y:S04]  /*581a0*/  LDL.LU R0, [R1+0x2c94] ;  /* 0x002c940001007983 */ /* 0x000ea80000300800 */
[----:B------:R-:W3:Y:S04]  /*581b0*/  LDL.LU R2, [R1+0x2c90] ;  /* 0x002c900001027983 */ /* 0x000ee80000300800 */
[----:B------:R-:W4:Y:S04]  /*581c0*/  LDL.LU R28, [R1+0x2c8c] ;  /* 0x002c8c00011c7983 */ /* 0x000f280000300800 */
[----:B0-----:R-:W2:Y:S04]  /*581d0*/  LDL.LU R5, [R1+0x2c] ;  /* 0x00002c0001057983 */ /* 0x001ea80000300800 */
[----:B------:R-:W2:Y:S04]  /*581e0*/  LDL.LU R6, [R1+0xc] ;  /* 0x00000c0001067983 */ /* 0x000ea80000300800 */
[----:B------:R-:W3:Y:S04]  /*581f0*/  LDL.LU R7, [R1+0x1c] ;  /* 0x00001c0001077983 */ /* 0x000ee80000300800 */
[----:B------:R0:W-:Y:S04]  /*58200*/  STS.128 [R3+UR6+0x200], R8 ;  /* 0x0002000803007988 */ /* 0x0001e80008000c06 */
[----:B0-----:R-:W3:Y:S04]  /*58210*/  LDL.LU R9, [R1+0x30] ;  /* 0x0000300001097983 */ /* 0x001ee80000300800 */
[----:B------:R-:W4:Y:S04]  /*58220*/  LDL.LU R10, [R1+0x8] ;  /* 0x00000800010a7983 */ /* 0x000f280000300800 */
[----:B------:R-:W4:Y:S04]  /*58230*/  LDL.LU R11, [R1+0x24] ;  /* 0x00002400010b7983 */ /* 0x000f280000300800 */
[----:B------:R0:W-:Y:S04]  /*58240*/  STS.128 [R3+UR6+0x80], R12 ;  /* 0x0000800c03007988 */ /* 0x0001e80008000c06 */
[----:B------:R1:W-:Y:S01]  /*58250*/  STS.128 [R3+UR6+0x280], R16 ;  /* 0x0002801003007988 */ /* 0x0003e20008000c06 */
[----:B------:R-:W-:-:S02]  /*58260*/  F2FP.F16.F32.PACK_AB R4, R25, R27 ;  /* 0x0000001b1904723e */ /* 0x000fc400000000ff */
[----:B------:R-:W-:Y:S01]  /*58270*/  F2FP.F16.F32.PACK_AB R8, R23, R24 ;  /* 0x000000181708723e */ /* 0x000fe200000000ff */
[----:B0-----:R-:W4:Y:S04]  /*58280*/  LDL.LU R13, [R1+0x34] ;  /* 0x00003400010d7983 */ /* 0x001f280000300800 */
[----:B------:R-:W4:Y:S04]  /*58290*/  LDL.LU R14, [R1+0x5c] ;  /* 0x00005c00010e7983 */ /* 0x000f280000300800 */
[----:B------:R-:W4:Y:S04]  /*582a0*/  LDL.LU R15, [R1+0x6c] ;  /* 0x00006c00010f7983 */ /* 0x000f280000300800 */
[----:B-1----:R-:W4:Y:S04]  /*582b0*/  LDL.LU R16, [R1+0x40] ;  /* 0x0000400001107983 */ /* 0x002f280000300800 */
[----:B------:R-:W4:Y:S04]  /*582c0*/  LDL.LU R17, [R1+0x50] ;  /* 0x0000500001117983 */ /* 0x000f280000300800 */
[----:B------:R-:W4:Y:S04]  /*582d0*/  LDL.LU R18, [R1+0x68] ;  /* 0x0000680001127983 */ /* 0x000f280000300800 */
[----:B------:R-:W4:Y:S04]  /*582e0*/  LDL.LU R19, [R1+0x80] ;  /* 0x0000800001137983 */ /* 0x000f280000300800 */
[----:B------:R-:W4:Y:S04]  /*582f0*/  LDL.LU R27, [R1+0x78] ;  /* 0x00007800011b7983 */ /* 0x000f280000300800 */
[----:B------:R-:W4:Y:S04]  /*58300*/  LDL.LU R25, [R1+0x88] ;  /* 0x0000880001197983 */ /* 0x000f280000300800 */
[----:B------:R-:W4:Y:S04]  /*58310*/  LDL.LU R24, [R1+0x58] ;  /* 0x0000580001187983 */ /* 0x000f280000300800 */
[----:B------:R-:W4:Y:S01]  /*58320*/  LDL.LU R23, [R1+0x148] ;  /* 0x0001480001177983 */ /* 0x000f220000300800 */
[----:B--2---:R-:W-:-:S02]  /*58330*/  F2FP.F16.F32.PACK_AB R6, R6, R29 ;  /* 0x0000001d0606723e */ /* 0x004fc400000000ff */
[----:B---3--:R-:W-:Y:S02]  /*58340*/  F2FP.F16.F32.PACK_AB R12, R9, R5 ;  /* 0x00000005090c723e */ /* 0x008fe400000000ff */
[----:B------:R-:W-:Y:S02]  /*58350*/  F2FP.F16.F32.PACK_AB R5, R21, R22 ;  /* 0x000000161505723e */ /* 0x000fe400000000ff */
[----:B------:R-:W2:Y:S01]  /*58360*/  LDL.LU R21, [R1+0x74] ;  /* 0x0000740001157983 */ /* 0x000ea20000300800 */
[----:B------:R-:W-:-:S03]  /*58370*/  F2FP.F16.F32.PACK_AB R9, R26, R20 ;  /* 0x000000141a09723e */ /* 0x000fc600000000ff */
[----:B------:R-:W3:Y:S01]  /*58380*/  LDL R22, [R1+0x13c] ;  /* 0x00013c0001167983 */ /* 0x000ee20000100800 */
[----:B----4-:R-:W-:-:S03]  /*58390*/  F2FP.F16.F32.PACK_AB R10, R0, R10 ;  /* 0x0000000a000a723e */ /* 0x010fc600000000ff */
[----:B------:R-:W4:Y:S04]  /*583a0*/  LDL.LU R20, [R1+0x38] ;  /* 0x0000380001147983 */ /* 0x000f280000300800 */
[----:B------:R-:W2:Y:S04]  /*583b0*/  LDL.LU R26, [R1+0x48] ;  /* 0x00004800011a7983 */ /* 0x000ea80000300800 */
[----:B------:R-:W2:Y:S04]  /*583c0*/  LDL.LU R29, [R1+0x64] ;  /* 0x00006400011d7983 */ /* 0x000ea80000300800 */
[----:B------:R-:W2:Y:S01]  /*583d0*/  LDL.LU R0, [R1+0x2c88] ;  /* 0x002c880001007983 */ /* 0x000ea20000300800 */
[----:B------:R-:W-:-:S02]  /*583e0*/  F2FP.F16.F32.PACK_AB R7, R11, R7 ;  /* 0x000000070b07723e */ /* 0x000fc400000000ff */
[----:B--2---:R-:W-:Y:S02]  /*583f0*/  F2FP.F16.F32.PACK_AB R11, R0, R2 ;  /* 0x00000002000b723e */ /* 0x004fe400000000ff */
[----:B------:R-:W2:Y:S04]  /*58400*/  LDL.LU R0, [R1+0x2c84] ;  /* 0x002c840001007983 */ /* 0x000ea80000300800 */
[----:B------:R-:W2:Y:S01]  /*58410*/  LDL.LU R2, [R1+0x2c80] ;  /* 0x002c800001027983 */ /* 0x000ea20000300800 */
[----:B------:R-:W-:Y:S02]  /*58420*/  F2FP.F16.F32.PACK_AB R18, R27, R18 ;  /* 0x000000121b12723e */ /* 0x000fe400000000ff */
[----:B------:R-:W-:Y:S01]  /*58430*/  F2FP.F16.F32.PACK_AB R19, R25, R19 ;  /* 0x000000131913723e */ /* 0x000fe200000000ff */
[----:B------:R3:W-:Y:S01]  /*58440*/  STS.128 [R3+UR6+0x100], R4 ;  /* 0x0001000403007988 */ /* 0x0007e20008000c06 */
[----:B------:R-:W-:-:S03]  /*58450*/  F2FP.F16.F32.PACK_AB R17, R24, R17 ;  /* 0x000000111811723e */ /* 0x000fc600000000ff */
[----:B------:R-:W4:Y:S01]  /*58460*/  LDL.LU R24, [R1+0x15c] ;  /* 0x00015c0001187983 */ /* 0x000f220000300800 */
[----:B---3--:R-:W-:-:S03]  /*58470*/  IADD3 R5, PT, PT, R22, -R23, RZ ;  /* 0x8000001716057210 */ /* 0x008fc60007ffe0ff */
[----:B------:R-:W3:Y:S01]  /*58480*/  LDL.LU R23, [R1+0x154] ;  /* 0x0001540001177983 */ /* 0x000ee20000300800 */
[----:B------:R-:W-:Y:S02]  /*58490*/  F2FP.F16.F32.PACK_AB R15, R21, R15 ;  /* 0x0000000f150f723e */ /* 0x000fe400000000ff */
[----:B------:R-:W-:Y:S01]  /*584a0*/  MOV R21, 0x3dc6b27f ;  /* 0x3dc6b27f00157802 */ /* 0x000fe20000000f00 */
[----:B------:R0:W-:Y:S01]  /*584b0*/  STS.128 [R3+UR6+0x300], R8 ;  /* 0x0003000803007988 */ /* 0x0001e20008000c06 */
[----:B--2---:R-:W-:Y:S01]  /*584c0*/  VIADD R27, R2, 0xc0cafb0d ;  /* 0xc0cafb0d021b7836 */ /* 0x004fe20000000000 */
[----:B------:R-:W-:-:S04]  /*584d0*/  IADD3 R25, PT, PT, R0, -0x3f3504f3, RZ ;  /* 0xc0cafb0d00197810 */ /* 0x000fc80007ffe0ff */
[----:B------:R-:W-:Y:S02]  /*584e0*/  LOP3.LUT R27, R27, 0xff800000, RZ, 0xc0, !PT ;  /* 0xff8000001b1b7812 */ /* 0x000fe400078ec0ff */
[----:B------:R-:W-:Y:S02]  /*584f0*/  LOP3.LUT R25, R25, 0xff800000, RZ, 0xc0, !PT ;  /* 0xff80000019197812 */ /* 0x000fe400078ec0ff */
[----:B------:R-:W-:Y:S02]  /*58500*/  IADD3 R6, PT, PT, R2, -R27, RZ ;  /* 0x8000001b02067210 */ /* 0x000fe40007ffe0ff */
[----:B------:R-:W2:Y:S01]  /*58510*/  LDL.LU R27, [R1+0x4] ;  /* 0x00000400011b7983 */ /* 0x000ea20000300800 */
[----:B------:R-:W-:-:S03]  /*58520*/  IADD3 R7, PT, PT, R0, -R25, RZ ;  /* 0x8000001900077210 */ /* 0x000fc60007ffe0ff */
[----:B------:R-:W3:Y:S01]  /*58530*/  LDL.LU R25, [R1] ;  /* 0x0000000001197983 */ /* 0x000ee20000300800 */
[----:B------:R-:W-:Y:S01]  /*58540*/  FADD R6, R6, -1 ;  /* 0xbf80000006067421 */ /* 0x000fe20000000000 */
[----:B------:R-:W-:-:S03]  /*58550*/  FADD R7, R7, -1 ;  /* 0xbf80000007077421 */ /* 0x000fc60000000000 */
[-C--:B0-----:R-:W-:Y:S01]  /*58560*/  FFMA.FTZ R9, R6, R21.reuse, -0.16845393180847167969 ;  /* 0xbe2c7f3006097423 */ /* 0x081fe20000010015 */
[----:B------:R-:W-:-:S03]  /*58570*/  FFMA.FTZ R10, R7, R21, -0.16845393180847167969 ;  /* 0xbe2c7f30070a7423 */ /* 0x000fc60000010015 */
[----:B------:R-:W-:Y:S01]  /*58580*/  FFMA.FTZ R9, R6, R9, 0.1716887056827545166 ;  /* 0x3e2fcf2a06097423 */ /* 0x000fe20000010009 */
[----:B------:R-:W-:-:S03]  /*58590*/  FFMA.FTZ R10, R7, R10, 0.1716887056827545166 ;  /* 0x3e2fcf2a070a7423 */ /* 0x000fc6000001000a */
[----:B------:R-:W-:Y:S01]  /*585a0*/  FFMA.FTZ R9, R6, R9, -0.17900948226451873779 ;  /* 0xbe374e4306097423 */ /* 0x000fe20000010009 */
[----:B------:R-:W-:-:S03]  /*585b0*/  FFMA.FTZ R10, R7, R10, -0.17900948226451873779 ;  /* 0xbe374e43070a7423 */ /* 0x000fc6000001000a */
[----:B------:R-:W-:Y:S01]  /*585c0*/  FFMA.FTZ R9, R6, R9, 0.20512372255325317383 ;  /* 0x3e520bf406097423 */ /* 0x000fe20000010009 */
[----:B------:R-:W-:-:S03]  /*585d0*/  FFMA.FTZ R10, R7, R10, 0.20512372255325317383 ;  /* 0x3e520bf4070a7423 */ /* 0x000fc6000001000a */
[----:B------:R-:W-:Y:S01]  /*585e0*/  FFMA.FTZ R9, R6, R9, -0.24046532809734344482 ;  /* 0xbe763c8b06097423 */ /* 0x000fe20000010009 */
[----:B------:R-:W-:-:S03]  /*585f0*/  FFMA.FTZ R10, R7, R10, -0.24046532809734344482 ;  /* 0xbe763c8b070a7423 */ /* 0x000fc6000001000a */
[----:B------:R-:W-:Y:S01]  /*58600*/  FFMA.FTZ R9, R6, R9, 0.28857114911079406738 ;  /* 0x3e93bf9906097423 */ /* 0x000fe20000010009 */
[----:B------:R-:W-:-:S03]  /*58610*/  FFMA.FTZ R10, R7, R10, 0.28857114911079406738 ;  /* 0x3e93bf99070a7423 */ /* 0x000fc6000001000a */
[----:B------:R-:W-:Y:S01]  /*58620*/  FFMA.FTZ R9, R6, R9, -0.36067417263984680176 ;  /* 0xbeb8aa4906097423 */ /* 0x000fe20000010009 */
[----:B------:R-:W-:-:S03]  /*58630*/  FFMA.FTZ R10, R7, R10, -0.36067417263984680176 ;  /* 0xbeb8aa49070a7423 */ /* 0x000fc6000001000a */
[----:B------:R-:W-:Y:S01]  /*58640*/  FFMA.FTZ R9, R6, R9, 0.48089820146560668945 ;  /* 0x3ef6384a06097423 */ /* 0x000fe20000010009 */
[----:B------:R-:W-:-:S03]  /*58650*/  FFMA.FTZ R10, R7, R10, 0.48089820146560668945 ;  /* 0x3ef6384a070a7423 */ /* 0x000fc6000001000a */
[----:B------:R-:W-:Y:S01]  /*58660*/  FFMA.FTZ R9, R6, R9, -0.72134751081466674805 ;  /* 0xbf38aa3b06097423 */ /* 0x000fe20000010009 */
[----:B------:R-:W-:-:S03]  /*58670*/  FFMA.FTZ R10, R7, R10, -0.72134751081466674805 ;  /* 0xbf38aa3b070a7423 */ /* 0x000fc6000001000a */
[----:B------:R-:W-:Y:S01]  /*58680*/  FMUL R9, R6, R9 ;  /* 0x0000000906097220 */ /* 0x000fe20000400000 */
[----:B------:R-:W-:-:S03]  /*58690*/  FMUL R10, R7, R10 ;  /* 0x0000000a070a7220 */ /* 0x000fc60000400000 */
[C---:B------:R-:W-:Y:S01]  /*586a0*/  FMUL R9, R6.reuse, R9 ;  /* 0x0000000906097220 */ /* 0x040fe20000400000 */
[----:B------:R-:W-:Y:S01]  /*586b0*/  STL [R1+0x2c40], R3 ;  /* 0x002c400301007387 */ /* 0x000fe20000100800 */
[----:B------:R-:W-:Y:S02]  /*586c0*/  FMUL R10, R7, R10 ;  /* 0x0000000a070a7220 */ /* 0x000fe40000400000 */
[----:B------:R-:W-:Y:S01]  /*586d0*/  FFMA.FTZ R9, R6, 1.4426950216293334961, R9 ;  /* 0x3fb8aa3b06097823 */ /* 0x000fe20000010009 */
[----:B------:R-:W-:Y:S01]  /*586e0*/  STL [R1+0x2c78], R2 ;  /* 0x002c780201007387 */ /* 0x000fe20000100800 */
[----:B------:R-:W-:-:S03]  /*586f0*/  ISETP.GE.U32.AND P1, PT, R0, 0x7f800000, PT ;  /* 0x7f8000000000780c */ /* 0x000fc60003f26070 */
[----:B------:R2:W-:Y:S01]  /*58700*/  STL [R1+0x2c74], R0 ;  /* 0x002c740001007387 */ /* 0x0005e20000100800 */
[----:B------:R-:W-:Y:S01]  /*58710*/  FFMA.FTZ R10, R7, 1.4426950216293334961, R10 ;  /* 0x3fb8aa3b070a7823 */ /* 0x000fe2000001000a */
[----:B------:R-:W-:-:S05]  /*58720*/  F2FP.F16.F32.PACK_AB R16, R26, R16 ;  /* 0x000000101a10723e */ /* 0x000fca00000000ff */
[----:B------:R-:W-:Y:S01]  /*58730*/  STS.128 [R3+UR6+0x380], R16 ;  /* 0x0003801003007988 */ /* 0x000fe20008000c06 */
[----:B----4-:R-:W-:Y:S02]  /*58740*/  F2FP.F16.F32.PACK_AB R13, R20, R13 ;  /* 0x0000000d140d723e */ /* 0x010fe400000000ff */
[----:B------:R-:W-:Y:S01]  /*58750*/  IADD3 R20, PT, PT, R28, -0x3f3504f3, RZ ;  /* 0xc0cafb0d1c147810 */ /* 0x000fe20007ffe0ff */
[----:B--2---:R-:W-:-:S05]  /*58760*/  FADD R0, R27, R9 ;  /* 0x000000091b007221 */ /* 0x004fca0000000000 */
[----:B------:R3:W-:Y:S02]  /*58770*/  STL [R1+0x2c7c], R0 ;  /* 0x002c7c0001007387 */ /* 0x0007e40000100800 */
[----:B---3--:R-:W-:-:S05]  /*58780*/  FADD R0, R25, R10 ;  /* 0x0000000a19007221 */ /* 0x008fca0000000000 */
[----:B------:R0:W-:Y:S04]  /*58790*/  STL [R1+0x260], R0 ;  /* 0x0002600001007387 */ /* 0x0001e80000100800 */
[----:B0-----:R-:W2:Y:S04]  /*587a0*/  LDL.LU R0, [R1+0x13c] ;  /* 0x00013c0001007983 */ /* 0x001ea80000300800 */
[----:B------:R-:W3:Y:S01]  /*587b0*/  LDL.LU R16, [R1+0x188] ;  /* 0x0001880001107983 */ /* 0x000ee20000300800 */
[----:B------:R-:W-:-:S04]  /*587c0*/  LOP3.LUT R20, R20, 0xff800000, RZ, 0xc0, !PT ;  /* 0xff80000014147812 */ /* 0x000fc800078ec0ff */
[----:B------:R-:W-:-:S05]  /*587d0*/  IADD3 R20, PT, PT, R28, -R20, RZ ;  /* 0x800000141c147210 */ /* 0x000fca0007ffe0ff */
[----:B------:R-:W-:-:S04]  /*587e0*/  FADD R20, R20, -1 ;  /* 0xbf80000014147421 */ /* 0x000fc80000000000 */
[----:B------:R-:W-:-:S04]  /*587f0*/  FFMA.FTZ R4, R20, R21, -0.16845393180847167969 ;  /* 0xbe2c7f3014047423 */ /* 0x000fc80000010015 */
[----:B------:R-:W-:Y:S01]  /*58800*/  FFMA.FTZ R4, R20, R4, 0.1716887056827545166 ;  /* 0x3e2fcf2a14047423 */ /* 0x000fe20000010004 */
[----:B------:R-:W-:-:S03]  /*58810*/  FADD R5, R5, -1 ;  /* 0xbf80000005057421 */ /* 0x000fc60000000000 */
[----:B------:R-:W-:-:S04]  /*58820*/  FFMA.FTZ R4, R20, R4, -0.17900948226451873779 ;  /* 0xbe374e4314047423 */ /* 0x000fc80000010004 */
[----:B------:R-:W-:Y:S01]  /*58830*/  FFMA.FTZ R8, R20, R4, 0.20512372255325317383 ;  /* 0x3e520bf414087423 */ /* 0x000fe20000010004 */
[----:B------:R-:W-:-:S04]  /*58840*/  FFMA.FTZ R4, R5, R21, -0.16845393180847167969 ;  /* 0xbe2c7f3005047423 */ /* 0x000fc80000010015 */
[----:B------:R-:W-:-:S04]  /*58850*/  FFMA.FTZ R4, R5, R4, 0.1716887056827545166 ;  /* 0x3e2fcf2a05047423 */ /* 0x000fc80000010004 */
[----:B------:R-:W-:-:S04]  /*58860*/  FFMA.FTZ R4, R5, R4, -0.17900948226451873779 ;  /* 0xbe374e4305047423 */ /* 0x000fc80000010004 */
[----:B------:R-:W-:-:S04]  /*58870*/  FFMA.FTZ R4, R5, R4, 0.20512372255325317383 ;  /* 0x3e520bf405047423 */ /* 0x000fc80000010004 */
        /* <DEDUP_REMOVED lines=8> */
[C---:B------:R-:W-:Y:S01]  /*58900*/  FFMA.FTZ R4, R5.reuse, R4, -0.72134751081466674805 ;  /* 0xbf38aa3b05047423 */ /* 0x040fe20000010004 */
[----:B------:R-:W-:Y:S01]  /*58910*/  FFMA.FTZ R8, R20, R8, -0.72134751081466674805 ;  /* 0xbf38aa3b14087423 */ /* 0x000fe20000010008 */
[----:B------:R-:W-:Y:S02]  /*58920*/  ISETP.GE.U32.AND P4, PT, R28, 0x7f800000, PT ;  /* 0x7f8000001c00780c */ /* 0x000fe40003f86070 */
[----:B------:R-:W-:Y:S01]  /*58930*/  FMUL R4, R5, R4 ;  /* 0x0000000405047220 */ /* 0x000fe20000400000 */
[----:B------:R-:W-:-:S03]  /*58940*/  FMUL R8, R20, R8 ;  /* 0x0000000814087220 */ /* 0x000fc60000400000 */
[----:B------:R-:W-:Y:S01]  /*58950*/  FMUL R4, R5, R4 ;  /* 0x0000000405047220 */ /* 0x000fe20000400000 */
[----:B------:R-:W-:Y:S01]  /*58960*/  FMUL R8, R20, R8 ;  /* 0x0000000814087220 */ /* 0x000fe20000400000 */
[----:B------:R-:W-:Y:S02]  /*58970*/  F2FP.F16.F32.PACK_AB R14, R29, R14 ;  /* 0x0000000e1d0e723e */ /* 0x000fe400000000ff */
[----:B------:R-:W-:Y:S01]  /*58980*/  FFMA.FTZ R4, R5, 1.4426950216293334961, R4 ;  /* 0x3fb8aa3b05047823 */ /* 0x000fe20000010004 */
[----:B------:R-:W-:Y:S01]  /*58990*/  ISETP.GE.U32.AND P3, PT, R2, 0x7f800000, PT ;  /* 0x7f8000000200780c */ /* 0x000fe20003f66070 */
[----:B------:R-:W-:Y:S02]  /*589a0*/  FFMA.FTZ R8, R20, 1.4426950216293334961, R8 ;  /* 0x3fb8aa3b14087823 */ /* 0x000fe40000010008 */
[----:B------:R-:W-:Y:S01]  /*589b0*/  FADD R2, R23, R4 ;  /* 0x0000000417027221 */ /* 0x000fe20000000000 */
[----:B------:R-:W-:Y:S01]  /*589c0*/  @P4 IMAD.MOV.U32 R4, RZ, RZ, 0x7f800000 ;  /* 0x7f800000ff044424 */ /* 0x000fe200078e00ff */
[----:B------:R0:W-:Y:S02]  /*589d0*/  STS.128 [R3+UR6+0x180], R12 ;  /* 0x0001800c03007988 */ /* 0x0001e40008000c06 */
[----:B0-----:R-:W-:Y:S01]  /*589e0*/  FADD R3, R24, R8 ;  /* 0x0000000818037221 */ /* 0x001fe20000000000 */
[----:B------:R-:W-:Y:S01]  /*589f0*/  @P4 FFMA.FTZ R3, R28, R4, +INF ;  /* 0x7f8000001c034423 */ /* 0x000fe20000010004 */
[----:B------:R-:W-:Y:S06]  /*58a00*/  BAR.SYNC.DEFER_BLOCKING 0x0 ;  /* 0x0000000000007b1d */ /* 0x000fec0000010000 */
[----:B---3--:R0:W-:Y:S04]  /*58a10*/  STL [R1+0x2c70], R16 ;  /* 0x002c701001007387 */ /* 0x0081e80000100800 */
[----:B------:R-:W-:Y:S04]  /*58a20*/  STL [R1+0x26c], R3 ;  /* 0x00026c0301007387 */ /* 0x000fe80000100800 */
[----:B0-----:R0:W3:Y:S04]  /*58a30*/  LDL R16, [R1+0x260] ;  /* 0x0002600001107983 */ /* 0x0010e80000100800 */
[----:B------:R-:W4:Y:S04]  /*58a40*/  LDL.LU R8, [R1+0x190] ;  /* 0x0001900001087983 */ /* 0x000f280000300800 */
[----:B----4-:R1:W-:Y:S04]  /*58a50*/  STL [R1+0x2c6c], R8 ;  /* 0x002c6c0801007387 */ /* 0x0103e80000100800 */
[----:B-1----:R-:W4:Y:S04]  /*58a60*/  LDL.LU R8, [R1+0x1a0] ;  /* 0x0001a00001087983 */ /* 0x002f280000300800 */
[----:B------:R-:W2:Y:S04]  /*58a70*/  LDL.LU R20, [R1+0x210] ;  /* 0x0002100001147983 */ /* 0x000ea80000300800 */
[----:B--2---:R1:W-:Y:S04]  /*58a80*/  STL [R1+0x2c68], R20 ;  /* 0x002c681401007387 */ /* 0x0043e80000100800 */
[----:B-1----:R-:W2:Y:S04]  /*58a90*/  LDL.LU R20, [R1+0x1dc] ;  /* 0x0001dc0001147983 */ /* 0x002ea80000300800 */
        /* <DEDUP_REMOVED lines=18> */
[----:B------:R-:W2:Y:S01]  /*58bc0*/  LDL.LU R10, [R1+0x1f4] ;  /* 0x0001f400010a7983 */ /* 0x000ea20000300800 */
[----:B------:R-:W-:-:S03]  /*58bd0*/  ISETP.GE.U32.AND P5, PT, R22, 0x7f800000, PT ;  /* 0x7f8000001600780c */ /* 0x000fc60003fa6070 */
[----:B--2---:R1:W-:Y:S04]  /*58be0*/  STL [R1+0x2c4c], R10 ;  /* 0x002c4c0a01007387 */ /* 0x0043e80000100800 */
[----:B-1----:R-:W2:Y:S04]  /*58bf0*/  LDL.LU R10, [R1+0x1f8] ;  /* 0x0001f800010a7983 */ /* 0x002ea80000300800 */
[----:B------:R-:W2:Y:S04]  /*58c00*/  LDL.LU R22, [R1+0x240] ;  /* 0x0002400001167983 */ /* 0x000ea80000300800 */
[----:B--2---:R1:W-:Y:S04]  /*58c10*/  STL [R1+0x2c48], R22 ;  /* 0x002c481601007387 */ /* 0x0043e80000100800 */
[----:B-1----:R-:W2:Y:S04]  /*58c20*/  LDL.LU R22, [R1+0x1fc] ;  /* 0x0001fc0001167983 */ /* 0x002ea80000300800 */
[----:B------:R-:W2:Y:S01]  /*58c30*/  LDL.LU R3, [R1+0x24c] ;  /* 0x00024c0001037983 */ /* 0x000ea20000300800 */
[----:B------:R-:W-:-:S02]  /*58c40*/  @P5 MOV R5, 0x7f800000 ;  /* 0x7f80000000055802 */ /* 0x000fc40000000f00 */
[----:B------:R-:W-:-:S03]  /*58c50*/  FSETP.NEU.AND P2, PT, R28, RZ, PT ;  /* 0x000000ff1c00720b */ /* 0x000fc60003f4d000 */
[C---:B------:R-:W-:Y:S01]  /*58c60*/  @P5 FFMA.FTZ R2, R0.reuse, R5, +INF ;  /* 0x7f80000000025423 */ /* 0x040fe20000010005 */
[----:B------:R-:W-:Y:S01]  /*58c70*/  FSETP.NEU.AND P4, PT, R0, RZ, PT ;  /* 0x000000ff0000720b */ /* 0x000fe20003f8d000 */
[----:B--2---:R1:W-:Y:S04]  /*58c80*/  STL [R1+0x2c44], R3 ;  /* 0x002c440301007387 */ /* 0x0043e80000100800 */
[----:B-1----:R-:W2:Y:S04]  /*58c90*/  LDL.LU R3, [R1+0x248] ;  /* 0x0002480001037983 */ /* 0x002ea80000300800 */
        /* <DEDUP_REMOVED lines=12> */
[----:B------:R0:W2:Y:S04]  /*58d60*/  LDL.LU R0, [R1+0x2c7c] ;  /* 0x002c7c0001007983 */ /* 0x0000a80000300800 */
[----:B------:R1:W-:Y:S04]  /*58d70*/  STL [R1+0x268], R2 ;  /* 0x0002680201007387 */ /* 0x0003e80000100800 */
[----:B-1----:R-:W2:Y:S01]  /*58d80*/  LDL.LU R2, [R1+0x2c78] ;  /* 0x002c780001027983 */ /* 0x002ea20000300800 */
[----:B------:R-:W-:-:S03]  /*58d90*/  @P3 MOV R4, 0x7f800000 ;  /* 0x7f80000000043802 */ /* 0x000fc60000000f00 */
[----:B------:R-:W3:Y:S02]  /*58da0*/  LDL.LU R5, [R1+0x84] ;  /* 0x0000840001057983 */ /* 0x000ee40000300800 */
[----:B--2---:R-:W-:-:S05]  /*58db0*/  @P3 FFMA.FTZ R0, R2, R4, +INF ;  /* 0x7f80000002003423 */ /* 0x004fca0000010004 */
[----:B------:R1:W-:Y:S04]  /*58dc0*/  STL [R1+0x264], R0 ;  /* 0x0002640001007387 */ /* 0x0003e80000100800 */
[----:B-1----:R-:W3:Y:S01]  /*58dd0*/  LDL.LU R0, [R1+0x2c74] ;  /* 0x002c740001007983 */ /* 0x002ee20000300800 */
[----:B------:R-:W-:Y:S02]  /*58de0*/  @P1 MOV R6, 0x7f800000 ;  /* 0x7f80000000061802 */ /* 0x000fe40000000f00 */
[----:B------:R-:W-:Y:S02]  /*58df0*/  FSETP.NEU.AND P5, PT, R2, RZ, PT ;  /* 0x000000ff0200720b */ /* 0x000fe40003fad000 */
[----:B------:R-:W2:Y:S04]  /*58e00*/  LDL.LU R2, [R1+0x25c] ;  /* 0x00025c0001027983 */ /* 0x000ea80000300800 */
[----:B------:R-:W2:Y:S01]  /*58e10*/  LDL.LU R4, [R1+0x70] ;  /* 0x0000700001047983 */ /* 0x000ea20000300800 */
[----:B---3--:R-:W-:-:S05]  /*58e20*/  @P1 FFMA.FTZ R16, R0, R6, +INF ;  /* 0x7f80000000101423 */ /* 0x008fca0000010006 */
[----:B------:R1:W-:Y:S04]  /*58e30*/  @P1 STL [R1+0x260], R16 ;  /* 0x0002601001001387 */ /* 0x0003e80000100800 */
[----:B-1----:R-:W4:Y:S01]  /*58e40*/  LDL.LU R16, [R1+0x2c70] ;  /* 0x002c700001107983 */ /* 0x002f220000300800 */
[----:B------:R-:W-:-:S03]  /*58e50*/  FSETP.NEU.AND P3, PT, R0, RZ, PT ;  /* 0x000000ff0000720b */ /* 0x000fc60003f6d000 */
[----:B------:R-:W3:Y:S04]  /*58e60*/  LDL.LU R0, [R1+0x208] ;  /* 0x0002080001007983 */ /* 0x000ee80000300800 */
[----:B------:R-:W2:Y:S01]  /*58e70*/  LDL.LU R6, [R1+0x20c] ;  /* 0x00020c0001067983 */ /* 0x000ea20000300800 */
[----:B----4-:R-:W-:-:S03]  /*58e80*/  F2FP.F16.F32.PACK_AB R16, R8, R16 ;  /* 0x000000100810723e */ /* 0x010fc600000000ff */
[----:B------:R-:W4:Y:S02]  /*58e90*/  LDL.LU R8, [R1+0x2c6c] ;  /* 0x002c6c0001087983 */ /* 0x000f240000300800 */
[----:B----4-:R-:W-:Y:S02]  /*58ea0*/  F2FP.F16.F32.PACK_AB R8, R20, R8 ;  /* 0x000000081408723e */ /* 0x010fe400000000ff */
[----:B------:R-:W4:Y:S02]  /*58eb0*/  LDL.LU R20, [R1+0x2c68] ;  /* 0x002c680001147983 */ /* 0x000f240000300800 */
[----:B----4-:R-:W-:Y:S02]  /*58ec0*/  F2FP.F16.F32.PACK_AB R20, R12, R20 ;  /* 0x000000140c14723e */ /* 0x010fe400000000ff */
[----:B------:R-:W4:Y:S02]  /*58ed0*/  LDL.LU R12, [R1+0x2c64] ;  /* 0x002c6400010c7983 */ /* 0x000f240000300800 */
[----:B----4-:R-:W-:-:S02]  /*58ee0*/  F2FP.F16.F32.PACK_AB R12, R17, R12 ;  /* 0x0000000c110c723e */ /* 0x010fc400000000ff */
        /* <DEDUP_REMOVED lines=12> */
[----:B------:R-:W4:Y:S01]  /*58fb0*/  LDL.LU R22, [R1+0x2c48] ;  /* 0x002c480001167983 */ /* 0x000f220000300800 */
[----:B------:R-:W-:Y:S02]  /*58fc0*/  F2FP.F16.F32.PACK_AB R23, R7, R23 ;  /* 0x000000170717723e */ /* 0x000fe400000000ff */
[----:B------:R-:W1:Y:S01]  /*58fd0*/  S2R R7, SR_TID.X ;  /* 0x0000000000077919 */ /* 0x000e620000002100 */
[----:B------:R-:W-:Y:S02]  /*58fe0*/  F2FP.F16.F32.PACK_AB R24, R28, R24 ;  /* 0x000000181c18723e */ /* 0x000fe400000000ff */
[----:B------:R-:W-:Y:S02]  /*58ff0*/  F2FP.F16.F32.PACK_AB R25, R29, R25 ;  /* 0x000000191d19723e */ /* 0x000fe400000000ff */
[----:B----4-:R-:W-:Y:S02]  /*59000*/  F2FP.F16.F32.PACK_AB R22, R3, R22 ;  /* 0x000000160316723e */ /* 0x010fe400000000ff */
[----:B------:R-:W4:Y:S01]  /*59010*/  LDL.LU R3, [R1+0x2c44] ;  /* 0x002c440001037983 */ /* 0x000f220000300800 */
[----:B-1----:R-:W-:-:S02]  /*59020*/  SHF.L.U32 R28, R7, 0xb, RZ ;  /* 0x0000000b071c7819 */ /* 0x002fc400000006ff */
[C---:B------:R-:W-:Y:S02]  /*59030*/  LOP3.LUT R29, R7.reuse, 0x40, RZ, 0xc0, !PT ;  /* 0x00000040071d7812 */ /* 0x040fe400078ec0ff */
[----:B------:R-:W-:Y:S02]  /*59040*/  LOP3.LUT R7, R7, 0x3f, RZ, 0xc0, !PT ;  /* 0x0000003f07077812 */ /* 0x000fe400078ec0ff */
[----:B------:R-:W-:Y:S02]  /*59050*/  LOP3.LUT R28, R28, 0x3000, RZ, 0xc0, !PT ;  /* 0x000030001c1c7812 */ /* 0x000fe400078ec0ff */
[----:B------:R-:W-:-:S03]  /*59060*/  SHF.R.U32.HI R29, RZ, 0x1, R29 ;  /* 0x00000001ff1d7819 */ /* 0x000fc6000001161d */
[----:B------:R-:W-:Y:S01]  /*59070*/  IMAD R7, R7, 0x10, R28 ;  /* 0x0000001007077824 */ /* 0x000fe200078e021c */
[----:B---3--:R-:W-:-:S04]  /*59080*/  F2FP.F16.F32.PACK_AB R19, R0, R19 ;  /* 0x000000130013723e */ /* 0x008fc800000000ff */
[----:B------:R-:W-:Y:S02]  /*59090*/  LOP3.LUT R7, R7, R29, RZ, 0x3c, !PT ;  /* 0x0000001d07077212 */ /* 0x000fe400078e3cff */
[----:B------:R-:W1:Y:S01]  /*590a0*/  LDC.64 R28, c[0x0][0x398] ;  /* 0x0000e600ff1c7b82 */ /* 0x000e620000000a00 */
[----:B--2---:R-:W-:Y:S02]  /*590b0*/  F2FP.F16.F32.PACK_AB R15, R2, R15 ;  /* 0x0000000f020f723e */ /* 0x004fe400000000ff */
[----:B------:R-:W-:Y:S02]  /*590c0*/  LOP3.LUT R2, R7, 0x40, RZ, 0x3c, !PT ;  /* 0x0000004007027812 */ /* 0x000fe400078e3cff */
[----:B------:R-:W-:Y:S02]  /*590d0*/  F2FP.F16.F32.PACK_AB R11, R6, R11 ;  /* 0x0000000b060b723e */ /* 0x000fe400000000ff */
[----:B------:R-:W-:Y:S02]  /*590e0*/  F2FP.F16.F32.PACK_AB R26, R4, R26 ;  /* 0x0000001a041a723e */ /* 0x000fe400000000ff */
[----:B------:R-:W-:-:S02]  /*590f0*/  F2FP.F16.F32.PACK_AB R27, R5, R27 ;  /* 0x0000001b051b723e */ /* 0x000fc400000000ff */
[----:B----4-:R-:W-:Y:S02]  /*59100*/  F2FP.F16.F32.PACK_AB R14, R3, R14 ;  /* 0x0000000e030e723e */ /* 0x010fe400000000ff */
[----:B------:R-:W2:Y:S04]  /*59110*/  LDL.LU R3, [R1+0x2c40] ;  /* 0x002c400001037983 */ /* 0x000ea80000300800 */
[----:B------:R-:W-:Y:S04]  /*59120*/  STL.64 [R1+0x2c38], R18 ;  /* 0x002c381201007387 */ /* 0x000fe80000100a00 */
[----:B------:R-:W-:Y:S04]  /*59130*/  STL.64 [R1+0x2c30], R16 ;  /* 0x002c301001007387 */ /* 0x000fe80000100a00 */
[----:B------:R-:W3:Y:S04]  /*59140*/  LDS.128 R16, [R7+UR6] ;  /* 0x0000000607107984 */ /* 0x000ee80008000c00 */
[----:B-1----:R-:W-:Y:S04]  /*59150*/  STL [R1+0x2c2c], R29 ;  /* 0x002c2c1d01007387 */ /* 0x002fe80000100800 */
[----:B---3--:R-:W-:Y:S04]  /*59160*/  STL.64 [R1+0x10], R16 ;  /* 0x0000101001007387 */ /* 0x008fe80000100a00 */
[----:B------:R-:W-:Y:S04]  /*59170*/  STL.64 [R1+0x18], R18 ;  /* 0x0000181201007387 */ /* 0x000fe80000100a00 */
[----:B------:R-:W1:Y:S04]  /*59180*/  LDS.128 R16, [R7+UR6+0x400] ;  /* 0x0004000607107984 */ /* 0x000e680008000c00 */
[----:B-1----:R-:W-:Y:S04]  /*59190*/  STL.64 [R1], R16 ;  /* 0x0000001001007387 */ /* 0x002fe80000100a00 */
[----:B------:R-:W-:Y:S04]  /*591a0*/  STL.64 [R1+0x8], R18 ;  /* 0x0000081201007387 */ /* 0x000fe80000100a00 */
[----:B------:R-:W1:Y:S04]  /*591b0*/  LDS.128 R16, [R7+UR6+0x800] ;  /* 0x0008000607107984 */ /* 0x000e680008000c00 */
[----:B-1----:R-:W-:Y:S04]  /*591c0*/  STL.64 [R1+0x30], R16 ;  /* 0x0000301001007387 */ /* 0x002fe80000100a00 */
[----:B------:R-:W-:Y:S04]  /*591d0*/  STL.64 [R1+0x38], R18 ;  /* 0x0000381201007387 */ /* 0x000fe80000100a00 */
[----:B------:R-:W-:Y:S04]  /*591e0*/  LDS.128 R16, [R7+UR6+0xc00] ;  /* 0x000c000607107984 */ /* 0x000fe80008000c00 */
[----:B------:R-:W1:Y:S04]  /*591f0*/  LDS.128 R4, [R2+UR6] ;  /* 0x0000000602047984 */ /* 0x000e680008000c00 */
[----:B-1----:R-:W-:Y:S04]  /*59200*/  STL [R1+0x2c28], R5 ;  /* 0x002c280501007387 */ /* 0x002fe80000100800 */
[----:B------:R-:W-:Y:S04]  /*59210*/  STL.64 [R1+0x50], R16 ;  /* 0x0000501001007387 */ /* 0x000fe80000100a00 */
[----:B------:R-:W-:Y:S04]  /*59220*/  STL.64 [R1+0x58], R18 ;  /* 0x0000581201007387 */ /* 0x000fe80000100a00 */
[----:B------:R-:W1:Y:S04]  /*59230*/  LDS.128 R16, [R2+UR6+0x400] ;  /* 0x0004000602107984 */ /* 0x000e680008000c00 */
[----:B------:R-:W-:Y:S04]  /*59240*/  STL [R1+0x2c24], R6 ;  /* 0x002c240601007387 */ /* 0x000fe80000100800 */
[----:B------:R-:W-:Y:S04]  /*59250*/  STL [R1+0x2c20], R7 ;  /* 0x002c200701007387 */ /* 0x000fe80000100800 */
[----:B------:R-:W3:Y:S04]  /*59260*/  LDL.LU R0, [R1+0xa4] ;  /* 0x0000a40001007983 */ /* 0x000ee80000300800 */
[----:B-1----:R-:W-:Y:S04]  /*59270*/  STL.64 [R1+0x20], R16 ;  /* 0x0000201001007387 */ /* 0x002fe80000100a00 */
[----:B------:R-:W-:Y:S04]  /*59280*/  STL.64 [R1+0x28], R18 ;  /* 0x0000281201007387 */ /* 0x000fe80000100a00 */
[----:B------:R-:W1:Y:S04]  /*59290*/  LDS.128 R16, [R2+UR6+0x800] ;  /* 0x0008000602107984 */ /* 0x000e680008000c00 */
[----:B------:R-:W4:Y:S04]  /*592a0*/  LDL.LU R29, [R1+0x90] ;  /* 0x00009000011d7983 */ /* 0x000f280000300800 */
[----:B-1----:R-:W-:Y:S04]  /*592b0*/  STL.64 [R1+0x40], R16 ;  /* 0x0000401001007387 */ /* 0x002fe80000100a00 */
[----:B------:R-:W-:Y:S04]  /*592c0*/  STL.64 [R1+0x48], R18 ;  /* 0x0000481201007387 */ /* 0x000fe80000100a00 */
[----:B------:R-:W1:Y:S01]  /*592d0*/  LDS.128 R16, [R2+UR6+0xc00] ;  /* 0x000c000602107984 */ /* 0x000e620008000c00 */
[----:B------:R-:W-:Y:S06]  /*592e0*/  BAR.SYNC.DEFER_BLOCKING 0x0 ;  /* 0x0000000000007b1d */ /* 0x000fec0000010000 */
[----:B-1----:R1:W-:Y:S01]  /*592f0*/  STL [R1+0x6c], R19 ;  /* 0x00006c1301007387 */ /* 0x0023e20000100800 */
[----:B------:R-:W-:-:S02]  /*59300*/  MOV R7, R18 ;  /* 0x0000001200077202 */ /* 0x000fc40000000f00 */
[----:B------:R-:W-:Y:S02]  /*59310*/  MOV R5, R16 ;  /* 0x0000001000057202 */ /* 0x000fe40000000f00 */
[----:B------:R-:W-:Y:S01]  /*59320*/  MOV R6, R17 ;  /* 0x0000001100067202 */ /* 0x000fe20000000f00 */
[----:B-1----:R-:W3:Y:S04]  /*59330*/  LDL.LU.64 R18, [R1+0x2c38] ;  /* 0x002c380001127983 */ /* 0x002ee80000300a00 */
[----:B------:R-:W3:Y:S04]  /*59340*/  LDL.LU.64 R16, [R1+0x2c30] ;  /* 0x002c300001107983 */ /* 0x000ee80000300a00 */
[----:B------:R-:W4:Y:S04]  /*59350*/  LDL R2, [R1+0x2a44] ;  /* 0x002a440001027983 */ /* 0x000f280000100800 */
[----:B--2---:R-:W-:Y:S04]  /*59360*/  STS.128 [R3+UR6+0x200], R8 ;  /* 0x0002000803007988 */ /* 0x004fe80008000c06 */
[----:B---3--:R1:W-:Y:S04]  /*59370*/  STS.128 [R3+UR6], R16 ;  /* 0x0000001003007988 */ /* 0x0083e80008000c06 */
[----:B-1----:R-:W4:Y:S04]  /*59380*/  LDL.LU R16, [R1+0x8c] ;  /* 0x00008c0001107983 */ /* 0x002f280000300800 */
[----:B------:R-:W2:Y:S04]  /*59390*/  LDL.LU R17, [R1+0x94] ;  /* 0x0000940001117983 */ /* 0x000ea80000300800 */
[----:B------:R-:W3:Y:S04]  /*593a0*/  LDL.LU R18, [R1+0x9c] ;  /* 0x00009c0001127983 */ /* 0x000ee80000300800 */
[----:B------:R-:W2:Y:S04]  /*593b0*/  LDL.LU R19, [R1+0xa8] ;  /* 0x0000a80001137983 */ /* 0x000ea80000300800 */
[----:B------:R-:W3:Y:S04]  /*593c0*/  LDL.LU R8, [R1+0xa0] ;  /* 0x0000a00001087983 */ /* 0x000ee80000300800 */
[----:B------:R-:W2:Y:S04]  /*593d0*/  LDL.LU R9, [R1+0x164] ;  /* 0x0001640001097983 */ /* 0x000ea80000300800 */
[----:B------:R-:W2:Y:S04]  /*593e0*/  LDL.LU R10, [R1+0x184] ;  /* 0x00018400010a7983 */ /* 0x000ea80000300800 */
[----:B------:R-:W2:Y:S04]  /*593f0*/  LDL.LU R11, [R1+0x198] ;  /* 0x00019800010b7983 */ /* 0x000ea80000300800 */
[----:B------:R1:W-:Y:S04]  /*59400*/  STS.128 [R3+UR6+0x80], R20 ;  /* 0x0000801403007988 */ /* 0x0003e80008000c06 */
[----:B------:R0:W-:Y:S04]  /*59410*/  STS.128 [R3+UR6+0x280], R12 ;  /* 0x0002800c03007988 */ /* 0x0001e80008000c06 */
[----:B------:R0:W-:Y:S04]  /*59420*/  STS.128 [R3+UR6+0x100], R24 ;  /* 0x0001001803007988 */ /* 0x0001e80008000c06 */
[----:B-1----:R-:W2:Y:S04]  /*59430*/  LDL.LU R23, [R1+0x98] ;  /* 0x0000980001177983 */ /* 0x002ea80000300800 */
[----:B------:R-:W2:Y:S04]  /*59440*/  LDL.LU R20, [R1+0x220] ;  /* 0x0002200001147983 */ /* 0x000ea80000300800 */
[----:B------:R-:W2:Y:S04]  /*59450*/  LDL.LU R21, [R1+0x23c] ;  /* 0x00023c0001157983 */ /* 0x000ea80000300800 */
[----:B------:R-:W2:Y:S04]  /*59460*/  LDL.LU R22, [R1+0x234] ;  /* 0x0002340001167983 */ /* 0x000ea80000300800 */
[----:B0-----:R-:W2:Y:S04]  /*59470*/  LDL.LU R12, [R1+0xb0] ;  /* 0x0000b000010c7983 */ /* 0x001ea80000300800 */
[----:B------:R-:W2:Y:S04]  /*59480*/  LDL.LU R13, [R1+0x16c] ;  /* 0x00016c00010d7983 */ /* 0x000ea80000300800 */
[----:B------:R-:W2:Y:S04]  /*59490*/  LDL.LU R14, [R1+0x19c] ;  /* 0x00019c00010e7983 */ /* 0x000ea80000300800 */
[----:B------:R-:W2:Y:S04]  /*594a0*/  LDL.LU R15, [R1+0x194] ;  /* 0x00019400010f7983 */ /* 0x000ea80000300800 */
[----:B------:R-:W2:Y:S04]  /*594b0*/  LDL.LU R24, [R1+0xb8] ;  /* 0x0000b80001187983 */ /* 0x000ea80000300800 */
[----:B------:R-:W2:Y:S01]  /*594c0*/  LDL.LU R27, [R1+0x17c] ;  /* 0x00017c00011b7983 */ /* 0x000ea20000300800 */
[----:B----4-:R-:W-:-:S03]  /*594d0*/  F2FP.F16.F32.PACK_AB R16, R29, R16 ;  /* 0x000000101d10723e */ /* 0x010fc600000000ff */
[----:B------:R-:W4:Y:S01]  /*594e0*/  LDL.LU R29, [R1+0x2c2c] ;  /* 0x002c2c00011d7983 */ /* 0x000f220000300800 */
[----:B---3--:R-:W-:Y:S02]  /*594f0*/  F2FP.F16.F32.PACK_AB R18, R8, R18 ;  /* 0x000000120812723e */ /* 0x008fe400000000ff */
[----:B------:R-:W0:Y:S01]  /*59500*/  S2R R8, SR_TID.X ;  /* 0x0000000000087919 */ /* 0x000e220000002100 */
[----:B------:R-:W-:Y:S01]  /*59510*/  UIMAD UR4, UR7, UR4, URZ ;  /* 0x00000004070472a4 */ /* 0x000fe2000f8e02ff */
[----:B------:R-:W-:Y:S01]  /*59520*/  IMAD R2, R2, UR5, RZ ;  /* 0x0000000502027c24 */ /* 0x000fe2000f8e02ff */
[----:B--2---:R-:W-:Y:S02]  /*59530*/  F2FP.F16.F32.PACK_AB R19, R19, R0 ;  /* 0x000000001313723e */ /* 0x004fe400000000ff */
[----:B------:R-:W-:Y:S02]  /*59540*/  USHF.L.U32 UR8, UR4, 0x1, URZ ;  /* 0x0000000104087899 */ /* 0x000fe400080006ff */
[C---:B------:R-:W-:Y:S01]  /*59550*/  SHF.L.U32 R0, R2.reuse, 0x1, RZ ;  /* 0x0000000102007819 */ /* 0x040fe200000006ff */
[----:B------:R-:W-:Y:S01]  /*59560*/  UIMAD.WIDE UR4, UR4, 0x2, URZ ;  /* 0x00000002040478a5 */ /* 0x000fe2000f8e02ff */
[----:B------:R-:W-:-:S02]  /*59570*/  IMAD.HI R2, R2, 0x2, RZ ;  /* 0x0000000202027827 */ /* 0x000fc400078e02ff */
[----:B------:R-:W-:Y:S02]  /*59580*/  IADD3 R0, P1, P6, R0, UR8, R28 ;  /* 0x0000000800007c10 */ /* 0x000fe4000fe3e01c */
[----:B------:R-:W2:Y:S06]  /*59590*/  LDL.LU R28, [R1+0x10] ;  /* 0x00001000011c7983 */ /* 0x000eac0000300800 */
[----:B------:R-:W1:Y:S01]  /*595a0*/  LDCU UR4, c[0x0][0x3ec] ;  /* 0x00007d80ff0477ac */ /* 0x000e620008000800 */
[----:B------:R-:W-:Y:S02]  /*595b0*/  F2FP.F16.F32.PACK_AB R17, R23, R17 ;  /* 0x000000111711723e */ /* 0x000fe400000000ff */
[----:B0-----:R-:W-:Y:S01]  /*595c0*/  SHF.R.U32.HI R8, RZ, 0x5, R8 ;  /* 0x00000005ff087819 */ /* 0x001fe20000011608 */
[----:B------:R-:W0:Y:S02]  /*595d0*/  LDC R23, c[0x0][0x3e8] ;  /* 0x0000fa00ff177b82 */ /* 0x000e240000000800 */
[----:B------:R3:W-:Y:S04]  /*595e0*/  STS.128 [R3+UR6+0x300], R16 ;  /* 0x0003001003007988 */ /* 0x0007e80008000c06 */
[----:B---3--:R-:W3:Y:S01]  /*595f0*/  LDL.LU R16, [R1+0x174] ;  /* 0x0001740001107983 */ /* 0x008ee20000300800 */
[----:B------:R-:W-:-:S03]  /*59600*/  SGXT.U32 R17, R8, 0x2 ;  /* 0x000000020811781a */ /* 0x000fc60000000000 */
[----:B------:R-:W2:Y:S04]  /*59610*/  LDL.LU R18, [R1+0x18c] ;  /* 0x00018c0001127983 */ /* 0x000ea80000300800 */
[----:B------:R-:W2:Y:S01]  /*59620*/  LDL.LU R8, [R1+0xac] ;  /* 0x0000ac0001087983 */ /* 0x000ea20000300800 */
[----:B------:R-:W-:Y:S02]  /*59630*/  F2FP.F16.F32.PACK_AB R12, R24, R12 ;  /* 0x0000000c180c723e */ /* 0x000fe400000000ff */
[----:B------:R-:W-:Y:S02]  /*59640*/  F2FP.F16.F32.PACK_AB R13, R27, R13 ;  /* 0x0000000d1b0d723e */ /* 0x000fe400000000ff */
[----:B------:R-:W-:Y:S02]  /*59650*/  F2FP.F16.F32.PACK_AB R11, R20, R11 ;  /* 0x0000000b140b723e */ /* 0x000fe400000000ff */
[----:B------:R-:W-:-:S02]  /*59660*/  F2FP.F16.F32.PACK_AB R14, R14, R15 ;  /* 0x0000000f0e0e723e */ /* 0x000fc400000000ff */
[----:B------:R-:W-:Y:S02]  /*59670*/  F2FP.F16.F32.PACK_AB R15, R21, R22 ;  /* 0x00000016150f723e */ /* 0x000fe400000000ff */
[----:B----4-:R-:W-:Y:S02]  /*59680*/  IADD3.X R2, PT, PT, R2, UR5, R29, P1, P6 ;  /* 0x0000000502027c10 */ /* 0x010fe40008fec41d */
[----:B------:R-:W4:Y:S04]  /*59690*/  LDL.LU R29, [R1+0xb4] ;  /* 0x0000b400011d7983 */ /* 0x000f280000300800 */
[----:B------:R-:W4:Y:S04]  /*596a0*/  LDL.LU R24, [R1] ;  /* 0x0000000001187983 */ /* 0x000f280000300800 */
[----:B------:R-:W4:Y:S04]  /*596b0*/  LDL.LU R27, [R1+0x20] ;  /* 0x00002000011b7983 */ /* 0x000f280000300800 */
[----:B------:R-:W4:Y:S04]  /*596c0*/  LDL.LU R20, [R1+0x30] ;  /* 0x0000300001147983 */ /* 0x000f280000300800 */
[----:B------:R-:W4:Y:S04]  /*596d0*/  LDL.LU R21, [R1+0x40] ;  /* 0x0000400001157983 */ /* 0x000f280000300800 */
[----:B------:R-:W4:Y:S04]  /*596e0*/  LDL.LU R22, [R1+0x50] ;  /* 0x0000500001167983 */ /* 0x000f280000300800 */
[----:B------:R-:W-:Y:S01]  /*596f0*/  STS.128 [R3+UR6+0x380], R12 ;  /* 0x0003800c03007988 */ /* 0x000fe20008000c06 */
[----:B0-----:R-:W-:Y:S01]  /*59700*/  IMAD R17, R17, R23, RZ ;  /* 0x0000001711117224 */ /* 0x001fe200078e02ff */
[----:B---3--:R-:W-:-:S02]  /*59710*/  F2FP.F16.F32.PACK_AB R9, R16, R9 ;  /* 0x000000091009723e */ /* 0x008fc400000000ff */
[----:B--2---:R-:W-:Y:S01]  /*59720*/  F2FP.F16.F32.PACK_AB R10, R18, R10 ;  /* 0x0000000a120a723e */ /* 0x004fe200000000ff */
[----:B------:R-:W-:Y:S01]  /*59730*/  IMAD R18, R23, 0x4, R17 ;  /* 0x0000000417127824 */ /* 0x000fe200078e0211 */
[----:B------:R-:W-:-:S04]  /*59740*/  LEA R16, P1, R17, R0, 0x1 ;  /* 0x0000000011107211 */ /* 0x000fc800078208ff */
[----:B------:R-:W-:Y:S02]  /*59750*/  LEA.HI.X.SX32 R17, R17, R2, 0x1, P1 ;  /* 0x0000000211117211 */ /* 0x000fe400008f0eff */
[----:B----4-:R-:W-:-:S05]  /*59760*/  F2FP.F16.F32.PACK_AB R8, R29, R8 ;  /* 0x000000081d08723e */ /* 0x010fca00000000ff */
[----:B------:R0:W-:Y:S01]  /*59770*/  STS.128 [R3+UR6+0x180], R8 ;  /* 0x0001800803007988 */ /* 0x0001e20008000c06 */
[----:B------:R-:W-:Y:S01]  /*59780*/  BAR.SYNC.DEFER_BLOCKING 0x0 ;  /* 0x0000000000007b1d */ /* 0x000fe20000010000 */
[C---:B0-----:R-:W-:Y:S02]  /*59790*/  LEA R10, R23.reuse, R18, 0x2 ;  /* 0x00000012170a7211 */ /* 0x041fe400078e10ff */
[C---:B------:R-:W-:Y:S02]  /*597a0*/  LEA R8, P1, R18.reuse, R0, 0x1 ;  /* 0x0000000012087211 */ /* 0x040fe400078208ff */
[----:B------:R-:W-:Y:S02]  /*597b0*/  LEA R3, R23, R10, 0x2 ;  /* 0x0000000a17037211 */ /* 0x000fe400078e10ff */
[----:B------:R-:W-:Y:S02]  /*597c0*/  LEA.HI.X.SX32 R9, R18, R2, 0x1, P1 ;  /* 0x0000000212097211 */ /* 0x000fe400008f0eff */
[----:B------:R-:W-:-:S02]  /*597d0*/  LEA R12, P1, R10, R0, 0x1 ;  /* 0x000000000a0c7211 */ /* 0x000fc400078208ff */
[C---:B------:R-:W-:Y:S01]  /*597e0*/  LEA R11, R23.reuse, R3, 0x2 ;  /* 0x00000003170b7211 */ /* 0x040fe200078e10ff */
[----:B------:R-:W-:Y:S01]  /*597f0*/  STG.E.U16 desc[UR10][R16.64], R28 ;  /* 0x0000001c10007986 */ /* 0x000fe2000c10150a */
[----:B------:R-:W-:Y:S02]  /*59800*/  LEA.HI.X.SX32 R13, R10, R2, 0x1, P1 ;  /* 0x000000020a0d7211 */ /* 0x000fe400008f0eff */
[----:B------:R-:W-:Y:S01]  /*59810*/  LEA R14, R23, R11, 0x2 ;  /* 0x0000000b170e7211 */ /* 0x000fe200078e10ff */
[----:B------:R0:W-:Y:S01]  /*59820*/  STG.E.U16 desc[UR10][R8.64], R4 ;  /* 0x0000000408007986 */ /* 0x0001e2000c10150a */
[----:B------:R-:W-:-:S03]  /*59830*/  LEA R10, P6, R11, R0, 0x1 ;  /* 0x000000000b0a7211 */ /* 0x000fc600078c08ff */
[----:B------:R2:W-:Y:S01]  /*59840*/  STG.E.U16 desc[UR10][R12.64], R24 ;  /* 0x000000180c007986 */ /* 0x0005e2000c10150a */
[----:B0-----:R-:W-:-:S04]  /*59850*/  LEA R8, P1, R3, R0, 0x1 ;  /* 0x0000000003087211 */ /* 0x001fc800078208ff */
[----:B------:R-:W-:Y:S01]  /*59860*/  LEA.HI.X.SX32 R9, R3, R2, 0x1, P1 ;  /* 0x0000000203097211 */ /* 0x000fe200008f0eff */
[----:B------:R-:W-:Y:S01]  /*59870*/  IMAD R3, R23, 0x4, R14 ;  /* 0x0000000417037824 */ /* 0x000fe200078e020e */
[C---:B--2---:R-:W-:Y:S02]  /*59880*/  LEA R12, P1, R14.reuse, R0, 0x1 ;  /* 0x000000000e0c7211 */ /* 0x044fe400078208ff */
[-C--:B------:R-:W-:Y:S01]  /*59890*/  LEA.HI.X.SX32 R11, R11, R2.reuse, 0x1, P6 ;  /* 0x000000020b0b7211 */ /* 0x080fe200030f0eff */
[----:B------:R0:W-:Y:S01]  /*598a0*/  STG.E.U16 desc[UR10][R8.64], R27 ;  /* 0x0000001b08007986 */ /* 0x0001e2000c10150a */
[----:B------:R-:W-:Y:S02]  /*598b0*/  LEA.HI.X.SX32 R13, R14, R2, 0x1, P1 ;  /* 0x000000020e0d7211 */ /* 0x000fe400008f0eff */
[----:B------:R-:W-:Y:S01]  /*598c0*/  LEA R14, R23, R3, 0x2 ;  /* 0x00000003170e7211 */ /* 0x000fe200078e10ff */
[----:B------:R2:W-:Y:S01]  /*598d0*/  STG.E.U16 desc[UR10][R10.64], R20 ;  /* 0x000000140a007986 */ /* 0x0005e2000c10150a */
[----:B0-----:R-:W-:-:S04]  /*598e0*/  LEA R8, P1, R3, R0, 0x1 ;  /* 0x0000000003087211 */ /* 0x001fc800078208ff */
[----:B------:R-:W-:Y:S02]  /*598f0*/  LEA.HI.X.SX32 R9, R3, R2, 0x1, P1 ;  /* 0x0000000203097211 */ /* 0x000fe400008f0eff */
[C---:B--2---:R-:W-:Y:S02]  /*59900*/  LEA R10, P1, R14.reuse, R0, 0x1 ;  /* 0x000000000e0a7211 */ /* 0x044fe400078208ff */
[----:B------:R-:W-:Y:S01]  /*59910*/  LEA R3, R23, R14, 0x2 ;  /* 0x0000000e17037211 */ /* 0x000fe200078e10ff */
[----:B------:R0:W-:Y:S01]  /*59920*/  STG.E.U16 desc[UR10][R12.64], R21 ;  /* 0x000000150c007986 */ /* 0x0001e2000c10150a */
[----:B------:R-:W-:-:S03]  /*59930*/  LEA.HI.X.SX32 R11, R14, R2, 0x1, P1 ;  /* 0x000000020e0b7211 */ /* 0x000fc600008f0eff */
[----:B------:R2:W-:Y:S01]  /*59940*/  STG.E.U16 desc[UR10][R8.64], R22 ;  /* 0x0000001608007986 */ /* 0x0005e2000c10150a */
[----:B------:R-:W-:Y:S02]  /*59950*/  PRMT R4, R28, 0x7632, R4 ;  /* 0x000076321c047816 */ /* 0x000fe40000000004 */
[----:B0-----:R-:W-:Y:S02]  /*59960*/  LEA R12, P1, R3, R0, 0x1 ;  /* 0x00000000030c7211 */ /* 0x001fe400078208ff */
[----:B--2---:R-:W-:Y:S01]  /*59970*/  LEA R9, R23, R3, 0x2 ;  /* 0x0000000317097211 */ /* 0x004fe200078e10ff */
[----:B------:R0:W-:Y:S01]  /*59980*/  STG.E.U16 desc[UR10][R10.64], R5 ;  /* 0x000000050a007986 */ /* 0x0001e2000c10150a */
[----:B------:R-:W-:Y:S02]  /*59990*/  LEA.HI.X.SX32 R13, R3, R2, 0x1, P1 ;  /* 0x00000002030d7211 */ /* 0x000fe400008f0eff */
[----:B------:R-:W-:Y:S01]  /*599a0*/  LEA R8, P1, R9, R0, 0x1 ;  /* 0x0000000009087211 */ /* 0x000fe200078208ff */
[----:B------:R-:W2:Y:S01]  /*599b0*/  LDL.LU R28, [R1+0x14] ;  /* 0x00001400011c7983 */ /* 0x000ea20000300800 */
[----:B------:R-:W-:-:S02]  /*599c0*/  LEA R3, R23, R9, 0x2 ;  /* 0x0000000917037211 */ /* 0x000fc400078e10ff */
[----:B------:R-:W-:Y:S01]  /*599d0*/  LEA.HI.X.SX32 R9, R9, R2, 0x1, P1 ;  /* 0x0000000209097211 */ /* 0x000fe200008f0eff */
[----:B------:R3:W-:Y:S01]  /*599e0*/  STG.E.U16 desc[UR10][R12.64], R4 ;  /* 0x000000040c007986 */ /* 0x0007e2000c10150a */
[----:B0-----:R-:W-:Y:S02]  /*599f0*/  LEA R10, P1, R3, R0, 0x1 ;  /* 0x00000000030a7211 */ /* 0x001fe400078208ff */
[----:B---3--:R-:W-:Y:S01]  /*59a00*/  PRMT R13, R4, 0x7632, R13 ;  /* 0x00007632040d7816 */ /* 0x008fe2000000000d */
[----:B------:R-:W-:Y:S01]  /*59a10*/  IMAD R4, R23, 0x4, R3 ;  /* 0x0000000417047824 */ /* 0x000fe200078e0203 */
[----:B------:R-:W-:Y:S02]  /*59a20*/  LEA.HI.X.SX32 R11, R3, R2, 0x1, P1 ;  /* 0x00000002030b7211 */ /* 0x000fe400008f0eff */
[----:B------:R-:W-:Y:S01]  /*59a30*/  PRMT R12, R24, 0x7632, R12 ;  /* 0x00007632180c7816 */ /* 0x000fe2000000000c */
[----:B------:R0:W-:Y:S01]  /*59a40*/  STG.E.U16 desc[UR10][R8.64], R13 ;  /* 0x0000000d08007986 */ /* 0x0001e2000c10150a */
[----:B------:R-:W-:-:S03]  /*59a50*/  LEA R3, R23, R4, 0x2 ;  /* 0x0000000417037211 */ /* 0x000fc600078e10ff */
[----:B------:R3:W-:Y:S04]  /*59a60*/  STG.E.U16 desc[UR10][R10.64], R12 ;  /* 0x0000000c0a007986 */ /* 0x0007e8000c10150a */
[----:B------:R-:W4:Y:S01]  /*59a70*/  LDL.LU R24, [R1+0x4] ;  /* 0x0000040001187983 */ /* 0x000f220000300800 */
[----:B0-----:R-:W-:-:S04]  /*59a80*/  LEA R8, P1, R4, R0, 0x1 ;  /* 0x0000000004087211 */ /* 0x001fc800078208ff */
[----:B------:R-:W-:Y:S02]  /*59a90*/  LEA.HI.X.SX32 R9, R4, R2, 0x1, P1 ;  /* 0x0000000204097211 */ /* 0x000fe400008f0eff */
[----:B------:R-:W-:Y:S02]  /*59aa0*/  PRMT R4, R27, 0x7632, R4 ;  /* 0x000076321b047816 */ /* 0x000fe40000000004 */
[----:B---3--:R-:W-:Y:S01]  /*59ab0*/  LEA R10, P1, R3, R0, 0x1 ;  /* 0x00000000030a7211 */ /* 0x008fe200078208ff */
[----:B------:R-:W3:Y:S01]  /*59ac0*/  LDL.LU R27, [R1+0x24] ;  /* 0x00002400011b7983 */ /* 0x000ee20000300800 */
[----:B------:R-:W-:Y:S02]  /*59ad0*/  LEA R13, R23, R3, 0x2 ;  /* 0x00000003170d7211 */ /* 0x000fe400078e10ff */
[----:B------:R-:W-:Y:S01]  /*59ae0*/  PRMT R12, R20, 0x7632, R12 ;  /* 0x00007632140c7816 */ /* 0x000fe2000000000c */
[----:B------:R0:W-:Y:S01]  /*59af0*/  STG.E.U16 desc[UR10][R8.64], R4 ;  /* 0x0000000408007986 */ /* 0x0001e2000c10150a */
[----:B------:R-:W-:-:S03]  /*59b00*/  LEA.HI.X.SX32 R11, R3, R2, 0x1, P1 ;  /* 0x00000002030b7211 */ /* 0x000fc600008f0eff */
[----:B------:R-:W3:Y:S04]  /*59b10*/  LDL.LU R20, [R1+0x34] ;  /* 0x0000340001147983 */ /* 0x000ee80000300800 */
[----:B------:R1:W-:Y:S01]  /*59b20*/  STG.E.U16 desc[UR10][R10.64], R12 ;  /* 0x0000000c0a007986 */ /* 0x0003e2000c10150a */
[----:B0-----:R-:W-:Y:S02]  /*59b30*/  LEA R8, P1, R13, R0, 0x1 ;  /* 0x000000000d087211 */ /* 0x001fe400078208ff */
[----:B------:R-:W-:Y:S02]  /*59b40*/  LEA R4, R23, R13, 0x2 ;  /* 0x0000000d17047211 */ /* 0x000fe400078e10ff */
[----:B------:R-:W-:Y:S02]  /*59b50*/  LEA.HI.X.SX32 R9, R13, R2, 0x1, P1 ;  /* 0x000000020d097211 */ /* 0x000fe400008f0eff */
[----:B------:R-:W-:-:S02]  /*59b60*/  LEA R3, R23, R4, 0x2 ;  /* 0x0000000417037211 */ /* 0x000fc400078e10ff */
[----:B-1----:R-:W-:Y:S02]  /*59b70*/  LEA R10, P1, R4, R0, 0x1 ;  /* 0x00000000040a7211 */ /* 0x002fe400078208ff */
[----:B------:R-:W-:Y:S02]  /*59b80*/  PRMT R12, R21, 0x7632, R12 ;  /* 0x00007632150c7816 */ /* 0x000fe4000000000c */
[----:B------:R-:W-:Y:S01]  /*59b90*/  PRMT R13, R22, 0x7632, R13 ;  /* 0x00007632160d7816 */ /* 0x000fe2000000000d */
[----:B------:R-:W3:Y:S01]  /*59ba0*/  LDL.LU R21, [R1+0x44] ;  /* 0x0000440001157983 */ /* 0x000ee20000300800 */
[----:B------:R-:W-:-:S03]  /*59bb0*/  LEA.HI.X.SX32 R11, R4, R2, 0x1, P1 ;  /* 0x00000002040b7211 */ /* 0x000fc600008f0eff */
[----:B------:R0:W-:Y:S01]  /*59bc0*/  STG.E.U16 desc[UR10][R8.64], R12 ;  /* 0x0000000c08007986 */ /* 0x0001e2000c10150a */
[----:B------:R-:W-:-:S03]  /*59bd0*/  IMAD R4, R23, 0x4, R3 ;  /* 0x0000000417047824 */ /* 0x000fc600078e0203 */
[----:B------:R1:W-:Y:S01]  /*59be0*/  STG.E.U16 desc[UR10][R10.64], R13 ;  /* 0x0000000d0a007986 */ /* 0x0003e2000c10150a */
[----:B0-----:R-:W-:-:S04]  /*59bf0*/  LEA R12, P1, R3, R0, 0x1 ;  /* 0x00000000030c7211 */ /* 0x001fc800078208ff */
[----:B-1----:R-:W-:Y:S02]  /*59c00*/  LEA.HI.X.SX32 R13, R3, R2, 0x1, P1 ;  /* 0x00000002030d7211 */ /* 0x002fe400008f0eff */
[----:B------:R-:W-:Y:S02]  /*59c10*/  PRMT R3, R5, 0x7632, R3 ;  /* 0x0000763205037816 */ /* 0x000fe40000000003 */
[----:B------:R-:W3:Y:S04]  /*59c20*/  LDL.LU R5, [R1+0x2c28] ;  /* 0x002c280001057983 */ /* 0x000ee80000300800 */
[----:B------:R-:W4:Y:S01]  /*59c30*/  LDL.LU R22, [R1+0x54] ;  /* 0x0000540001167983 */ /* 0x000f220000300800 */
[----:B------:R-:W-:Y:S02]  /*59c40*/  LEA R8, P6, R4, R0, 0x1 ;  /* 0x0000000004087211 */ /* 0x000fe400078c08ff */
[----:B------:R-:W-:-:S02]  /*59c50*/  LEA R11, R23, R4, 0x2 ;  /* 0x00000004170b7211 */ /* 0x000fc400078e10ff */
[----:B------:R-:W-:Y:S02]  /*59c60*/  LEA.HI.X.SX32 R9, R4, R2, 0x1, P6 ;  /* 0x0000000204097211 */ /* 0x000fe400030f0eff */
[----:B------:R-:W-:Y:S01]  /*59c70*/  LEA R4, R23, R11, 0x2 ;  /* 0x0000000b17047211 */ /* 0x000fe200078e10ff */
[----:B------:R0:W-:Y:S01]  /*59c80*/  STG.E.U16 desc[UR10][R12.64], R3 ;  /* 0x000000030c007986 */ /* 0x0001e2000c10150a */
[----:B------:R-:W-:-:S04]  /*59c90*/  LEA R10, P1, R11, R0, 0x1 ;  /* 0x000000000b0a7211 */ /* 0x000fc800078208ff */
[----:B------:R-:W-:Y:S02]  /*59ca0*/  LEA.HI.X.SX32 R11, R11, R2, 0x1, P1 ;  /* 0x000000020b0b7211 */ /* 0x000fe400008f0eff */
[----:B0-----:R-:W-:Y:S02]  /*59cb0*/  LEA R3, R23, R4, 0x2 ;  /* 0x0000000417037211 */ /* 0x001fe400078e10ff */
[----:B------:R-:W-:-:S04]  /*59cc0*/  LEA R12, P1, R4, R0, 0x1 ;  /* 0x00000000040c7211 */ /* 0x000fc800078208ff */
[----:B------:R-:W-:Y:S01]  /*59cd0*/  LEA.HI.X.SX32 R13, R4, R2, 0x1, P1 ;  /* 0x00000002040d7211 */ /* 0x000fe200008f0eff */
[----:B--2---:R0:W-:Y:S02]  /*59ce0*/  STG.E.U16 desc[UR10][R8.64], R28 ;  /* 0x0000001c08007986 */ /* 0x0041e4000c10150a */
[----:B0-----:R-:W-:-:S05]  /*59cf0*/  LEA R9, R23, R3, 0x2 ;  /* 0x0000000317097211 */ /* 0x001fca00078e10ff */
[----:B------:R-:W-:Y:S01]  /*59d00*/  IMAD R4, R23, 0x4, R9 ;  /* 0x0000000417047824 */ /* 0x000fe200078e0209 */
[----:B------:R-:W-:-:S04]  /*59d10*/  LEA R8, P6, R9, R0, 0x1 ;  /* 0x0000000009087211 */ /* 0x000fc800078c08ff */
[----:B------:R-:W-:Y:S01]  /*59d20*/  LEA.HI.X.SX32 R9, R9, R2, 0x1, P6 ;  /* 0x0000000209097211 */ /* 0x000fe200030f0eff */
[----:B---3--:R0:W-:Y:S04]  /*59d30*/  STG.E.U16 desc[UR10][R10.64], R5 ;  /* 0x000000050a007986 */ /* 0x0081e8000c10150a */
[----:B----4-:R1:W-:Y:S01]  /*59d40*/  STG.E.U16 desc[UR10][R12.64], R24 ;  /* 0x000000180c007986 */ /* 0x0103e2000c10150a */
[----:B0-----:R-:W-:-:S04]  /*59d50*/  LEA R10, P1, R3, R0, 0x1 ;  /* 0x00000000030a7211 */ /* 0x001fc800078208ff */
[----:B------:R-:W-:Y:S02]  /*59d60*/  LEA.HI.X.SX32 R11, R3, R2, 0x1, P1 ;  /* 0x00000002030b7211 */ /* 0x000fe400008f0eff */
[C---:B-1----:R-:W-:Y:S02]  /*59d70*/  LEA R12, P1, R4.reuse, R0, 0x1 ;  /* 0x00000000040c7211 */ /* 0x042fe400078208ff */
[C---:B------:R-:W-:Y:S01]  /*59d80*/  LEA R3, R23.reuse, R4, 0x2 ;  /* 0x0000000417037211 */ /* 0x040fe200078e10ff */
[----:B------:R0:W-:Y:S01]  /*59d90*/  STG.E.U16 desc[UR10][R10.64], R27 ;  /* 0x0000001b0a007986 */ /* 0x0001e2000c10150a */
[----:B------:R-:W-:Y:S02]  /*59da0*/  LEA.HI.X.SX32 R13, R4, R2, 0x1, P1 ;  /* 0x00000002040d7211 */ /* 0x000fe400008f0eff */
[----:B------:R-:W-:Y:S01]  /*59db0*/  LEA R4, R23, R3, 0x2 ;  /* 0x0000000317047211 */ /* 0x000fe200078e10ff */
[----:B------:R1:W-:Y:S01]  /*59dc0*/  STG.E.U16 desc[UR10][R8.64], R20 ;  /* 0x0000001408007986 */ /* 0x0003e2000c10150a */
        /* <DEDUP_REMOVED lines=8> */
[----:B------:R-:W-:-:S02]  /*59e50*/  PRMT R5, R28, 0x7632, R5 ;  /* 0x000076321c057816 */ /* 0x000fc40000000005 */
[C---:B0-----:R-:W-:Y:S01]  /*59e60*/  LEA R12, P1, R3.reuse, R0, 0x1 ;  /* 0x00000000030c7211 */ /* 0x041fe200078208ff */
[----:B------:R0:W-:Y:S03]  /*59e70*/  STG.E.U16 desc[UR10][R8.64], R6 ;  /* 0x0000000608007986 */ /* 0x0001e6000c10150a */
[----:B------:R-:W-:Y:S01]  /*59e80*/  LEA.HI.X.SX32 R13, R3, R2, 0x1, P1 ;  /* 0x00000002030d7211 */ /* 0x000fe200008f0eff */
[----:B------:R-:W-:Y:S01]  /*59e90*/  IMAD R3, R23, 0x4, R4 ;  /* 0x0000000417037824 */ /* 0x000fe200078e0204 */
[----:B-1----:R-:W-:Y:S01]  /*59ea0*/  PRMT R11, R24, 0x7632, R11 ;  /* 0x00007632180b7816 */ /* 0x002fe2000000000b */
[----:B------:R-:W2:Y:S01]  /*59eb0*/  LDL.LU R28, [R1+0x18] ;  /* 0x00001800011c7983 */ /* 0x000ea20000300800 */
[----:B0-----:R-:W-:-:S03]  /*59ec0*/  LEA R8, P1, R4, R0, 0x1 ;  /* 0x0000000004087211 */ /* 0x001fc600078208ff */
[----:B------:R0:W-:Y:S01]  /*59ed0*/  STG.E.U16 desc[UR10][R12.64], R5 ;  /* 0x000000050c007986 */ /* 0x0001e2000c10150a */
[----:B------:R-:W-:Y:S02]  /*59ee0*/  LEA R10, R23, R3, 0x2 ;  /* 0x00000003170a7211 */ /* 0x000fe400078e10ff */
[----:B------:R-:W-:Y:S01]  /*59ef0*/  LEA.HI.X.SX32 R9, R4, R2, 0x1, P1 ;  /* 0x0000000204097211 */ /* 0x000fe200008f0eff */
[----:B------:R-:W3:Y:S01]  /*59f00*/  LDL.LU R24, [R1+0x8] ;  /* 0x0000080001187983 */ /* 0x000ee20000300800 */
[----:B------:R-:W-:Y:S02]  /*59f10*/  LEA R4, P1, R3, R0, 0x1 ;  /* 0x0000000003047211 */ /* 0x000fe400078208ff */
[----:B0-----:R-:W-:Y:S02]  /*59f20*/  PRMT R12, R5, 0x7632, R12 ;  /* 0x00007632050c7816 */ /* 0x001fe4000000000c */
[----:B------:R-:W-:-:S03]  /*59f30*/  LEA.HI.X.SX32 R5, R3, R2, 0x1, P1 ;  /* 0x0000000203057211 */ /* 0x000fc600008f0eff */
[----:B------:R0:W-:Y:S01]  /*59f40*/  STG.E.U16 desc[UR10][R8.64], R12 ;  /* 0x0000000c08007986 */ /* 0x0001e2000c10150a */
[----:B------:R-:W-:-:S03]  /*59f50*/  LEA R3, R23, R10, 0x2 ;  /* 0x0000000a17037211 */ /* 0x000fc600078e10ff */
[----:B------:R1:W-:Y:S01]  /*59f60*/  STG.E.U16 desc[UR10][R4.64], R11 ;  /* 0x0000000b04007986 */ /* 0x0003e2000c10150a */
[C---:B0-----:R-:W-:Y:S02]  /*59f70*/  LEA R8, P1, R10.reuse, R0, 0x1 ;  /* 0x000000000a087211 */ /* 0x041fe400078208ff */
[----:B------:R-:W-:Y:S02]  /*59f80*/  PRMT R12, R27, 0x7632, R12 ;  /* 0x000076321b0c7816 */ /* 0x000fe4000000000c */
[----:B------:R-:W-:Y:S02]  /*59f90*/  LEA.HI.X.SX32 R9, R10, R2, 0x1, P1 ;  /* 0x000000020a097211 */ /* 0x000fe400008f0eff */
[----:B-1----:R-:W-:Y:S02]  /*59fa0*/  LEA R4, P1, R3, R0, 0x1 ;  /* 0x0000000003047211 */ /* 0x002fe400078208ff */
[----:B------:R-:W-:Y:S01]  /*59fb0*/  LEA R10, R23, R3, 0x2 ;  /* 0x00000003170a7211 */ /* 0x000fe200078e10ff */
[----:B------:R0:W-:Y:S01]  /*59fc0*/  STG.E.U16 desc[UR10][R8.64], R12 ;  /* 0x0000000c08007986 */ /* 0x0001e2000c10150a */
[----:B------:R-:W-:-:S02]  /*59fd0*/  LEA.HI.X.SX32 R5, R3, R2, 0x1, P1 ;  /* 0x0000000203057211 */ /* 0x000fc400008f0eff */
[----:B------:R-:W-:Y:S02]  /*59fe0*/  LEA R3, R23, R10, 0x2 ;  /* 0x0000000a17037211 */ /* 0x000fe400078e10ff */
[----:B------:R-:W-:Y:S02]  /*59ff0*/  PRMT R11, R20, 0x7632, R11 ;  /* 0x00007632140b7816 */ /* 0x000fe4000000000b */
[----:B------:R-:W-:Y:S01]  /*5a000*/  PRMT R14, R22, 0x7632, R14 ;  /* 0x00007632160e7816 */ /* 0x000fe2000000000e */
[----:B------:R-:W4:Y:S01]  /*5a010*/  LDL.LU R20, [R1+0x28] ;  /* 0x0000280001147983 */ /* 0x000f220000300800 */
[----:B0-----:R-:W-:-:S03]  /*5a020*/  LEA R8, P1, R10, R0, 0x1 ;  /* 0x000000000a087211 */ /* 0x001fc600078208ff */
[----:B------:R0:W-:Y:S01]  /*5a030*/  STG.E.U16 desc[UR10][R4.64], R11 ;  /* 0x0000000b04007986 */ /* 0x0001e2000c10150a */
[----:B------:R-:W-:-:S03]  /*5a040*/  LEA.HI.X.SX32 R9, R10, R2, 0x1, P1 ;  /* 0x000000020a097211 */ /* 0x000fc600008f0eff */
[----:B------:R-:W3:Y:S01]  /*5a050*/  LDL.LU R27, [R1+0x38] ;  /* 0x00003800011b7983 */ /* 0x000ee20000300800 */
[----:B------:R-:W-:Y:S02]  /*5a060*/  LEA R10, P1, R3, R0, 0x1 ;  /* 0x00000000030a7211 */ /* 0x000fe400078208ff */
[----:B------:R-:W-:Y:S02]  /*5a070*/  PRMT R12, R21, 0x7632, R12 ;  /* 0x00007632150c7816 */ /* 0x000fe4000000000c */
[----:B0-----:R-:W-:-:S03]  /*5a080*/  LEA.HI.X.SX32 R11, R3, R2, 0x1, P1 ;  /* 0x00000002030b7211 */ /* 0x001fc600008f0eff */
[----:B------:R-:W-:Y:S04]  /*5a090*/  STG.E.U16 desc[UR10][R8.64], R12 ;  /* 0x0000000c08007986 */ /* 0x000fe8000c10150a */
[----:B------:R0:W-:Y:S02]  /*5a0a0*/  STG.E.U16 desc[UR10][R10.64], R14 ;  /* 0x0000000e0a007986 */ /* 0x0001e4000c10150a */
[----:B0-----:R-:W-:Y:S02]  /*5a0b0*/  PRMT R14, R6, 0x7632, R14 ;  /* 0x00007632060e7816 */ /* 0x001fe4000000000e */
[----:B------:R-:W3:Y:S04]  /*5a0c0*/  LDL.LU R6, [R1+0x2c24] ;  /* 0x002c240001067983 */ /* 0x000ee80000300800 */
[----:B------:R-:W4:Y:S04]  /*5a0d0*/  LDL.LU R22, [R1+0x48] ;  /* 0x0000480001167983 */ /* 0x000f280000300800 */
[----:B------:R-:W4:Y:S01]  /*5a0e0*/  LDL.LU R21, [R1+0x58] ;  /* 0x0000580001157983 */ /* 0x000f220000300800 */
[----:B------:R-:W-:-:S05]  /*5a0f0*/  IMAD R13, R23, 0x4, R3 ;  /* 0x00000004170d7824 */ /* 0x000fca00078e0203 */
[----:B------:R-:W-:-:S04]  /*5a100*/  LEA R4, R23, R13, 0x2 ;  /* 0x0000000d17047211 */ /* 0x000fc800078e10ff */
[----:B------:R-:W-:Y:S02]  /*5a110*/  LEA R5, R23, R4, 0x2 ;  /* 0x0000000417057211 */ /* 0x000fe400078e10ff */
[-C--:B------:R-:W-:Y:S02]  /*5a120*/  LEA R12, P1, R13, R0.reuse, 0x1 ;  /* 0x000000000d0c7211 */ /* 0x080fe400078208ff */
[C---:B------:R-:W-:Y:S02]  /*5a130*/  LEA R9, R23.reuse, R5, 0x2 ;  /* 0x0000000517097211 */ /* 0x040fe400078e10ff */
[----:B------:R-:W-:Y:S02]  /*5a140*/  LEA R10, P6, R4, R0, 0x1 ;  /* 0x00000000040a7211 */ /* 0x000fe400078c08ff */
[----:B------:R-:W-:Y:S02]  /*5a150*/  LEA R3, R23, R9, 0x2 ;  /* 0x0000000917037211 */ /* 0x000fe400078e10ff */
[----:B------:R-:W-:-:S02]  /*5a160*/  LEA.HI.X.SX32 R13, R13, R2, 0x1, P1 ;  /* 0x000000020d0d7211 */ /* 0x000fc400008f0eff */
[----:B------:R-:W-:Y:S02]  /*5a170*/  LEA.HI.X.SX32 R11, R4, R2, 0x1, P6 ;  /* 0x00000002040b7211 */ /* 0x000fe400030f0eff */
[----:B------:R-:W-:Y:S01]  /*5a180*/  LEA R4, P1, R5, R0, 0x1 ;  /* 0x0000000005047211 */ /* 0x000fe200078208ff */
[----:B------:R-:W-:Y:S01]  /*5a190*/  IMAD R8, R23, 0x4, R3 ;  /* 0x0000000417087824 */ /* 0x000fe200078e0203 */
[----:B------:R0:W-:Y:S02]  /*5a1a0*/  STG.E.U16 desc[UR10][R12.64], R14 ;  /* 0x0000000e0c007986 */ /* 0x0001e4000c10150a */
[----:B------:R-:W-:Y:S02]  /*5a1b0*/  LEA.HI.X.SX32 R5, R5, R2, 0x1, P1 ;  /* 0x0000000205057211 */ /* 0x000fe400008f0eff */
[----:B------:R-:W-:Y:S02]  /*5a1c0*/  LEA R15, R23, R8, 0x2 ;  /* 0x00000008170f7211 */ /* 0x000fe400078e10ff */
[----:B0-----:R-:W-:-:S04]  /*5a1d0*/  LEA R12, P1, R9, R0, 0x1 ;  /* 0x00000000090c7211 */ /* 0x001fc800078208ff */
[----:B------:R-:W-:Y:S02]  /*5a1e0*/  LEA.HI.X.SX32 R13, R9, R2, 0x1, P1 ;  /* 0x00000002090d7211 */ /* 0x000fe400008f0eff */
[----:B------:R-:W-:-:S04]  /*5a1f0*/  LEA R17, R23, R15, 0x2 ;  /* 0x0000000f17117211 */ /* 0x000fc800078e10ff */
[----:B------:R-:W-:-:S04]  /*5a200*/  LEA R16, R23, R17, 0x2 ;  /* 0x0000001117107211 */ /* 0x000fc800078e10ff */
[----:B------:R-:W-:Y:S01]  /*5a210*/  LEA R9, R23, R16, 0x2 ;  /* 0x0000001017097211 */ /* 0x000fe200078e10ff */
[----:B--2---:R0:W-:Y:S02]  /*5a220*/  STG.E.U16 desc[UR10][R10.64], R28 ;  /* 0x0000001c0a007986 */ /* 0x0041e4000c10150a */
[----:B0-----:R-:W-:-:S04]  /*5a230*/  LEA R10, P6, R3, R0, 0x1 ;  /* 0x00000000030a7211 */ /* 0x001fc800078c08ff */
[----:B------:R-:W-:Y:S01]  /*5a240*/  LEA.HI.X.SX32 R11, R3, R2, 0x1, P6 ;  /* 0x00000002030b7211 */ /* 0x000fe200030f0eff */
[----:B------:R-:W-:Y:S01]  /*5a250*/  IMAD R3, R23, 0x4, R9 ;  /* 0x0000000417037824 */ /* 0x000fe200078e0209 */
[----:B------:R-:W-:Y:S01]  /*5a260*/  PRMT R18, R28, 0x7632, R18 ;  /* 0x000076321c127816 */ /* 0x000fe20000000012 */
[----:B---3--:R0:W-:Y:S04]  /*5a270*/  STG.E.U16 desc[UR10][R4.64], R6 ;  /* 0x0000000604007986 */ /* 0x0081e8000c10150a */
[----:B------:R-:W-:Y:S01]  /*5a280*/  STG.E.U16 desc[UR10][R12.64], R24 ;  /* 0x000000180c007986 */ /* 0x000fe2000c10150a */
[----:B0-----:R-:W-:-:S03]  /*5a290*/  LEA R4, P1, R8, R0, 0x1 ;  /* 0x0000000008047211 */ /* 0x001fc600078208ff */
[----:B----4-:R0:W-:Y:S01]  /*5a2a0*/  STG.E.U16 desc[UR10][R10.64], R20 ;  /* 0x000000140a007986 */ /* 0x0101e2000c10150a */
[----:B------:R-:W-:Y:S02]  /*5a2b0*/  LEA.HI.X.SX32 R5, R8, R2, 0x1, P1 ;  /* 0x0000000208057211 */ /* 0x000fe400008f0eff */
[----:B------:R-:W-:-:S03]  /*5a2c0*/  LEA R14, P1, R15, R0, 0x1 ;  /* 0x000000000f0e7211 */ /* 0x000fc600078208ff */
[----:B------:R1:W-:Y:S01]  /*5a2d0*/  STG.E.U16 desc[UR10][R4.64], R27 ;  /* 0x0000001b04007986 */ /* 0x0003e2000c10150a */
[----:B------:R-:W-:Y:S02]  /*5a2e0*/  LEA.HI.X.SX32 R15, R15, R2, 0x1, P1 ;  /* 0x000000020f0f7211 */ /* 0x000fe400008f0eff */
[----:B0-----:R-:W-:-:S04]  /*5a2f0*/  LEA R10, P6, R17, R0, 0x1 ;  /* 0x00000000110a7211 */ /* 0x001fc800078c08ff */
[----:B------:R-:W-:Y:S01]  /*5a300*/  LEA.HI.X.SX32 R11, R17, R2, 0x1, P6 ;  /* 0x00000002110b7211 */ /* 0x000fe200030f0eff */
[----:B------:R-:W-:Y:S01]  /*5a310*/  STG.E.U16 desc[UR10][R14.64], R22 ;  /* 0x000000160e007986 */ /* 0x000fe2000c10150a */
[----:B-1----:R-:W-:-:S03]  /*5a320*/  LEA R4, P1, R16, R0, 0x1 ;  /* 0x0000000010047211 */ /* 0x002fc600078208ff */
[----:B------:R0:W-:Y:S01]  /*5a330*/  STG.E.U16 desc[UR10][R10.64], R21 ;  /* 0x000000150a007986 */ /* 0x0001e2000c10150a */
[----:B------:R-:W-:Y:S02]  /*5a340*/  LEA.HI.X.SX32 R5, R16, R2, 0x1, P1 ;  /* 0x0000000210057211 */ /* 0x000fe400008f0eff */
[----:B------:R-:W-:-:S03]  /*5a350*/  LEA R8, R23, R3, 0x2 ;  /* 0x0000000317087211 */ /* 0x000fc600078e10ff */
[----:B------:R1:W-:Y:S01]  /*5a360*/  STG.E.U16 desc[UR10][R4.64], R7 ;  /* 0x0000000704007986 */ /* 0x0003e2000c10150a */
[----:B0-----:R-:W-:-:S04]  /*5a370*/  LEA R10, P1, R9, R0, 0x1 ;  /* 0x00000000090a7211 */ /* 0x001fc800078208ff */
[----:B------:R-:W-:Y:S02]  /*5a380*/  LEA.HI.X.SX32 R11, R9, R2, 0x1, P1 ;  /* 0x00000002090b7211 */ /* 0x000fe400008f0eff */
[----:B-1----:R-:W-:-:S03]  /*5a390*/  LEA R4, P1, R3, R0, 0x1 ;  /* 0x0000000003047211 */ /* 0x002fc600078208ff */
[----:B------:R0:W-:Y:S01]  /*5a3a0*/  STG.E.U16 desc[UR10][R10.64], R18 ;  /* 0x000000120a007986 */ /* 0x0001e2000c10150a */
[----:B------:R-:W-:Y:S02]  /*5a3b0*/  PRMT R6, R6, 0x7632, R6 ;  /* 0x0000763206067816 */ /* 0x000fe40000000006 */
[----:B------:R-:W-:Y:S02]  /*5a3c0*/  LEA.HI.X.SX32 R5, R3, R2, 0x1, P1 ;  /* 0x0000000203057211 */ /* 0x000fe400008f0eff */
[----:B------:R-:W-:-:S03]  /*5a3d0*/  LEA R12, R23, R8, 0x2 ;  /* 0x00000008170c7211 */ /* 0x000fc600078e10ff */
[----:B------:R1:W-:Y:S01]  /*5a3e0*/  STG.E.U16 desc[UR10][R4.64], R6 ;  /* 0x0000000604007986 */ /* 0x0003e2000c10150a */
[C---:B0-----:R-:W-:Y:S02]  /*5a3f0*/  LEA R10, P1, R8.reuse, R0, 0x1 ;  /* 0x00000000080a7211 */ /* 0x041fe400078208ff */
[C---:B------:R-:W-:Y:S02]  /*5a400*/  LEA R13, R23.reuse, R12, 0x2 ;  /* 0x0000000c170d7211 */ /* 0x040fe400078e10ff */
[----:B------:R-:W-:Y:S02]  /*5a410*/  LEA.HI.X.SX32 R11, R8, R2, 0x1, P1 ;  /* 0x00000002080b7211 */ /* 0x000fe400008f0eff */
[----:B-1----:R-:W-:Y:S02]  /*5a420*/  LEA R4, P1, R12, R0, 0x1 ;  /* 0x000000000c047211 */ /* 0x002fe400078208ff */
[----:B------:R-:W-:Y:S02]  /*5a430*/  PRMT R6, R24, 0x7632, R6 ;  /* 0x0000763218067816 */ /* 0x000fe40000000006 */
[----:B------:R-:W-:Y:S01]  /*5a440*/  LEA.HI.X.SX32 R5, R12, R2, 0x1, P1 ;  /* 0x000000020c057211 */ /* 0x000fe200008f0eff */
[----:B------:R-:W2:Y:S01]  /*5a450*/  LDL.LU R24, [R1+0xc] ;  /* 0x00000c0001187983 */ /* 0x000ea20000300800 */
[----:B------:R-:W-:-:S02]  /*5a460*/  LEA R17, R23, R13, 0x2 ;  /* 0x0000000d17117211 */ /* 0x000fc400078e10ff */
[----:B------:R-:W-:Y:S01]  /*5a470*/  LEA R12, P1, R13, R0, 0x1 ;  /* 0x000000000d0c7211 */ /* 0x000fe200078208ff */
[----:B------:R0:W-:Y:S01]  /*5a480*/  STG.E.U16 desc[UR10][R10.64], R6 ;  /* 0x000000060a007986 */ /* 0x0001e2000c10150a */
[----:B------:R-:W-:Y:S01]  /*5a490*/  PRMT R18, R20, 0x7632, R18 ;  /* 0x0000763214127816 */ /* 0x000fe20000000012 */
[----:B------:R-:W-:Y:S01]  /*5a4a0*/  IMAD R14, R23, 0x4, R17 ;  /* 0x00000004170e7824 */ /* 0x000fe200078e0211 */
[----:B------:R-:W-:Y:S01]  /*5a4b0*/  LEA.HI.X.SX32 R13, R13, R2, 0x1, P1 ;  /* 0x000000020d0d7211 */ /* 0x000fe200008f0eff */
[----:B------:R-:W3:Y:S01]  /*5a4c0*/  LDL.LU R28, [R1+0x2c] ;  /* 0x00002c00011c7983 */ /* 0x000ee20000300800 */
[----:B------:R-:W-:-:S03]  /*5a4d0*/  PRMT R19, R27, 0x7632, R19 ;  /* 0x000076321b137816 */ /* 0x000fc60000000013 */
[----:B------:R1:W-:Y:S01]  /*5a4e0*/  STG.E.U16 desc[UR10][R4.64], R18 ;  /* 0x0000001204007986 */ /* 0x0003e2000c10150a */
[----:B0-----:R-:W-:-:S03]  /*5a4f0*/  LEA R10, P1, R17, R0, 0x1 ;  /* 0x00000000110a7211 */ /* 0x001fc600078208ff */
[----:B------:R0:W-:Y:S01]  /*5a500*/  STG.E.U16 desc[UR10][R12.64], R19 ;  /* 0x000000130c007986 */ /* 0x0001e2000c10150a */
[----:B------:R-:W-:Y:S02]  /*5a510*/  LEA R15, R23, R14, 0x2 ;  /* 0x0000000e170f7211 */ /* 0x000fe400078e10ff */
[----:B------:R-:W-:Y:S02]  /*5a520*/  LEA.HI.X.SX32 R11, R17, R2, 0x1, P1 ;  /* 0x00000002110b7211 */ /* 0x000fe400008f0eff */
[----:B-1----:R-:W-:Y:S02]  /*5a530*/  PRMT R18, R22, 0x7632, R18 ;  /* 0x0000763216127816 */ /* 0x002fe40000000012 */
[----:B0-----:R-:W-:-:S03]  /*5a540*/  LEA R12, P1, R14, R0, 0x1 ;  /* 0x000000000e0c7211 */ /* 0x001fc600078208ff */
[----:B------:R0:W-:Y:S01]  /*5a550*/  STG.E.U16 desc[UR10][R10.64], R18 ;  /* 0x000000120a007986 */ /* 0x0001e2000c10150a */
[----:B------:R-:W-:Y:S02]  /*5a560*/  LEA R9, R23, R15, 0x2 ;  /* 0x0000000f17097211 */ /* 0x000fe400078e10ff */
[----:B------:R-:W-:Y:S02]  /*5a570*/  LEA.HI.X.SX32 R13, R14, R2, 0x1, P1 ;  /* 0x000000020e0d7211 */ /* 0x000fe400008f0eff */
[----:B------:R-:W-:-:S04]  /*5a580*/  LEA R14, P1, R15, R0, 0x1 ;  /* 0x000000000f0e7211 */ /* 0x000fc800078208ff */
[----:B------:R-:W-:Y:S02]  /*5a590*/  LEA.HI.X.SX32 R15, R15, R2, 0x1, P1 ;  /* 0x000000020f0f7211 */ /* 0x000fe400008f0eff */
[----:B0-----:R-:W-:Y:S02]  /*5a5a0*/  PRMT R11, R21, 0x7632, R11 ;  /* 0x00007632150b7816 */ /* 0x001fe4000000000b */
[----:B------:R-:W-:Y:S02]  /*5a5b0*/  LEA R10, P1, R9, R0, 0x1 ;  /* 0x00000000090a7211 */ /* 0x000fe400078208ff */
[----:B------:R-:W-:Y:S01]  /*5a5c0*/  PRMT R18, R7, 0x7632, R18 ;  /* 0x0000763207127816 */ /* 0x000fe20000000012 */
[----:B------:R0:W-:Y:S01]  /*5a5d0*/  STG.E.U16 desc[UR10][R12.64], R11 ;  /* 0x0000000b0c007986 */ /* 0x0001e2000c10150a */
[----:B------:R-:W-:-:S03]  /*5a5e0*/  LEA R16, R23, R9, 0x2 ;  /* 0x0000000917107211 */ /* 0x000fc600078e10ff */
[----:B------:R-:W4:Y:S01]  /*5a5f0*/  LDL.LU R7, [R1+0x2c20] ;  /* 0x002c200001077983 */ /* 0x000f220000300800 */
[----:B0-----:R-:W-:-:S03]  /*5a600*/  LEA.HI.X.SX32 R11, R9, R2, 0x1, P1 ;  /* 0x00000002090b7211 */ /* 0x001fc600008f0eff */
[----:B------:R-:W3:Y:S01]  /*5a610*/  LDL.LU R9, [R1+0x1c] ;  /* 0x00001c0001097983 */ /* 0x000ee20000300800 */
[----:B------:R-:W-:-:S05]  /*5a620*/  LEA R3, R23, R16, 0x2 ;  /* 0x0000001017037211 */ /* 0x000fca00078e10ff */
[----:B------:R-:W-:-:S05]  /*5a630*/  IMAD R8, R23, 0x4, R3 ;  /* 0x0000000417087824 */ /* 0x000fca00078e0203 */
[----:B------:R-:W-:-:S04]  /*5a640*/  LEA R20, R23, R8, 0x2 ;  /* 0x0000000817147211 */ /* 0x000fc800078e10ff */
[----:B------:R-:W-:-:S04]  /*5a650*/  LEA R6, R23, R20, 0x2 ;  /* 0x0000001417067211 */ /* 0x000fc800078e10ff */
[C---:B------:R-:W-:Y:S01]  /*5a660*/  LEA R5, R23.reuse, R6, 0x2 ;  /* 0x0000000617057211 */ /* 0x040fe200078e10ff */
[----:B------:R0:W-:Y:S03]  /*5a670*/  STG.E.U16 desc[UR10][R14.64], R18 ;  /* 0x000000120e007986 */ /* 0x0001e6000c10150a */
[----:B------:R-:W-:-:S05]  /*5a680*/  LEA R4, R23, R5, 0x2 ;  /* 0x0000000517047211 */ /* 0x000fca00078e10ff */
[C---:B------:R-:W-:Y:S01]  /*5a690*/  IMAD R22, R23.reuse, 0x4, R4 ;  /* 0x0000000417167824 */ /* 0x040fe200078e0204 */
[----:B0-----:R-:W0:Y:S04]  /*5a6a0*/  LDC R15, c[0x0][0x3e8] ;  /* 0x0000fa00ff0f7b82 */ /* 0x001e280000000800 */
[----:B------:R-:W-:-:S04]  /*5a6b0*/  LEA R17, R23, R22, 0x2 ;  /* 0x0000001617117211 */ /* 0x000fc800078e10ff */
[----:B------:R-:W-:-:S04]  /*5a6c0*/  LEA R27, R23, R17, 0x2 ;  /* 0x00000011171b7211 */ /* 0x000fc800078e10ff */
[----:B------:R-:W-:-:S04]  /*5a6d0*/  LEA R21, R23, R27, 0x2 ;  /* 0x0000001b17157211 */ /* 0x000fc800078e10ff */
[----:B------:R-:W-:Y:S02]  /*5a6e0*/  LEA R23, R23, R21, 0x2 ;  /* 0x0000001517177211 */ /* 0x000fe400078e10ff */
[----:B------:R-:W-:-:S03]  /*5a6f0*/  LEA R12, P1, R16, R0, 0x1 ;  /* 0x00000000100c7211 */ /* 0x000fc600078208ff */
[----:B0-----:R-:W-:Y:S01]  /*5a700*/  IMAD R29, R15, 0x4, R23 ;  /* 0x000000040f1d7824 */ /* 0x001fe200078e0217 */
[----:B------:R-:W-:-:S04]  /*5a710*/  LEA.HI.X.SX32 R13, R16, R2, 0x1, P1 ;  /* 0x00000002100d7211 */ /* 0x000fc800008f0eff */
[----:B------:R-:W-:Y:S01]  /*5a720*/  LEA R19, R15, R29, 0x2 ;  /* 0x0000001d0f137211 */ /* 0x000fe200078e10ff */
[----:B------:R-:W-:Y:S01]  /*5a730*/  STL.64 [R1+0x2c18], R22 ;  /* 0x002c181601007387 */ /* 0x000fe20000100a00 */
[----:B--2---:R-:W-:Y:S02]  /*5a740*/  PRMT R14, R24, 0x7632, R14 ;  /* 0x00007632180e7816 */ /* 0x004fe4000000000e */
[----:B---3--:R-:W-:Y:S01]  /*5a750*/  PRMT R25, R9, 0x7632, R25 ;  /* 0x0000763209197816 */ /* 0x008fe20000000019 */
[----:B------:R0:W-:Y:S01]  /*5a760*/  STG.E.U16 desc[UR10][R10.64], R9 ;  /* 0x000000090a007986 */ /* 0x0001e2000c10150a */
[----:B----4-:R-:W-:-:S03]  /*5a770*/  PRMT R16, R7, 0x7632, R16 ;  /* 0x0000763207107816 */ /* 0x010fc60000000010 */
[----:B------:R-:W-:Y:S01]  /*5a780*/  STG.E.U16 desc[UR10][R12.64], R7 ;  /* 0x000000070c007986 */ /* 0x000fe2000c10150a */
[----:B0-----:R-:W-:Y:S02]  /*5a790*/  LEA R10, P1, R3, R0, 0x1 ;  /* 0x00000000030a7211 */ /* 0x001fe400078208ff */
[----:B------:R-:W-:Y:S02]  /*5a7a0*/  LEA R9, R15, R19, 0x2 ;  /* 0x000000130f097211 */ /* 0x000fe400078e10ff */
[----:B------:R-:W-:Y:S02]  /*5a7b0*/  LEA.HI.X.SX32 R11, R3, R2, 0x1, P1 ;  /* 0x00000002030b7211 */ /* 0x000fe400008f0eff */
[C---:B------:R-:W-:Y:S02]  /*5a7c0*/  LEA R9, R15.reuse, R9, 0x2 ;  /* 0x000000090f097211 */ /* 0x040fe400078e10ff */
[----:B------:R-:W-:Y:S01]  /*5a7d0*/  LEA R18, P1, R8, R0, 0x1 ;  /* 0x0000000008127211 */ /* 0x000fe200078208ff */
[----:B------:R0:W-:Y:S01]  /*5a7e0*/  STG.E.U16 desc[UR10][R10.64], R24 ;  /* 0x000000180a007986 */ /* 0x0001e2000c10150a */
[----:B------:R-:W-:-:S02]  /*5a7f0*/  LEA R3, R15, R9, 0x2 ;  /* 0x000000090f037211 */ /* 0x000fc400078e10ff */
[----:B------:R-:W-:Y:S02]  /*5a800*/  LEA.HI.X.SX32 R19, R8, R2, 0x1, P1 ;  /* 0x0000000208137211 */ /* 0x000fe400008f0eff */
[-C--:B------:R-:W-:Y:S01]  /*5a810*/  LEA R8, P6, R6, R0.reuse, 0x1 ;  /* 0x0000000006087211 */ /* 0x080fe200078c08ff */
[----:B------:R-:W-:Y:S01]  /*5a820*/  STL.S16 [R1+0x1c], R16 ;  /* 0x00001c1001007387 */ /* 0x000fe20000100600 */
[C---:B0-----:R-:W-:Y:S01]  /*5a830*/  LEA R10, P1, R20.reuse, R0, 0x1 ;  /* 0x00000000140a7211 */ /* 0x041fe200078208ff */
[----:B------:R-:W-:Y:S02]  /*5a840*/  IMAD R24, R15, 0x4, R3 ;  /* 0x000000040f187824 */ /* 0x000fe400078e0203 */
[----:B------:R0:W-:Y:S01]  /*5a850*/  STL [R1+0x4], R9 ;  /* 0x0000040901007387 */ /* 0x0001e20000100800 */
[----:B------:R-:W-:Y:S02]  /*5a860*/  LEA.HI.X.SX32 R11, R20, R2, 0x1, P1 ;  /* 0x00000002140b7211 */ /* 0x000fe400008f0eff */
[----:B------:R-:W-:Y:S01]  /*5a870*/  LEA R22, P1, R5, R0, 0x1 ;  /* 0x0000000005167211 */ /* 0x000fe200078208ff */
[----:B------:R1:W-:Y:S01]  /*5a880*/  STL [R1+0x2c14], R3 ;  /* 0x002c140301007387 */ /* 0x0003e20000100800 */
[----:B------:R-:W-:-:S02]  /*5a890*/  LEA R7, R15, R24, 0x2 ;  /* 0x000000180f077211 */ /* 0x000fc400078e10ff */
[-C--:B------:R-:W-:Y:S02]  /*5a8a0*/  LEA.HI.X.SX32 R23, R5, R2.reuse, 0x1, P1 ;  /* 0x0000000205177211 */ /* 0x080fe400008f0eff */
[----:B0-----:R-:W-:Y:S01]  /*5a8b0*/  LEA.HI.X.SX32 R9, R6, R2, 0x1, P6 ;  /* 0x0000000206097211 */ /* 0x001fe200030f0eff */
[----:B-1----:R-:W2:Y:S04]  /*5a8c0*/  LDL.LU R3, [R1+0x3c] ;  /* 0x00003c0001037983 */ /* 0x002ea80000300800 */
[----:B------:R0:W-:Y:S04]  /*5a8d0*/  STL [R1+0x2c00], R24 ;  /* 0x002c001801007387 */ /* 0x0001e80000100800 */
[----:B------:R1:W-:Y:S04]  /*5a8e0*/  STL.64 [R1+0x2c08], R8 ;  /* 0x002c080801007387 */ /* 0x0003e80000100a00 */
[----:B------:R-:W-:Y:S04]  /*5a8f0*/  STL [R1+0x2c10], R7 ;  /* 0x002c100701007387 */ /* 0x000fe80000100800 */
[----:B------:R3:W-:Y:S01]  /*5a900*/  STL.64 [R1+0x10], R22 ;  /* 0x0000101601007387 */ /* 0x0007e20000100a00 */
[----:B------:R-:W-:-:S02]  /*5a910*/  LEA R12, P6, R4, R0, 0x1 ;  /* 0x00000000040c7211 */ /* 0x000fc400078c08ff */
[----:B0-----:R-:W-:Y:S01]  /*5a920*/  PRMT R24, R14, 0x7610, R24 ;  /* 0x000076100e187816 */ /* 0x001fe20000000018 */
[----:B-1----:R-:W0:Y:S01]  /*5a930*/  LDC R8, c[0x0][0x3e8] ;  /* 0x0000fa00ff087b82 */ /* 0x002e220000000800 */
[----:B---3--:R-:W3:Y:S01]  /*5a940*/  LDL.LU.64 R22, [R1+0x2c18] ;  /* 0x002c180001167983 */ /* 0x008ee20000300a00 */
[----:B------:R-:W-:Y:S02]  /*5a950*/  LEA.HI.X.SX32 R13, R4, R2, 0x1, P6 ;  /* 0x00000002040d7211 */ /* 0x000fe400030f0eff */
[----:B------:R-:W-:-:S04]  /*5a960*/  LEA R16, P6, R17, R0, 0x1 ;  /* 0x0000000011107211 */ /* 0x000fc800078c08ff */
[----:B------:R-:W-:Y:S01]  /*5a970*/  LEA.HI.X.SX32 R17, R17, R2, 0x1, P6 ;  /* 0x0000000211117211 */ /* 0x000fe200030f0eff */
[----:B------:R-:W-:Y:S01]  /*5a980*/  STL.64 [R1+0x2bd8], R12 ;  /* 0x002bd80c01007387 */ /* 0x000fe20000100a00 */
[----:B0-----:R-:W-:-:S04]  /*5a990*/  LEA R6, R8, R7, 0x2 ;  /* 0x0000000708067211 */ /* 0x001fc800078e10ff */
[C---:B------:R-:W-:Y:S01]  /*5a9a0*/  LEA R5, R8.reuse, R6, 0x2 ;  /* 0x0000000608057211 */ /* 0x040fe200078e10ff */
[----:B------:R-:W-:Y:S03]  /*5a9b0*/  STG.E.U16 desc[UR10][R18.64], R28 ;  /* 0x0000001c12007986 */ /* 0x000fe6000c10150a */
[----:B------:R-:W-:Y:S02]  /*5a9c0*/  LEA R4, R8, R5, 0x2 ;  /* 0x0000000508047211 */ /* 0x000fe400078e10ff */
[----:B------:R-:W-:Y:S02]  /*5a9d0*/  PRMT R26, R28, 0x7632, R26 ;  /* 0x000076321c1a7816 */ /* 0x000fe4000000001a */
[----:B------:R-:W-:Y:S02]  /*5a9e0*/  LEA R20, P6, R21, R0, 0x1 ;  /* 0x0000000015147211 */ /* 0x000fe400078c08ff */
[----:B------:R-:W-:-:S02]  /*5a9f0*/  PRMT R9, R26, 0x7610, R9 ;  /* 0x000076101a097816 */ /* 0x000fc40000000009 */
[----:B------:R-:W-:Y:S01]  /*5aa00*/  LEA.HI.X.SX32 R21, R21, R2, 0x1, P6 ;  /* 0x0000000215157211 */ /* 0x000fe200030f0eff */
[----:B------:R-:W-:Y:S01]  /*5aa10*/  IMAD R7, R8, 0x4, R29 ;  /* 0x0000000408077824 */ /* 0x000fe200078e021d */
[----:B---3--:R-:W-:-:S04]  /*5aa20*/  LEA R14, P1, R22, R0, 0x1 ;  /* 0x00000000160e7211 */ /* 0x008fc800078208ff */
[----:B------:R-:W-:-:S05]  /*5aa30*/  LEA.HI.X.SX32 R15, R22, R2, 0x1, P1 ;  /* 0x00000002160f7211 */ /* 0x000fca00008f0eff */
[----:B------:R-:W-:Y:S04]  /*5aa40*/  STL.64 [R1+0x2bc8], R14 ;  /* 0x002bc80e01007387 */ /* 0x000fe80000100a00 */
[----:B------:R-:W-:Y:S04]  /*5aa50*/  STL.64 [R1+0x2bf8], R14 ;  /* 0x002bf80e01007387 */ /* 0x000fe80000100a00 */
[----:B------:R2:W-:Y:S02]  /*5aa60*/  STL.64 [R1+0x2bb8], R16 ;  /* 0x002bb81001007387 */ /* 0x0005e40000100a00 */
[----:B--2---:R-:W-:-:S05]  /*5aa70*/  PRMT R17, R3, 0x7632, R17 ;  /* 0x0000763203117816 */ /* 0x004fca0000000011 */
[----:B------:R0:W-:Y:S02]  /*5aa80*/  STL [R1+0x2bd0], R17 ;  /* 0x002bd01101007387 */ /* 0x0001e40000100800 */
[----:B0-----:R-:W0:Y:S01]  /*5aa90*/  LDC R17, c[0x0][0x3e8] ;  /* 0x0000fa00ff117b82 */ /* 0x001e220000000800 */
[----:B------:R-:W-:Y:S01]  /*5aaa0*/  PRMT R14, R25, 0x7610, R14 ;  /* 0x00007610190e7816 */ /* 0x000fe2000000000e */
[----:B------:R-:W-:Y:S01]  /*5aab0*/  IMAD R25, R8, 0x4, R4 ;  /* 0x0000000408197824 */ /* 0x000fe200078e0204 */
[----:B------:R-:W-:-:S04]  /*5aac0*/  LEA R18, P1, R27, R0, 0x1 ;  /* 0x000000001b127211 */ /* 0x000fc800078208ff */
[----:B------:R-:W-:Y:S02]  /*5aad0*/  LEA.HI.X.SX32 R19, R27, R2, 0x1, P1 ;  /* 0x000000021b137211 */ /* 0x000fe400008f0eff */
[----:B------:R-:W-:-:S03]  /*5aae0*/  LEA R22, P1, R23, R0, 0x1 ;  /* 0x0000000017167211 */ /* 0x000fc600078208ff */
[----:B------:R1:W-:Y:S01]  /*5aaf0*/  STL.64 [R1+0x2bb0], R18 ;  /* 0x002bb01201007387 */ /* 0x0003e20000100a00 */
[----:B------:R-:W-:-:S03]  /*5ab00*/  LEA.HI.X.SX32 R23, R23, R2, 0x1, P1 ;  /* 0x0000000217177211 */ /* 0x000fc600008f0eff */
[----:B------:R-:W-:Y:S01]  /*5ab10*/  STL.64 [R1+0x2ba0], R20 ;  /* 0x002ba01401007387 */ /* 0x000fe20000100a00 */
[----:B0-----:R-:W-:-:S03]  /*5ab20*/  LEA R26, R17, R25, 0x2 ;  /* 0x00000019111a7211 */ /* 0x001fc600078e10ff */
[----:B------:R0:W-:Y:S01]  /*5ab30*/  STL.64 [R1+0x2be0], R20 ;  /* 0x002be01401007387 */ /* 0x0001e20000100a00 */
[----:B------:R-:W-:Y:S02]  /*5ab40*/  LEA R27, R17, R26, 0x2 ;  /* 0x0000001a111b7211 */ /* 0x000fe400078e10ff */
[C---:B-1----:R-:W-:Y:S01]  /*5ab50*/  LEA R18, P6, R29.reuse, R0, 0x1 ;  /* 0x000000001d127211 */ /* 0x042fe200078c08ff */
[----:B0-----:R-:W2:Y:S03]  /*5ab60*/  LDL.LU R20, [R1+0x4c] ;  /* 0x00004c0001147983 */ /* 0x001ea60000300800 */
[----:B------:R-:W-:Y:S01]  /*5ab70*/  LEA.HI.X.SX32 R19, R29, R2, 0x1, P6 ;  /* 0x000000021d137211 */ /* 0x000fe200030f0eff */
[----:B------:R-:W-:Y:S04]  /*5ab80*/  STL.64 [R1+0x2b98], R22 ;  /* 0x002b981601007387 */ /* 0x000fe80000100a00 */
[----:B------:R0:W-:Y:S01]  /*5ab90*/  STL.64 [R1+0x2bf0], R26 ;  /* 0x002bf01a01007387 */ /* 0x0001e20000100a00 */
[----:B------:R-:W-:-:S03]  /*5aba0*/  LEA R28, R17, R27, 0x2 ;  /* 0x0000001b111c7211 */ /* 0x000fc600078e10ff */
[----:B------:R1:W-:Y:S01]  /*5abb0*/  STG.E.U16 desc[UR10][R10.64], R3 ;  /* 0x000000030a007986 */ /* 0x0003e2000c10150a */
[----:B0-----:R-:W-:-:S03]  /*5abc0*/  PRMT R26, R24, 0x7610, R26 ;  /* 0x00007610181a7816 */ /* 0x001fc6000000001a */
[----:B------:R-:W3:Y:S01]  /*5abd0*/  LDL.LU R27, [R1+0x4] ;  /* 0x00000400011b7983 */ /* 0x000ee20000300800 */
[----:B------:R-:W-:-:S03]  /*5abe0*/  LEA R24, R8, R29, 0x2 ;  /* 0x0000001d08187211 */ /* 0x000fc600078e10ff */
[----:B------:R0:W-:Y:S01]  /*5abf0*/  STL.64 [R1+0x30], R18 ;  /* 0x0000301201007387 */ /* 0x0001e20000100a00 */
[----:B------:R-:W-:Y:S02]  /*5ac00*/  LEA R24, R8, R24, 0x2 ;  /* 0x0000001808187211 */ /* 0x000fe400078e10ff */
[----:B------:R-:W-:Y:S01]  /*5ac10*/  LEA R8, P1, R7, R0, 0x1 ;  /* 0x0000000007087211 */ /* 0x000fe200078208ff */
[----:B-1----:R-:W4:Y:S01]  /*5ac20*/  LDL.LU R3, [R1+0x2c14] ;  /* 0x002c140001037983 */ /* 0x002f220000300800 */
[----:B------:R-:W-:Y:S02]  /*5ac30*/  PRMT R21, R9, 0x7610, R21 ;  /* 0x0000761009157816 */ /* 0x000fe40000000015 */
[----:B------:R-:W-:Y:S02]  /*5ac40*/  LEA.HI.X.SX32 R9, R7, R2, 0x1, P1 ;  /* 0x0000000207097211 */ /* 0x000fe400008f0eff */
[----:B------:R-:W4:Y:S01]  /*5ac50*/  LDL.LU R7, [R1+0x2c10] ;  /* 0x002c100001077983 */ /* 0x000f220000300800 */
[----:B0-----:R-:W-:-:S03]  /*5ac60*/  LEA R18, P6, R24, R0, 0x1 ;  /* 0x0000000018127211 */ /* 0x001fc600078c08ff */
[----:B------:R0:W-:Y:S01]  /*5ac70*/  STL.64 [R1+0x218], R8 ;  /* 0x0002180801007387 */ /* 0x0001e20000100a00 */
[----:B------:R-:W-:-:S03]  /*5ac80*/  LEA.HI.X.SX32 R19, R24, R2, 0x1, P6 ;  /* 0x0000000218137211 */ /* 0x000fc600030f0eff */
[----:B0-----:R-:W4:Y:S04]  /*5ac90*/  LDL.LU.64 R8, [R1+0x2c08] ;  /* 0x002c080001087983 */ /* 0x001f280000300a00 */
[----:B------:R-:W4:Y:S01]  /*5aca0*/  LDL.LU R24, [R1+0x2c00] ;  /* 0x002c000001187983 */ /* 0x000f220000300800 */
[----:B------:R-:W-:-:S03]  /*5acb0*/  LEA R29, R17, R28, 0x2 ;  /* 0x0000001c111d7211 */ /* 0x000fc600078e10ff */
[----:B------:R4:W-:Y:S01]  /*5acc0*/  STL.64 [R1+0x220], R18 ;  /* 0x0002201201007387 */ /* 0x0009e20000100a00 */
[----:B------:R-:W-:Y:S02]  /*5acd0*/  PRMT R12, R14, 0x7610, R12 ;  /* 0x000076100e0c7816 */ /* 0x000fe4000000000c */
[C---:B------:R-:W-:Y:S02]  /*5ace0*/  LEA R11, R17.reuse, R29, 0x2 ;  /* 0x0000001d110b7211 */ /* 0x040fe400078e10ff */
[----:B------:R-:W-:Y:S02]  /*5acf0*/  PRMT R13, R26, 0x7610, R13 ;  /* 0x000076101a0d7816 */ /* 0x000fe4000000000d */
[----:B------:R-:W-:Y:S02]  /*5ad00*/  LEA R10, R17, R11, 0x2 ;  /* 0x0000000b110a7211 */ /* 0x000fe400078e10ff */
[----:B--2---:R-:W-:-:S05]  /*5ad10*/  PRMT R15, R20, 0x7632, R15 ;  /* 0x00007632140f7816 */ /* 0x004fca000000000f */
[----:B------:R0:W-:Y:S01]  /*5ad20*/  STL.S16 [R1+0x2c], R15 ;  /* 0x00002c0f01007387 */ /* 0x0001e20000100600 */
[-C--:B---3--:R-:W-:Y:S02]  /*5ad30*/  LEA R14, P1, R27, R0.reuse, 0x1 ;  /* 0x000000001b0e7211 */ /* 0x088fe400078208ff */
[----:B----4-:R-:W-:Y:S02]  /*5ad40*/  LEA R18, P6, R3, R0, 0x1 ;  /* 0x0000000003127211 */ /* 0x010fe400078c08ff */
[-C--:B0-----:R-:W-:Y:S02]  /*5ad50*/  LEA.HI.X.SX32 R15, R27, R2.reuse, 0x1, P1 ;  /* 0x000000021b0f7211 */ /* 0x081fe400008f0eff */
[----:B------:R-:W-:-:S05]  /*5ad60*/  LEA.HI.X.SX32 R19, R3, R2, 0x1, P6 ;  /* 0x0000000203137211 */ /* 0x000fca00030f0eff */
[----:B------:R0:W-:Y:S01]  /*5ad70*/  STL.64 [R1+0x2bc0], R18 ;  /* 0x002bc01201007387 */ /* 0x0001e20000100a00 */
[----:B------:R-:W-:-:S03]  /*5ad80*/  IMAD R3, R17, 0x4, R10 ;  /* 0x0000000411037824 */ /* 0x000fc600078e020a */
[----:B0-----:R-:W2:Y:S01]  /*5ad90*/  LDL.LU R18, [R1+0x5c] ;  /* 0x00005c0001127983 */ /* 0x001ea20000300800 */
[----:B------:R-:W-:-:S03]  /*5ada0*/  LEA R26, P1, R24, R0, 0x1 ;  /* 0x00000000181a7211 */ /* 0x000fc600078208ff */
[----:B------:R0:W-:Y:S01]  /*5adb0*/  STL.64 [R1+0x210], R14 ;  /* 0x0002100e01007387 */ /* 0x0001e20000100a00 */
[----:B------:R-:W-:-:S03]  /*5adc0*/  LEA.HI.X.SX32 R27, R24, R2, 0x1, P1 ;  /* 0x00000002181b7211 */ /* 0x000fc600008f0eff */
[----:B------:R1:W-:Y:S01]  /*5add0*/  STL.64 [R1+0x2be8], R10 ;  /* 0x002be80a01007387 */ /* 0x0003e20000100a00 */
[----:B------:R-:W-:Y:S02]  /*5ade0*/  LEA R24, R17, R3, 0x2 ;  /* 0x0000000311187211 */ /* 0x000fe400078e10ff */
[----:B0-----:R-:W-:-:S04]  /*5adf0*/  LEA R14, P6, R7, R0, 0x1 ;  /* 0x00000000070e7211 */ /* 0x001fc800078c08ff */
[----:B------:R-:W-:Y:S01]  /*5ae00*/  LEA.HI.X.SX32 R15, R7, R2, 0x1, P6 ;  /* 0x00000002070f7211 */ /* 0x000fe200030f0eff */
[----:B-1----:R-:W2:Y:S04]  /*5ae10*/  LDL.LU.64 R10, [R1+0x10] ;  /* 0x00001000010a7983 */ /* 0x002ea80000300a00 */
[----:B------:R0:W-:Y:S01]  /*5ae20*/  STG.E.U16 desc[UR10][R8.64], R20 ;  /* 0x0000001408007986 */ /* 0x0001e2000c10150a */
[----:B------:R-:W-:Y:S01]  /*5ae30*/  PRMT R16, R13, 0x7610, R16 ;  /* 0x000076100d107816 */ /* 0x000fe20000000010 */
[----:B------:R-:W1:Y:S02]  /*5ae40*/  LDC R7, c[0x0][0x3e8] ;  /* 0x0000fa00ff077b82 */ /* 0x000e640000000800 */
[----:B------:R3:W-:Y:S04]  /*5ae50*/  STL.64 [R1+0x200], R26 ;  /* 0x0002001a01007387 */ /* 0x0007e80000100a00 */
[----:B------:R-:W4:Y:S04]  /*5ae60*/  LDL.LU R17, [R1+0x6c] ;  /* 0x00006c0001117983 */ /* 0x000f280000300800 */
[----:B------:R3:W-:Y:S01]  /*5ae70*/  STL.64 [R1+0x1f8], R14 ;  /* 0x0001f80e01007387 */ /* 0x0007e20000100a00 */
[----:B0-----:R-:W0:Y:S01]  /*5ae80*/  LDC R9, c[0x0][0x3e8] ;  /* 0x0000fa00ff097b82 */ /* 0x001e220000000800 */
[----:B---3--:R-:W-:-:S02]  /*5ae90*/  LEA R26, P6, R5, R0, 0x1 ;  /* 0x00000000051a7211 */ /* 0x008fc400078c08ff */
[C---:B------:R-:W-:Y:S02]  /*5aea0*/  LEA R14, P1, R6.reuse, R0, 0x1 ;  /* 0x00000000060e7211 */ /* 0x040fe400078208ff */
[-C--:B------:R-:W-:Y:S02]  /*5aeb0*/  LEA.HI.X.SX32 R27, R5, R2.reuse, 0x1, P6 ;  /* 0x00000002051b7211 */ /* 0x080fe400030f0eff */
[----:B------:R-:W-:-:S05]  /*5aec0*/  LEA.HI.X.SX32 R15, R6, R2, 0x1, P1 ;  /* 0x00000002060f7211 */ /* 0x000fca00008f0eff */
[----:B------:R3:W-:Y:S04]  /*5aed0*/  STL.64 [R1+0x1f0], R14 ;  /* 0x0001f00e01007387 */ /* 0x0007e80000100a00 */
[----:B---3--:R-:W3:Y:S04]  /*5aee0*/  LDL.LU.64 R14, [R1+0x2bf8] ;  /* 0x002bf800010e7983 */ /* 0x008ee80000300a00 */
[----:B------:R0:W-:Y:S02]  /*5aef0*/  STL.64 [R1+0x1e8], R26 ;  /* 0x0001e81a01007387 */ /* 0x0001e40000100a00 */
[----:B0-----:R-:W-:-:S04]  /*5af00*/  LEA R26, P1, R4, R0, 0x1 ;  /* 0x00000000041a7211 */ /* 0x001fc800078208ff */
[----:B------:R-:W-:-:S05]  /*5af10*/  LEA.HI.X.SX32 R27, R4, R2, 0x1, P1 ;  /* 0x00000002041b7211 */ /* 0x000fca00008f0eff */
[----:B------:R0:W-:Y:S04]  /*5af20*/  STL.64 [R1+0x1e0], R26 ;  /* 0x0001e01a01007387 */ /* 0x0001e80000100a00 */
[----:B0-----:R-:W4:Y:S01]  /*5af30*/  LDL.LU.64 R26, [R1+0x2bf0] ;  /* 0x002bf000011a7983 */ /* 0x001f220000300a00 */
[----:B------:R-:W-:-:S03]  /*5af40*/  LEA R20, P6, R25, R0, 0x1 ;  /* 0x0000000019147211 */ /* 0x000fc600078c08ff */
[----:B--2---:R-:W-:Y:S01]  /*5af50*/  STG.E.U16 desc[UR10][R10.64], R18 ;  /* 0x000000120a007986 */ /* 0x004fe2000c10150a */
[----:B---3--:R-:W-:Y:S02]  /*5af60*/  PRMT R14, R21, 0x7610, R14 ;  /* 0x00007610150e7816 */ /* 0x008fe4000000000e */
[----:B------:R-:W-:Y:S02]  /*5af70*/  LEA.HI.X.SX32 R21, R25, R2, 0x1, P6 ;  /* 0x0000000219157211 */ /* 0x000fe400030f0eff */
[----:B------:R-:W-:-:S03]  /*5af80*/  PRMT R15, R12, 0x7610, R15 ;  /* 0x000076100c0f7816 */ /* 0x000fc6000000000f */
[----:B------:R4:W-:Y:S02]  /*5af90*/  STL.64 [R1+0x1d8], R20 ;  /* 0x0001d81401007387 */ /* 0x0009e40000100a00 */
[CC--:B----4-:R-:W-:Y:S02]  /*5afa0*/  LEA R20, P1, R26.reuse, R0.reuse, 0x1 ;  /* 0x000000001a147211 */ /* 0x0d0fe400078208ff */
[C---:B------:R-:W-:Y:S02]  /*5afb0*/  LEA R12, P6, R27.reuse, R0, 0x1 ;  /* 0x000000001b0c7211 */ /* 0x040fe400078c08ff */
[-C--:B------:R-:W-:Y:S02]  /*5afc0*/  LEA.HI.X.SX32 R21, R26, R2.reuse, 0x1, P1 ;  /* 0x000000021a157211 */ /* 0x080fe400008f0eff */
[----:B------:R-:W-:-:S03]  /*5afd0*/  LEA.HI.X.SX32 R13, R27, R2, 0x1, P6 ;  /* 0x000000021b0d7211 */ /* 0x000fc600030f0eff */
[----:B------:R0:W-:Y:S04]  /*5afe0*/  STL.64 [R1+0x1d0], R20 ;  /* 0x0001d01401007387 */ /* 0x0001e80000100a00 */
[----:B------:R2:W-:Y:S04]  /*5aff0*/  STL.64 [R1+0x1c8], R12 ;  /* 0x0001c80c01007387 */ /* 0x0005e80000100a00 */
[----:B------:R-:W3:Y:S01]  /*5b000*/  LDL.LU.64 R10, [R1+0x2be8] ;  /* 0x002be800010a7983 */ /* 0x000ee20000300a00 */
[-C--:B0-----:R-:W-:Y:S02]  /*5b010*/  LEA R20, P1, R28, R0.reuse, 0x1 ;  /* 0x000000001c147211 */ /* 0x081fe400078208ff */
[----:B--2---:R-:W-:-:S02]  /*5b020*/  LEA R12, P6, R29, R0, 0x1 ;  /* 0x000000001d0c7211 */ /* 0x004fc400078c08ff */
[-C--:B------:R-:W-:Y:S02]  /*5b030*/  LEA.HI.X.SX32 R21, R28, R2.reuse, 0x1, P1 ;  /* 0x000000021c157211 */ /* 0x080fe400008f0eff */
[----:B------:R-:W-:Y:S02]  /*5b040*/  LEA.HI.X.SX32 R13, R29, R2, 0x1, P6 ;  /* 0x000000021d0d7211 */ /* 0x000fe400030f0eff */
[----:B-1----:R-:W-:Y:S01]  /*5b050*/  LEA R7, R7, R24, 0x2 ;  /* 0x0000001807077211 */ /* 0x002fe200078e10ff */
[----:B------:R3:W-:Y:S01]  /*5b060*/  STL.64 [R1+0x1c0], R20 ;  /* 0x0001c01401007387 */ /* 0x0007e20000100a00 */
[----:B------:R-:W-:Y:S01]  /*5b070*/  PRMT R27, R14, 0x7610, R27 ;  /* 0x000076100e1b7816 */ /* 0x000fe2000000001b */
[----:B------:R-:W0:Y:S02]  /*5b080*/  LDC R29, c[0x0][0x3e8] ;  /* 0x0000fa00ff1d7b82 */ /* 0x000e240000000800 */
[----:B------:R1:W-:Y:S01]  /*5b090*/  STL.64 [R1+0x1b8], R12 ;  /* 0x0001b80c01007387 */ /* 0x0003e20000100a00 */
[----:B---3--:R-:W-:-:S02]  /*5b0a0*/  LEA R20, P1, R11, R0, 0x1 ;  /* 0x000000000b147211 */ /* 0x008fc400078208ff */
[C---:B-1----:R-:W-:Y:S02]  /*5b0b0*/  LEA R12, P6, R10.reuse, R0, 0x1 ;  /* 0x000000000a0c7211 */ /* 0x042fe400078c08ff */
[-C--:B------:R-:W-:Y:S02]  /*5b0c0*/  LEA.HI.X.SX32 R21, R11, R2.reuse, 0x1, P1 ;  /* 0x000000020b157211 */ /* 0x080fe400008f0eff */
[----:B------:R-:W-:-:S03]  /*5b0d0*/  LEA.HI.X.SX32 R13, R10, R2, 0x1, P6 ;  /* 0x000000020a0d7211 */ /* 0x000fc600030f0eff */
[----:B------:R1:W-:Y:S04]  /*5b0e0*/  STL.64 [R1+0x1b0], R20 ;  /* 0x0001b01401007387 */ /* 0x0003e80000100a00 */
[----:B------:R2:W-:Y:S01]  /*5b0f0*/  STL.64 [R1+0x1a8], R12 ;  /* 0x0001a80c01007387 */ /* 0x0005e20000100a00 */
[CC--:B-1----:R-:W-:Y:S02]  /*5b100*/  LEA R20, P1, R3.reuse, R0.reuse, 0x1 ;  /* 0x0000000003147211 */ /* 0x0c2fe400078208ff */
[C---:B--2---:R-:W-:Y:S02]  /*5b110*/  LEA R12, P6, R24.reuse, R0, 0x1 ;  /* 0x00000000180c7211 */ /* 0x044fe400078c08ff */
[-C--:B------:R-:W-:Y:S02]  /*5b120*/  LEA.HI.X.SX32 R21, R3, R2.reuse, 0x1, P1 ;  /* 0x0000000203157211 */ /* 0x080fe400008f0eff */
[----:B------:R-:W-:-:S03]  /*5b130*/  LEA.HI.X.SX32 R13, R24, R2, 0x1, P6 ;  /* 0x00000002180d7211 */ /* 0x000fc600030f0eff */
[----:B------:R1:W-:Y:S04]  /*5b140*/  STL.64 [R1+0x1a0], R20 ;  /* 0x0001a01401007387 */ /* 0x0003e80000100a00 */
[----:B-1----:R-:W2:Y:S04]  /*5b150*/  LDL.LU.64 R20, [R1+0x2be0] ;  /* 0x002be00001147983 */ /* 0x002ea80000300a00 */
[----:B------:R1:W-:Y:S04]  /*5b160*/  STL.64 [R1+0x198], R12 ;  /* 0x0001980c01007387 */ /* 0x0003e80000100a00 */
[----:B-1----:R-:W3:Y:S01]  /*5b170*/  LDL.LU.64 R12, [R1+0x2bd8] ;  /* 0x002bd800010c7983 */ /* 0x002ee20000300a00 */
[----:B------:R-:W-:-:S04]  /*5b180*/  LEA R5, R9, R7, 0x2 ;  /* 0x0000000709057211 */ /* 0x000fc800078e10ff */
[----:B------:R-:W-:Y:S02]  /*5b190*/  LEA R14, P6, R5, R0, 0x1 ;  /* 0x00000000050e7211 */ /* 0x000fe400078c08ff */
[----:B------:R-:W-:Y:S02]  /*5b1a0*/  PRMT R19, R15, 0x7610, R19 ;  /* 0x000076100f137816 */ /* 0x000fe40000000013 */
[----:B------:R-:W-:Y:S02]  /*5b1b0*/  PRMT R22, R18, 0x7632, R22 ;  /* 0x0000763212167816 */ /* 0x000fe40000000016 */
[----:B------:R-:W-:Y:S02]  /*5b1c0*/  LEA.HI.X.SX32 R15, R5, R2, 0x1, P6 ;  /* 0x00000002050f7211 */ /* 0x000fe400030f0eff */
[----:B------:R-:W-:Y:S02]  /*5b1d0*/  LEA R18, P1, R7, R0, 0x1 ;  /* 0x0000000007127211 */ /* 0x000fe400078208ff */
[----:B------:R-:W-:-:S02]  /*5b1e0*/  LEA R6, R9, R5, 0x2 ;  /* 0x0000000509067211 */ /* 0x000fc400078e10ff */
[----:B------:R-:W-:-:S03]  /*5b1f0*/  PRMT R28, R17, 0x7632, R28 ;  /* 0x00007632111c7816 */ /* 0x000fc6000000001c */
[----:B------:R-:W-:-:S05]  /*5b200*/  IMAD R4, R9, 0x4, R6 ;  /* 0x0000000409047824 */ /* 0x000fca00078e0206 */
[----:B------:R-:W-:Y:S01]  /*5b210*/  LEA R8, R9, R4, 0x2 ;  /* 0x0000000409087211 */ /* 0x000fe200078e10ff */
[----:B---3--:R1:W-:Y:S04]  /*5b220*/  STG.E.U16 desc[UR10][R12.64], R17 ;  /* 0x000000110c007986 */ /* 0x0083e8000c10150a */
[----:B-1----:R-:W3:Y:S01]  /*5b230*/  LDL.LU R17, [R1+0x2bd0] ;  /* 0x002bd00001117983 */ /* 0x002ee20000300800 */
[----:B------:R-:W-:Y:S02]  /*5b240*/  PRMT R12, R19, 0x7610, R12 ;  /* 0x00007610130c7816 */ /* 0x000fe4000000000c */
[----:B------:R-:W-:Y:S01]  /*5b250*/  LEA.HI.X.SX32 R19, R7, R2, 0x1, P1 ;  /* 0x0000000207137211 */ /* 0x000fe200008f0eff */
[----:B------:R-:W4:Y:S04]  /*5b260*/  LDL.LU.S16 R13, [R1+0x1c] ;  /* 0x00001c00010d7983 */ /* 0x000f280000300600 */
[----:B------:R1:W-:Y:S04]  /*5b270*/  STL.64 [R1+0x188], R14 ;  /* 0x0001880e01007387 */ /* 0x0003e80000100a00 */
[----:B------:R0:W-:Y:S01]  /*5b280*/  STL.64 [R1+0x190], R18 ;  /* 0x0001901201007387 */ /* 0x0001e20000100a00 */
[----:B-1----:R-:W-:-:S04]  /*5b290*/  LEA R14, P1, R6, R0, 0x1 ;  /* 0x00000000060e7211 */ /* 0x002fc800078208ff */
[----:B------:R-:W-:Y:S02]  /*5b2a0*/  LEA.HI.X.SX32 R15, R6, R2, 0x1, P1 ;  /* 0x00000002060f7211 */ /* 0x000fe400008f0eff */
[----:B0-----:R-:W-:-:S03]  /*5b2b0*/  LEA R18, P6, R4, R0, 0x1 ;  /* 0x0000000004127211 */ /* 0x001fc600078c08ff */
[----:B------:R0:W-:Y:S01]  /*5b2c0*/  STL.64 [R1+0x180], R14 ;  /* 0x0001800e01007387 */ /* 0x0001e20000100a00 */
[----:B------:R-:W-:-:S03]  /*5b2d0*/  LEA.HI.X.SX32 R19, R4, R2, 0x1, P6 ;  /* 0x0000000204137211 */ /* 0x000fc600030f0eff */
[----:B0-----:R-:W4:Y:S04]  /*5b2e0*/  LDL.LU.64 R14, [R1+0x2bc8] ;  /* 0x002bc800010e7983 */ /* 0x001f280000300a00 */
[----:B------:R0:W-:Y:S02]  /*5b2f0*/  STL.64 [R1+0x178], R18 ;  /* 0x0001781201007387 */ /* 0x0001e40000100a00 */
[----:B0-----:R-:W-:-:S04]  /*5b300*/  LEA R18, P1, R8, R0, 0x1 ;  /* 0x0000000008127211 */ /* 0x001fc800078208ff */
[----:B------:R-:W-:-:S05]  /*5b310*/  LEA.HI.X.SX32 R19, R8, R2, 0x1, P1 ;  /* 0x0000000208137211 */ /* 0x000fca00008f0eff */
[----:B------:R0:W-:Y:S04]  /*5b320*/  STL.64 [R1+0x170], R18 ;  /* 0x0001701201007387 */ /* 0x0001e80000100a00 */
[----:B0-----:R-:W4:Y:S01]  /*5b330*/  LDL.LU.64 R18, [R1+0x2bc0] ;  /* 0x002bc00001127983 */ /* 0x001f220000300a00 */
[----:B------:R-:W-:Y:S02]  /*5b340*/  LEA R9, R9, R8, 0x2 ;  /* 0x0000000809097211 */ /* 0x000fe400078e10ff */
[----:B--2---:R-:W-:Y:S02]  /*5b350*/  PRMT R20, R16, 0x7610, R20 ;  /* 0x0000761010147816 */ /* 0x004fe40000000014 */
[----:B------:R-:W-:Y:S02]  /*5b360*/  LEA R16, P6, R9, R0, 0x1 ;  /* 0x0000000009107211 */ /* 0x000fe400078c08ff */
[----:B------:R-:W-:-:S04]  /*5b370*/  LEA R25, R29, R9, 0x2 ;  /* 0x000000091d197211 */ /* 0x000fc800078e10ff */
[----:B------:R-:W-:-:S05]  /*5b380*/  LEA R26, R29, R25, 0x2 ;  /* 0x000000191d1a7211 */ /* 0x000fca00078e10ff */
[----:B------:R-:W-:-:S05]  /*5b390*/  IMAD R10, R29, 0x4, R26 ;  /* 0x000000041d0a7824 */ /* 0x000fca00078e021a */
[----:B------:R-:W-:Y:S02]  /*5b3a0*/  LEA R3, R29, R10, 0x2 ;  /* 0x0000000a1d037211 */ /* 0x000fe400078e10ff */
[----:B------:R-:W-:Y:S02]  /*5b3b0*/  PRMT R23, R27, 0x7610, R23 ;  /* 0x000076101b177816 */ /* 0x000fe40000000017 */
[----:B------:R-:W-:Y:S02]  /*5b3c0*/  LEA R11, R29, R3, 0x2 ;  /* 0x000000031d0b7211 */ /* 0x000fe400078e10ff */
[----:B---3--:R-:W-:Y:S02]  /*5b3d0*/  PRMT R21, R17, 0x7610, R21 ;  /* 0x0000761011157816 */ /* 0x008fe40000000015 */
[----:B------:R-:W-:-:S05]  /*5b3e0*/  LEA.HI.X.SX32 R17, R9, R2, 0x1, P6 ;  /* 0x0000000209117211 */ /* 0x000fca00030f0eff */
[----:B------:R0:W-:Y:S02]  /*5b3f0*/  STL.64 [R1+0x168], R16 ;  /* 0x0001681001007387 */ /* 0x0001e40000100a00 */
[----:B0-----:R-:W-:-:S04]  /*5b400*/  LEA R16, P1, R25, R0, 0x1 ;  /* 0x0000000019107211 */ /* 0x001fc800078208ff */
[----:B------:R-:W-:-:S05]  /*5b410*/  LEA.HI.X.SX32 R17, R25, R2, 0x1, P1 ;  /* 0x0000000219117211 */ /* 0x000fca00008f0eff */
[----:B------:R0:W-:Y:S04]  /*5b420*/  STL.64 [R1+0x160], R16 ;  /* 0x0001601001007387 */ /* 0x0001e80000100a00 */
[----:B0-----:R-:W2:Y:S04]  /*5b430*/  LDL.LU.64 R16, [R1+0x2bb8] ;  /* 0x002bb80001107983 */ /* 0x001ea80000300a00 */
[----:B----4-:R0:W-:Y:S04]  /*5b440*/  STG.E.U16 desc[UR10][R14.64], R12 ;  /* 0x0000000c0e007986 */ /* 0x0101e8000c10150a */
[----:B------:R1:W-:Y:S01]  /*5b450*/  STL.64 [R1+0x2ba8], R24 ;  /* 0x002ba81801007387 */ /* 0x0003e20000100a00 */
[----:B0-----:R-:W-:-:S04]  /*5b460*/  LEA R14, P6, R26, R0, 0x1 ;  /* 0x000000001a0e7211 */ /* 0x001fc800078c08ff */
[----:B------:R-:W-:Y:S01]  /*5b470*/  LEA.HI.X.SX32 R15, R26, R2, 0x1, P6 ;  /* 0x000000021a0f7211 */ /* 0x000fe200030f0eff */
[----:B-1----:R-:W3:Y:S04]  /*5b480*/  LDL.LU.64 R24, [R1+0x210] ;  /* 0x0002100001187983 */ /* 0x002ee80000300a00 */
[----:B------:R0:W-:Y:S01]  /*5b490*/  STL.64 [R1+0x158], R14 ;  /* 0x0001580e01007387 */ /* 0x0001e20000100a00 */
[-C--:B------:R-:W-:Y:S02]  /*5b4a0*/  LEA R26, P1, R10, R0.reuse, 0x1 ;  /* 0x000000000a1a7211 */ /* 0x080fe400078208ff */
[----:B0-----:R-:W-:-:S04]  /*5b4b0*/  LEA R14, P6, R3, R0, 0x1 ;  /* 0x00000000030e7211 */ /* 0x001fc800078c08ff */
[-C--:B------:R-:W-:Y:S02]  /*5b4c0*/  LEA.HI.X.SX32 R15, R3, R2.reuse, 0x1, P6 ;  /* 0x00000002030f7211 */ /* 0x080fe400030f0eff */
[----:B------:R-:W-:-:S03]  /*5b4d0*/  LEA.HI.X.SX32 R27, R10, R2, 0x1, P1 ;  /* 0x000000020a1b7211 */ /* 0x000fc600008f0eff */
[----:B------:R0:W-:Y:S02]  /*5b4e0*/  STL.64 [R1+0x148], R14 ;  /* 0x0001480e01007387 */ /* 0x0001e40000100a00 */
[----:B0-----:R-:W-:Y:S01]  /*5b4f0*/  IMAD.MOV.U32 R14, RZ, RZ, R18 ;  /* 0x000000ffff0e7224 */ /* 0x001fe200078e0012 */
[C---:B------:R-:W-:Y:S02]  /*5b500*/  LEA R18, P1, R11.reuse, R0, 0x1 ;  /* 0x000000000b127211 */ /* 0x040fe400078208ff */
[----:B------:R-:W-:Y:S02]  /*5b510*/  MOV R15, R19 ;  /* 0x00000013000f7202 */ /* 0x000fe40000000f00 */
[----:B------:R-:W-:Y:S01]  /*5b520*/  LEA.HI.X.SX32 R19, R11, R2, 0x1, P1 ;  /* 0x000000020b137211 */ /* 0x000fe200008f0eff */
[----:B------:R-:W-:Y:S04]  /*5b530*/  STL.64 [R1+0x150], R26 ;  /* 0x0001501a01007387 */ /* 0x000fe80000100a00 */
[----:B------:R0:W-:Y:S04]  /*5b540*/  STL.64 [R1+0x140], R18 ;  /* 0x0001401201007387 */ /* 0x0001e80000100a00 */
[----:B0-----:R-:W4:Y:S01]  /*5b550*/  LDL.LU.64 R18, [R1+0x2bb0] ;  /* 0x002bb00001127983 */ /* 0x001f220000300a00 */
[----:B------:R-:W-:-:S04]  /*5b560*/  LEA R7, R29, R11, 0x2 ;  /* 0x0000000b1d077211 */ /* 0x000fc800078e10ff */
[----:B------:R-:W-:Y:S02]  /*5b570*/  LEA R26, P6, R7, R0, 0x1 ;  /* 0x00000000071a7211 */ /* 0x000fe400078c08ff */
[----:B------:R-:W-:Y:S02]  /*5b580*/  LEA R5, R29, R7, 0x2 ;  /* 0x000000071d057211 */ /* 0x000fe400078e10ff */
[----:B------:R-:W-:-:S03]  /*5b590*/  LEA.HI.X.SX32 R27, R7, R2, 0x1, P6 ;  /* 0x00000002071b7211 */ /* 0x000fc600030f0eff */
[C---:B------:R-:W-:Y:S02]  /*5b5a0*/  IMAD R4, R29.reuse, 0x4, R5 ;  /* 0x000000041d047824 */ /* 0x040fe400078e0205 */
[----:B------:R-:W-:Y:S01]  /*5b5b0*/  STL.64 [R1+0x138], R26 ;  /* 0x0001381a01007387 */ /* 0x000fe20000100a00 */
[----:B------:R-:W-:Y:S02]  /*5b5c0*/  PRMT R10, R20, 0x7610, R10 ;  /* 0x00007610140a7816 */ /* 0x000fe4000000000a */
[----:B------:R-:W-:Y:S02]  /*5b5d0*/  LEA R20, P6, R4, R0, 0x1 ;  /* 0x0000000004147211 */ /* 0x000fe400078c08ff */
[----:B------:R-:W-:Y:S01]  /*5b5e0*/  LEA R6, R29, R4, 0x2 ;  /* 0x000000041d067211 */ /* 0x000fe200078e10ff */
[----:B--2---:R0:W-:Y:S02]  /*5b5f0*/  STG.E.U16 desc[UR10][R16.64], R13 ;  /* 0x0000000d10007986 */ /* 0x0041e4000c10150a */
[----:B0-----:R-:W-:-:S02]  /*5b600*/  PRMT R17, R21, 0x7610, R17 ;  /* 0x0000761015117816 */ /* 0x001fc40000000011 */
[----:B------:R-:W-:Y:S02]  /*5b610*/  LEA.HI.X.SX32 R21, R4, R2, 0x1, P6 ;  /* 0x0000000204157211 */ /* 0x000fe400030f0eff */
[----:B---3--:R-:W-:Y:S02]  /*5b620*/  MOV R26, R24 ;  /* 0x00000018001a7202 */ /* 0x008fe40000000f00 */
[----:B------:R-:W-:Y:S01]  /*5b630*/  LEA R24, P1, R5, R0, 0x1 ;  /* 0x0000000005187211 */ /* 0x000fe200078208ff */
[----:B------:R-:W-:-:S03]  /*5b640*/  IMAD.MOV.U32 R27, RZ, RZ, R25 ;  /* 0x000000ffff1b7224 */ /* 0x000fc600078e0019 */
[----:B------:R-:W-:Y:S01]  /*5b650*/  LEA.HI.X.SX32 R25, R5, R2, 0x1, P1 ;  /* 0x0000000205197211 */ /* 0x000fe200008f0eff */
[----:B----4-:R0:W-:Y:S04]  /*5b660*/  STG.E.U16 desc[UR10][R18.64], R10 ;  /* 0x0000000a12007986 */ /* 0x0101e8000c10150a */
[----:B0-----:R-:W2:Y:S04]  /*5b670*/  LDL.LU.64 R18, [R1+0x200] ;  /* 0x0002000001127983 */ /* 0x001ea80000300a00 */
[----:B------:R0:W-:Y:S04]  /*5b680*/  STL.64 [R1+0x130], R24 ;  /* 0x0001301801007387 */ /* 0x0001e80000100a00 */
[----:B0-----:R-:W3:Y:S04]  /*5b690*/  LDL.LU.64 R24, [R1+0x2ba8] ;  /* 0x002ba80001187983 */ /* 0x001ee80000300a00 */
[----:B------:R0:W-:Y:S02]  /*5b6a0*/  STL.64 [R1+0x128], R20 ;  /* 0x0001281401007387 */ /* 0x0001e40000100a00 */
[----:B0-----:R-:W-:-:S04]  /*5b6b0*/  LEA R20, P1, R6, R0, 0x1 ;  /* 0x0000000006147211 */ /* 0x001fc800078208ff */
[----:B------:R-:W-:-:S05]  /*5b6c0*/  LEA.HI.X.SX32 R21, R6, R2, 0x1, P1 ;  /* 0x0000000206157211 */ /* 0x000fca00008f0eff */
[----:B------:R0:W-:Y:S04]  /*5b6d0*/  STL.64 [R1+0x120], R20 ;  /* 0x0001201401007387 */ /* 0x0001e80000100a00 */
[----:B0-----:R-:W4:Y:S01]  /*5b6e0*/  LDL.LU.64 R20, [R1+0x2ba0] ;  /* 0x002ba00001147983 */ /* 0x001f220000300a00 */
[----:B------:R-:W-:-:S04]  /*5b6f0*/  LEA R9, R29, R6, 0x2 ;  /* 0x000000061d097211 */ /* 0x000fc800078e10ff */
[----:B------:R-:W-:Y:S02]  /*5b700*/  LEA R4, P6, R9, R0, 0x1 ;  /* 0x0000000009047211 */ /* 0x000fe400078c08ff */
[----:B------:R-:W-:Y:S02]  /*5b710*/  LEA R12, R29, R9, 0x2 ;  /* 0x000000091d0c7211 */ /* 0x000fe400078e10ff */
[----:B------:R-:W-:Y:S02]  /*5b720*/  LEA.HI.X.SX32 R5, R9, R2, 0x1, P6 ;  /* 0x0000000209057211 */ /* 0x000fe400030f0eff */
[----:B------:R-:W-:Y:S02]  /*5b730*/  LEA R13, R29, R12, 0x2 ;  /* 0x0000000c1d0d7211 */ /* 0x000fe400078e10ff */
[----:B------:R-:W-:Y:S01]  /*5b740*/  PRMT R16, R22, 0x7610, R16 ;  /* 0x0000761016107816 */ /* 0x000fe20000000010 */
[----:B------:R0:W-:Y:S01]  /*5b750*/  STL.64 [R1+0x118], R4 ;  /* 0x0001180401007387 */ /* 0x0001e20000100a00 */
[----:B------:R-:W-:-:S02]  /*5b760*/  LEA R22, P6, R13, R0, 0x1 ;  /* 0x000000000d167211 */ /* 0x000fc400078c08ff */
[----:B------:R-:W-:Y:S02]  /*5b770*/  PRMT R9, R23, 0x7610, R9 ;  /* 0x0000761017097816 */ /* 0x000fe40000000009 */
[----:B------:R-:W-:Y:S02]  /*5b780*/  LEA.HI.X.SX32 R23, R13, R2, 0x1, P6 ;  /* 0x000000020d177211 */ /* 0x000fe400030f0eff */
[----:B0-----:R-:W-:-:S04]  /*5b790*/  LEA R4, P1, R12, R0, 0x1 ;  /* 0x000000000c047211 */ /* 0x001fc800078208ff */
[----:B------:R-:W-:Y:S01]  /*5b7a0*/  LEA.HI.X.SX32 R5, R12, R2, 0x1, P1 ;  /* 0x000000020c057211 */ /* 0x000fe200008f0eff */
[----:B----4-:R0:W-:Y:S04]  /*5b7b0*/  STG.E.U16 desc[UR10][R20.64], R9 ;  /* 0x0000000914007986 */ /* 0x0101e8000c10150a */
[----:B0-----:R-:W4:Y:S04]  /*5b7c0*/  LDL.LU.64 R20, [R1+0x220] ;  /* 0x0002200001147983 */ /* 0x001f280000300a00 */
[----:B------:R-:W-:Y:S04]  /*5b7d0*/  STL.64 [R1+0x110], R4 ;  /* 0x0001100401007387 */ /* 0x000fe80000100a00 */
[----:B------:R0:W-:Y:S04]  /*5b7e0*/  STL.64 [R1+0x108], R22 ;  /* 0x0001081601007387 */ /* 0x0001e80000100a00 */
[----:B0-----:R-:W4:Y:S01]  /*5b7f0*/  LDL.LU.64 R22, [R1+0x2b98] ;  /* 0x002b980001167983 */ /* 0x001f220000300a00 */
[----:B------:R-:W-:-:S04]  /*5b800*/  LEA R8, R29, R13, 0x2 ;  /* 0x0000000d1d087211 */ /* 0x000fc800078e10ff */
[----:B------:R-:W-:Y:S01]  /*5b810*/  LEA R11, R29, R8, 0x2 ;  /* 0x000000081d0b7211 */ /* 0x000fe200078e10ff */
[----:B--2---:R0:W-:Y:S03]  /*5b820*/  STL.64 [R1+0x2b80], R18 ;  /* 0x002b801201007387 */ /* 0x0041e60000100a00 */
[----:B------:R-:W-:-:S04]  /*5b830*/  LEA R12, P6, R11, R0, 0x1 ;  /* 0x000000000b0c7211 */ /* 0x000fc800078c08ff */
[----:B------:R-:W-:Y:S02]  /*5b840*/  LEA.HI.X.SX32 R13, R11, R2, 0x1, P6 ;  /* 0x000000020b0d7211 */ /* 0x000fe400030f0eff */
[----:B0-----:R-:W-:-:S04]  /*5b850*/  LEA R18, P1, R8, R0, 0x1 ;  /* 0x0000000008127211 */ /* 0x001fc800078208ff */
[----:B------:R-:W-:-:S05]  /*5b860*/  LEA.HI.X.SX32 R19, R8, R2, 0x1, P1 ;  /* 0x0000000208137211 */ /* 0x000fca00008f0eff */
[----:B------:R0:W-:Y:S04]  /*5b870*/  STL.64 [R1+0x100], R18 ;  /* 0x0001001201007387 */ /* 0x0001e80000100a00 */
[----:B------:R1:W-:Y:S01]  /*5b880*/  STL.64 [R1+0xf8], R12 ;  /* 0x0000f80c01007387 */ /* 0x0003e20000100a00 */
[----:B------:R-:W-:-:S04]  /*5b890*/  LEA R7, R29, R11, 0x2 ;  /* 0x0000000b1d077211 */ /* 0x000fc800078e10ff */
[----:B------:R-:W-:Y:S02]  /*5b8a0*/  LEA R10, R29, R7, 0x2 ;  /* 0x000000071d0a7211 */ /* 0x000fe400078e10ff */
[CC--:B0-----:R-:W-:Y:S02]  /*5b8b0*/  LEA R18, P1, R7.reuse, R0.reuse, 0x1 ;  /* 0x0000000007127211 */ /* 0x0c1fe400078208ff */
[C---:B-1----:R-:W-:Y:S02]  /*5b8c0*/  LEA R12, P6, R10.reuse, R0, 0x1 ;  /* 0x000000000a0c7211 */ /* 0x042fe400078c08ff */
[-C--:B------:R-:W-:Y:S02]  /*5b8d0*/  LEA.HI.X.SX32 R19, R7, R2.reuse, 0x1, P1 ;  /* 0x0000000207137211 */ /* 0x080fe400008f0eff */
[----:B------:R-:W-:Y:S02]  /*5b8e0*/  LEA.HI.X.SX32 R13, R10, R2, 0x1, P6 ;  /* 0x000000020a0d7211 */ /* 0x000fe400030f0eff */
[----:B------:R-:W-:-:S02]  /*5b8f0*/  LEA R3, R29, R10, 0x2 ;  /* 0x0000000a1d037211 */ /* 0x000fc400078e10ff */
[----:B---3--:R-:W-:Y:S02]  /*5b900*/  PRMT R24, R16, 0x7610, R24 ;  /* 0x0000761010187816 */ /* 0x008fe40000000018 */
[----:B------:R-:W-:Y:S02]  /*5b910*/  LEA R6, R29, R3, 0x2 ;  /* 0x000000031d067211 */ /* 0x000fe400078e10ff */
[-C--:B------:R-:W-:Y:S02]  /*5b920*/  LEA R16, P1, R3, R0.reuse, 0x1 ;  /* 0x0000000003107211 */ /* 0x080fe400078208ff */
[----:B------:R-:W-:Y:S01]  /*5b930*/  LEA R10, P6, R6, R0, 0x1 ;  /* 0x00000000060a7211 */ /* 0x000fe200078c08ff */
[----:B------:R-:W-:-:S03]  /*5b940*/  IMAD R4, R29, 0x4, R6 ;  /* 0x000000041d047824 */ /* 0x000fc600078e0206 */
[----:B------:R-:W-:Y:S02]  /*5b950*/  LEA.HI.X.SX32 R11, R6, R2, 0x1, P6 ;  /* 0x00000002060b7211 */ /* 0x000fe400030f0eff */
[----:B------:R-:W-:-:S04]  /*5b960*/  LEA R5, R29, R4, 0x2 ;  /* 0x000000041d057211 */ /* 0x000fc800078e10ff */
[----:B------:R-:W-:Y:S01]  /*5b970*/  LEA R8, R29, R5, 0x2 ;  /* 0x000000051d087211 */ /* 0x000fe200078e10ff */
[----:B----4-:R0:W-:Y:S02]  /*5b980*/  STG.E.U16 desc[UR10][R22.64], R17 ;  /* 0x0000001116007986 */ /* 0x0101e4000c10150a */
[----:B0-----:R-:W-:Y:S02]  /*5b990*/  MOV R23, R21 ;  /* 0x0000001500177202 */ /* 0x001fe40000000f00 */
[----:B------:R-:W-:Y:S02]  /*5b9a0*/  MOV R21, R27 ;  /* 0x0000001b00157202 */ /* 0x000fe40000000f00 */
[----:B------:R-:W0:Y:S01]  /*5b9b0*/  S2R R27, SR_TID.X ;  /* 0x00000000001b7919 */ /* 0x000e220000002100 */
[----:B------:R-:W-:Y:S01]  /*5b9c0*/  MOV R22, R20 ;  /* 0x0000001400167202 */ /* 0x000fe20000000f00 */
[----:B------:R-:W-:-:S04]  /*5b9d0*/  IMAD.MOV.U32 R20, RZ, RZ, R26 ;  /* 0x000000ffff147224 */ /* 0x000fc800078e001a */
[----:B------:R-:W-:Y:S04]  /*5b9e0*/  STL.64 [R1+0x2b90], R22 ;  /* 0x002b901601007387 */ /* 0x000fe80000100a00 */
[----:B------:R-:W-:Y:S01]  /*5b9f0*/  STL.64 [R1+0x2b88], R20 ;  /* 0x002b881401007387 */ /* 0x000fe20000100a00 */
[C---:B0-----:R-:W-:Y:S02]  /*5ba00*/  SHF.L.U32 R17, R27.reuse, 0xb, RZ ;  /* 0x0000000b1b117819 */ /* 0x041fe400000006ff */
[C---:B------:R-:W-:Y:S02]  /*5ba10*/  LOP3.LUT R26, R27.reuse, 0x40, RZ, 0xc0, !PT ;  /* 0x000000401b1a7812 */ /* 0x040fe400078ec0ff */
[----:B------:R-:W-:Y:S02]  /*5ba20*/  LOP3.LUT R27, R27, 0x3f, RZ, 0xc0, !PT ;  /* 0x0000003f1b1b7812 */ /* 0x000fe400078ec0ff */
[----:B------:R-:W-:-:S02]  /*5ba30*/  LOP3.LUT R17, R17, 0x3000, RZ, 0xc0, !PT ;  /* 0x0000300011117812 */ /* 0x000fc400078ec0ff */
[----:B------:R-:W-:Y:S02]  /*5ba40*/  SHF.R.U32.HI R26, RZ, 0x1, R26 ;  /* 0x00000001ff1a7819 */ /* 0x000fe4000001161a */
[----:B------:R-:W-:-:S04]  /*5ba50*/  LEA R27, R27, R17, 0x4 ;  /* 0x000000111b1b7211 */ /* 0x000fc800078e20ff */
[----:B------:R-:W-:-:S05]  /*5ba60*/  LOP3.LUT R27, R27, R26, RZ, 0x3c, !PT ;  /* 0x0000001a1b1b7212 */ /* 0x000fca00078e3cff */
[----:B------:R-:W0:Y:S04]  /*5ba70*/  LDS.128 R20, [R27+UR6] ;  /* 0x000000061b147984 */ /* 0x000e280008000c00 */
[----:B------:R1:W-:Y:S04]  /*5ba80*/  STL.64 [R1+0xf0], R18 ;  /* 0x0000f01201007387 */ /* 0x0003e80000100a00 */
[----:B------:R-:W-:Y:S04]  /*5ba90*/  STL.64 [R1+0xe8], R12 ;  /* 0x0000e80c01007387 */ /* 0x000fe80000100a00 */
[----:B0-----:R-:W-:Y:S04]  /*5baa0*/  STL.64 [R1+0x10], R20 ;  /* 0x0000101401007387 */ /* 0x001fe80000100a00 */
[----:B------:R-:W-:Y:S04]  /*5bab0*/  STL.64 [R1+0x18], R22 ;  /* 0x0000181601007387 */ /* 0x000fe80000100a00 */
[----:B------:R-:W0:Y:S01]  /*5bac0*/  LDS.128 R20, [R27+UR6+0x400] ;  /* 0x000400061b147984 */ /* 0x000e220008000c00 */
[----:B------:R-:W-:-:S02]  /*5bad0*/  LEA.HI.X.SX32 R17, R3, R2, 0x1, P1 ;  /* 0x0000000203117211 */ /* 0x000fc400008f0eff */
[----:B-1----:R-:W-:-:S03]  /*5bae0*/  LEA R18, P1, R4, R0, 0x1 ;  /* 0x0000000004127211 */ /* 0x002fc600078208ff */
[----:B------:R-:W-:Y:S01]  /*5baf0*/  STL.64 [R1+0xe0], R16 ;  /* 0x0000e01001007387 */ /* 0x000fe20000100a00 */
[----:B------:R-:W-:-:S03]  /*5bb00*/  LEA.HI.X.SX32 R19, R4, R2, 0x1, P1 ;  /* 0x0000000204137211 */ /* 0x000fc600008f0eff */
[----:B------:R1:W-:Y:S01]  /*5bb10*/  STL.64 [R1+0xd8], R10 ;  /* 0x0000d80a01007387 */ /* 0x0003e20000100a00 */
[-C--:B------:R-:W-:Y:S02]  /*5bb20*/  LEA R6, P1, R8, R0.reuse, 0x1 ;  /* 0x0000000008067211 */ /* 0x080fe400078208ff */
[----:B-1----:R-:W-:-:S04]  /*5bb30*/  LEA R10, P6, R5, R0, 0x1 ;  /* 0x00000000050a7211 */ /* 0x002fc800078c08ff */
[----:B------:R-:W-:Y:S01]  /*5bb40*/  LEA.HI.X.SX32 R11, R5, R2, 0x1, P6 ;  /* 0x00000002050b7211 */ /* 0x000fe200030f0eff */
[----:B0-----:R-:W-:Y:S04]  /*5bb50*/  STL.64 [R1], R20 ;  /* 0x0000001401007387 */ /* 0x001fe80000100a00 */
[----:B------:R0:W-:Y:S04]  /*5bb60*/  STL.64 [R1+0x8], R22 ;  /* 0x0000081601007387 */ /* 0x0001e80000100a00 */
[----:B0-----:R-:W2:Y:S04]  /*5bb70*/  LDL.LU.64 R22, [R1+0x2b90] ;  /* 0x002b900001167983 */ /* 0x001ea80000300a00 */
[----:B------:R-:W3:Y:S04]  /*5bb80*/  LDL.LU.64 R20, [R1+0x2b88] ;  /* 0x002b880001147983 */ /* 0x000ee80000300a00 */
[----:B------:R0:W-:Y:S04]  /*5bb90*/  STL.64 [R1+0xd0], R18 ;  /* 0x0000d01201007387 */ /* 0x0001e80000100a00 */
[----:B0-----:R-:W4:Y:S04]  /*5bba0*/  LDL.LU.64 R18, [R1+0x2b80] ;  /* 0x002b800001127983 */ /* 0x001f280000300a00 */
[----:B------:R-:W-:Y:S04]  /*5bbb0*/  STL.64 [R1+0x2b78], R14 ;  /* 0x002b780e01007387 */ /* 0x000fe80000100a00 */
[----:B------:R-:W-:Y:S04]  /*5bbc0*/  STL.64 [R1+0xc8], R10 ;  /* 0x0000c80a01007387 */ /* 0x000fe80000100a00 */
[----:B------:R-:W-:Y:S04]  /*5bbd0*/  STL [R1+0xc0], R6 ;  /* 0x0000c00601007387 */ /* 0x000fe80000100800 */
[----:B------:R-:W0:Y:S04]  /*5bbe0*/  LDS.128 R4, [R27+UR6+0x800] ;  /* 0x000800061b047984 */ /* 0x000e280008000c00 */
[----:B0-----:R0:W-:Y:S04]  /*5bbf0*/  STL.64 [R1+0x2b58], R4 ;  /* 0x002b580401007387 */ /* 0x0011e80000100a00 */
[----:B0-----:R0:W2:Y:S01]  /*5bc00*/  LDL.64 R4, [R1+0xc0] ;  /* 0x0000c00001047983 */ /* 0x0010a20000100a00 */
[----:B------:R-:W-:-:S04]  /*5bc10*/  LEA R9, R29, R8, 0x2 ;  /* 0x000000081d097211 */ /* 0x000fc800078e10ff */
[C---:B------:R-:W-:Y:S01]  /*5bc20*/  LEA R10, P6, R9.reuse, R0, 0x1 ;  /* 0x00000000090a7211 */ /* 0x040fe200078c08ff */
[----:B------:R-:W-:Y:S03]  /*5bc30*/  STL [R1+0x2a74], R7 ;  /* 0x002a740701007387 */ /* 0x000fe60000100800 */
[-C--:B------:R-:W-:Y:S01]  /*5bc40*/  LEA.HI.X.SX32 R11, R9, R2.reuse, 0x1, P6 ;  /* 0x00000002090b7211 */ /* 0x080fe200030f0eff */
[----:B------:R-:W-:Y:S01]  /*5bc50*/  STL [R1+0x2af4], R6 ;  /* 0x002af40601007387 */ /* 0x000fe20000100800 */
[----:B------:R-:W-:Y:S01]  /*5bc60*/  IMAD R12, R29, 0x4, R9 ;  /* 0x000000041d0c7824 */ /* 0x000fe200078e0209 */
[----:B--2---:R-:W-:-:S05]  /*5bc70*/  LEA.HI.X.SX32 R5, R8, R2, 0x1, P1 ;  /* 0x0000000208057211 */ /* 0x004fca00008f0eff */
[----:B------:R-:W-:Y:S04]  /*5bc80*/  STL [R1+0xc4], R5 ;  /* 0x0000c40501007387 */ /* 0x000fe80000100800 */
[----:B------:R-:W-:Y:S04]  /*5bc90*/  STL.64 [R1+0xb8], R10 ;  /* 0x0000b80a01007387 */ /* 0x000fe80000100a00 */
[----:B------:R-:W1:Y:S01]  /*5bca0*/  LDS.128 R8, [R27+UR6+0xc00] ;  /* 0x000c00061b087984 */ /* 0x000e620008000c00 */
[----:B------:R-:W-:-:S05]  /*5bcb0*/  LEA R14, P1, R12, R0, 0x1 ;  /* 0x000000000c0e7211 */ /* 0x000fca00078208ff */
[----:B------:R-:W-:Y:S04]  /*5bcc0*/  STL [R1+0xb0], R14 ;  /* 0x0000b00e01007387 */ /* 0x000fe80000100800 */
[----:B-1----:R1:W-:Y:S02]  /*5bcd0*/  STL.64 [R1+0x2b48], R8 ;  /* 0x002b480801007387 */ /* 0x0023e40000100a00 */
[----:B-1----:R-:W-:Y:S02]  /*5bce0*/  MOV R8, R14 ;  /* 0x0000000e00087202 */ /* 0x002fe40000000f00 */
[----:B------:R-:W-:Y:S02]  /*5bcf0*/  MOV R9, R15 ;  /* 0x0000000f00097202 */ /* 0x000fe40000000f00 */
[----:B------:R-:W2:Y:S01]  /*5bd00*/  LDL.LU.64 R14, [R1+0x2b78] ;  /* 0x002b7800010e7983 */ /* 0x000ea20000300a00 */
[----:B------:R-:W1:Y:S01]  /*5bd10*/  S2R R27, SR_TID.X ;  /* 0x00000000001b7919 */ /* 0x000e620000002100 */
[----:B------:R-:W-:-:S02]  /*5bd20*/  PRMT R25, R24, 0x7610, R25 ;  /* 0x0000761018197816 */ /* 0x000fc40000000019 */
[----:B------:R-:W-:Y:S01]  /*5bd30*/  LEA.HI.X.SX32 R9, R12, R2, 0x1, P1 ;  /* 0x000000020c097211 */ /* 0x000fe200008f0eff */
[----:B---3--:R-:W-:Y:S01]  /*5bd40*/  IMAD.MOV.U32 R7, RZ, RZ, R21 ;  /* 0x000000ffff077224 */ /* 0x008fe200078e0015 */
[----:B------:R-:W-:Y:S01]  /*5bd50*/  MOV R6, R20 ;  /* 0x0000001400067202 */ /* 0x000fe20000000f00 */
[----:B------:R-:W-:Y:S01]  /*5bd60*/  STL [R1+0x2a98], R11 ;  /* 0x002a980b01007387 */ /* 0x000fe20000100800 */
[----:B------:R-:W-:-:S03]  /*5bd70*/  LEA R3, R29, R12, 0x2 ;  /* 0x0000000c1d037211 */ /* 0x000fc600078e10ff */
[----:B------:R-:W-:Y:S01]  /*5bd80*/  STL [R1+0x2af8], R10 ;  /* 0x002af80a01007387 */ /* 0x000fe20000100800 */
[----:B------:R-:W-:Y:S01]  /*5bd90*/  MOV R8, R6 ;  /* 0x0000000600087202 */ /* 0x000fe20000000f00 */
[C---:B-1----:R-:W-:Y:S01]  /*5bda0*/  IMAD.SHL.U32 R26, R27.reuse, 0x800, RZ ;  /* 0x000008001b1a7824 */ /* 0x042fe200078e00ff */
[C---:B------:R-:W-:Y:S02]  /*5bdb0*/  LOP3.LUT R24, R27.reuse, 0x40, RZ, 0xc0, !PT ;  /* 0x000000401b187812 */ /* 0x040fe400078ec0ff */
[----:B------:R-:W-:Y:S02]  /*5bdc0*/  LOP3.LUT R27, R27, 0x3f, RZ, 0xc0, !PT ;  /* 0x0000003f1b1b7812 */ /* 0x000fe400078ec0ff */
[----:B------:R-:W-:Y:S02]  /*5bdd0*/  LOP3.LUT R13, R26, 0x3000, RZ, 0xc0, !PT ;  /* 0x000030001a0d7812 */ /* 0x000fe400078ec0ff */
[----:B------:R-:W-:Y:S02]  /*5bde0*/  SHF.R.U32.HI R26, RZ, 0x1, R24 ;  /* 0x00000001ff1a7819 */ /* 0x000fe40000011618 */
[----:B------:R-:W-:-:S04]  /*5bdf0*/  LEA R27, R27, R13, 0x4 ;  /* 0x0000000d1b1b7211 */ /* 0x000fc800078e20ff */
[----:B------:R-:W-:Y:S01]  /*5be00*/  LOP3.LUT R27, R27, R26, RZ, 0x3c, !PT ;  /* 0x0000001a1b1b7212 */ /* 0x000fe200078e3cff */
[----:B------:R1:W-:Y:S03]  /*5be10*/  STL [R1+0xb4], R9 ;  /* 0x0000b40901007387 */ /* 0x0003e60000100800 */
[----:B------:R-:W-:Y:S01]  /*5be20*/  LOP3.LUT R27, R27, 0x40, RZ, 0x3c, !PT ;  /* 0x000000401b1b7812 */ /* 0x000fe200078e3cff */
[----:B-1----:R-:W-:Y:S01]  /*5be30*/  IMAD.MOV.U32 R9, RZ, RZ, R7 ;  /* 0x000000ffff097224 */ /* 0x002fe200078e0007 */
[----:B------:R-:W-:Y:S02]  /*5be40*/  LEA R16, R29, R3, 0x2 ;  /* 0x000000031d107211 */ /* 0x000fe400078e10ff */
[-C--:B------:R-:W-:Y:S02]  /*5be50*/  LEA R4, P6, R3, R0.reuse, 0x1 ;  /* 0x0000000003047211 */ /* 0x080fe400078c08ff */
[----:B------:R-:W-:-:S02]  /*5be60*/  LEA R10, P1, R16, R0, 0x1 ;  /* 0x00000000100a7211 */ /* 0x000fc400078208ff */
[----:B------:R-:W-:Y:S02]  /*5be70*/  LEA.HI.X.SX32 R5, R3, R2, 0x1, P6 ;  /* 0x0000000203057211 */ /* 0x000fe400030f0eff */
[C---:B------:R-:W-:Y:S02]  /*5be80*/  LEA R17, R29.reuse, R16, 0x2 ;  /* 0x000000101d117211 */ /* 0x040fe400078e10ff */
[----:B------:R-:W-:Y:S01]  /*5be90*/  LEA.HI.X.SX32 R11, R16, R2, 0x1, P1 ;  /* 0x00000002100b7211 */ /* 0x000fe200008f0eff */
[----:B------:R1:W-:Y:S01]  /*5bea0*/  STL.64 [R1+0xa8], R4 ;  /* 0x0000a80401007387 */ /* 0x0003e20000100a00 */
[----:B------:R-:W-:Y:S02]  /*5beb0*/  LEA R21, R29, R17, 0x2 ;  /* 0x000000111d157211 */ /* 0x000fe400078e10ff */
[----:B-1----:R-:W-:-:S04]  /*5bec0*/  LEA R4, P6, R17, R0, 0x1 ;  /* 0x0000000011047211 */ /* 0x002fc800078c08ff */
[----:B------:R-:W-:Y:S02]  /*5bed0*/  LEA.HI.X.SX32 R5, R17, R2, 0x1, P6 ;  /* 0x0000000211057211 */ /* 0x000fe400030f0eff */
[----:B------:R-:W-:-:S04]  /*5bee0*/  LEA R20, R29, R21, 0x2 ;  /* 0x000000151d147211 */ /* 0x000fc800078e10ff */
[----:B------:R-:W-:-:S04]  /*5bef0*/  LEA R24, R29, R20, 0x2 ;  /* 0x000000141d187211 */ /* 0x000fc800078e10ff */
[----:B------:R-:W-:Y:S02]  /*5bf00*/  LEA R3, R29, R24, 0x2 ;  /* 0x000000181d037211 */ /* 0x000fe400078e10ff */
[----:B--2---:R-:W-:Y:S02]  /*5bf10*/  MOV R6, R14 ;  /* 0x0000000e00067202 */ /* 0x004fe40000000f00 */
[----:B------:R-:W-:Y:S02]  /*5bf20*/  MOV R7, R15 ;  /* 0x0000000f00077202 */ /* 0x000fe40000000f00 */
[----:B------:R-:W1:Y:S04]  /*5bf30*/  LDS.128 R12, [R27+UR6] ;  /* 0x000000061b0c7984 */ /* 0x000e680008000c00 */
[----:B-1----:R-:W-:Y:S04]  /*5bf40*/  STL.64 [R1+0x2b60], R12 ;  /* 0x002b600c01007387 */ /* 0x002fe80000100a00 */
[----:B------:R1:W-:Y:S04]  /*5bf50*/  STL.64 [R1+0x2ac0], R14 ;  /* 0x002ac00e01007387 */ /* 0x0003e80000100a00 */
[----:B------:R2:W-:Y:S01]  /*5bf60*/  STL.64 [R1+0xa0], R10 ;  /* 0x0000a00a01007387 */ /* 0x0005e20000100a00 */
[----:B-1----:R-:W1:Y:S01]  /*5bf70*/  LDC R14, c[0x0][0x3e8] ;  /* 0x0000fa00ff0e7b82 */ /* 0x002e620000000800 */
[----:B--2---:R-:W-:-:S02]  /*5bf80*/  MOV R10, R22 ;  /* 0x00000016000a7202 */ /* 0x004fc40000000f00 */
[----:B------:R-:W-:-:S05]  /*5bf90*/  MOV R11, R23 ;  /* 0x00000017000b7202 */ /* 0x000fca0000000f00 */
[----:B------:R-:W-:Y:S04]  /*5bfa0*/  STL.64 [R1+0x2b70], R10 ;  /* 0x002b700a01007387 */ /* 0x000fe80000100a00 */
[----:B------:R4:W-:Y:S02]  /*5bfb0*/  STL.64 [R1+0x98], R4 ;  /* 0x0000980401007387 */ /* 0x0009e40000100a00 */
[----:B----4-:R-:W-:Y:S01]  /*5bfc0*/  IMAD.MOV.U32 R4, RZ, RZ, R18 ;  /* 0x000000ffff047224 */ /* 0x010fe200078e0012 */
[----:B------:R-:W-:Y:S02]  /*5bfd0*/  MOV R5, R19 ;  /* 0x0000001300057202 */ /* 0x000fe40000000f00 */
[----:B------:R-:W2:Y:S01]  /*5bfe0*/  LDS.128 R16, [R27+UR6+0x400] ;  /* 0x000400061b107984 */ /* 0x000ea20008000c00 */
[----:B-1----:R-:W-:-:S02]  /*5bff0*/  LEA R29, R14, R3, 0x2 ;  /* 0x000000030e1d7211 */ /* 0x002fc400078e10ff */
[CC--:B------:R-:W-:Y:S02]  /*5c000*/  LEA R12, P1, R21.reuse, R0.reuse, 0x1 ;  /* 0x00000000150c7211 */ /* 0x0c0fe400078208ff */
[C---:B------:R-:W-:Y:S02]  /*5c010*/  LEA R10, P6, R20.reuse, R0, 0x1 ;  /* 0x00000000140a7211 */ /* 0x040fe400078c08ff */
[-C--:B------:R-:W-:Y:S02]  /*5c020*/  LEA.HI.X.SX32 R13, R21, R2.reuse, 0x1, P1 ;  /* 0x00000002150d7211 */ /* 0x080fe400008f0eff */
[----:B------:R-:W-:Y:S02]  /*5c030*/  LEA.HI.X.SX32 R11, R20, R2, 0x1, P6 ;  /* 0x00000002140b7211 */ /* 0x000fe400030f0eff */
[----:B------:R-:W1:Y:S04]  /*5c040*/  LDS.128 R20, [R27+UR6+0x800] ;  /* 0x000800061b147984 */ /* 0x000e680008000c00 */
[----:B--2---:R2:W-:Y:S04]  /*5c050*/  STL.64 [R1+0x2b68], R16 ;  /* 0x002b681001007387 */ /* 0x0045e80000100a00 */
[----:B------:R3:W-:Y:S01]  /*5c060*/  STL.64 [R1+0x2ab8], R18 ;  /* 0x002ab81201007387 */ /* 0x0007e20000100a00 */
[----:B--2---:R-:W-:-:S02]  /*5c070*/  PRMT R17, R28, 0x7610, R17 ;  /* 0x000076101c117816 */ /* 0x004fc40000000011 */
[----:B------:R-:W-:Y:S01]  /*5c080*/  LEA R28, R14, R29, 0x2 ;  /* 0x0000001d0e1c7211 */ /* 0x000fe200078e10ff */
[----:B------:R2:W-:Y:S01]  /*5c090*/  STL.64 [R1+0x90], R12 ;  /* 0x0000900c01007387 */ /* 0x0005e20000100a00 */
[----:B---3--:R-:W-:Y:S02]  /*5c0a0*/  LEA R18, P1, R24, R0, 0x1 ;  /* 0x0000000018127211 */ /* 0x008fe400078208ff */
[----:B------:R-:W-:Y:S02]  /*5c0b0*/  LEA R19, R14, R28, 0x2 ;  /* 0x0000001c0e137211 */ /* 0x000fe400078e10ff */
[----:B------:R-:W-:Y:S01]  /*5c0c0*/  PRMT R16, R25, 0x7610, R16 ;  /* 0x0000761019107816 */ /* 0x000fe20000000010 */
[----:B--2---:R-:W2:Y:S04]  /*5c0d0*/  LDL.LU.64 R12, [R1+0x30] ;  /* 0x00003000010c7983 */ /* 0x004ea80000300a00 */
[----:B------:R-:W-:Y:S04]  /*5c0e0*/  STL.64 [R1+0x88], R10 ;  /* 0x0000880a01007387 */ /* 0x000fe80000100a00 */
[----:B------:R3:W-:Y:S02]  /*5c0f0*/  STL [R1+0x24], R19 ;  /* 0x0000241301007387 */ /* 0x0007e40000100800 */
[----:B---3--:R-:W-:-:S02]  /*5c100*/  LEA.HI.X.SX32 R19, R24, R2, 0x1, P1 ;  /* 0x0000000218137211 */ /* 0x008fc400008f0eff */
[----:B------:R-:W3:Y:S01]  /*5c110*/  LDS.128 R24, [R27+UR6+0xc00] ;  /* 0x000c00061b187984 */ /* 0x000ee20008000c00 */
[----:B------:R-:W-:-:S03]  /*5c120*/  LEA R10, P6, R3, R0, 0x1 ;  /* 0x00000000030a7211 */ /* 0x000fc600078c08ff */
[----:B-1----:R1:W-:Y:S01]  /*5c130*/  STL.64 [R1+0x2b50], R20 ;  /* 0x002b501401007387 */ /* 0x0023e20000100a00 */
[----:B------:R-:W-:-:S03]  /*5c140*/  LEA.HI.X.SX32 R11, R3, R2, 0x1, P6 ;  /* 0x00000002030b7211 */ /* 0x000fc600030f0eff */
[----:B-1----:R-:W4:Y:S04]  /*5c150*/  LDL.LU R21, [R1+0x24] ;  /* 0x0000240001157983 */ /* 0x002f280000300800 */
[----:B------:R-:W-:Y:S04]  /*5c160*/  STL.64 [R1+0x2ab0], R22 ;  /* 0x002ab01601007387 */ /* 0x000fe80000100a00 */
[----:B------:R-:W-:Y:S04]  /*5c170*/  STL.64 [R1+0x80], R18 ;  /* 0x0000801201007387 */ /* 0x000fe80000100a00 */
[----:B------:R1:W-:Y:S02]  /*5c180*/  STL.64 [R1+0x78], R10 ;  /* 0x0000780a01007387 */ /* 0x0003e40000100a00 */
[----:B-1----:R-:W-:-:S02]  /*5c190*/  LEA R10, P1, R29, R0, 0x1 ;  /* 0x000000001d0a7211 */ /* 0x002fc400078208ff */
[----:B---3--:R1:W-:Y:S02]  /*5c1a0*/  STL.64 [R1+0x2b40], R24 ;  /* 0x002b401801007387 */ /* 0x0083e40000100a00 */
[----:B------:R-:W-:Y:S02]  /*5c1b0*/  LEA.HI.X.SX32 R11, R29, R2, 0x1, P1 ;  /* 0x000000021d0b7211 */ /* 0x000fe400008f0eff */
[----:B-1----:R-:W3:Y:S04]  /*5c1c0*/  LDL.LU.64 R24, [R1+0x218] ;  /* 0x0002180001187983 */ /* 0x002ee80000300a00 */
[----:B------:R1:W-:Y:S04]  /*5c1d0*/  STL.64 [R1+0x2aa0], R26 ;  /* 0x002aa01a01007387 */ /* 0x0003e80000100a00 */
[----:B-1----:R-:W2:Y:S04]  /*5c1e0*/  LDL.LU.S16 R27, [R1+0x2c] ;  /* 0x00002c00011b7983 */ /* 0x002ea80000300600 */
[----:B------:R1:W-:Y:S04]  /*5c1f0*/  STL.64 [R1+0x70], R10 ;  /* 0x0000700a01007387 */ /* 0x0003e80000100a00 */
[----:B-1----:R-:W2:Y:S01]  /*5c200*/  LDL.LU.64 R10, [R1+0x2b70] ;  /* 0x002b7000010a7983 */ /* 0x002ea20000300a00 */
[----:B------:R-:W-:-:S04]  /*5c210*/  LEA R18, P6, R28, R0, 0x1 ;  /* 0x000000001c127211 */ /* 0x000fc800078c08ff */
[----:B------:R-:W-:Y:S02]  /*5c220*/  LEA.HI.X.SX32 R19, R28, R2, 0x1, P6 ;  /* 0x000000021c137211 */ /* 0x000fe400030f0eff */
[----:B------:R-:W-:-:S03]  /*5c230*/  PRMT R23, R16, 0x7610, R23 ;  /* 0x0000761010177816 */ /* 0x000fc60000000017 */
[----:B------:R-:W-:Y:S01]  /*5c240*/  STL.64 [R1+0x68], R18 ;  /* 0x0000681201007387 */ /* 0x000fe20000100a00 */
[----:B------:R-:W-:Y:S01]  /*5c250*/  PRMT R15, R17, 0x7610, R15 ;  /* 0x00007610110f7816 */ /* 0x000fe2000000000f */
[----:B----4-:R-:W-:Y:S01]  /*5c260*/  IMAD R20, R14, 0x4, R21 ;  /* 0x000000040e147824 */ /* 0x010fe200078e0215 */
[----:B------:R-:W-:-:S04]  /*5c270*/  LEA R16, P1, R21, R0, 0x1 ;  /* 0x0000000015107211 */ /* 0x000fc800078208ff */
[----:B------:R-:W-:Y:S02]  /*5c280*/  LEA.HI.X.SX32 R17, R21, R2, 0x1, P1 ;  /* 0x0000000215117211 */ /* 0x000fe400008f0eff */
[----:B------:R-:W-:-:S03]  /*5c290*/  LEA R22, R14, R20, 0x2 ;  /* 0x000000140e167211 */ /* 0x000fc600078e10ff */
[----:B------:R1:W-:Y:S01]  /*5c2a0*/  STL.64 [R1+0x60], R16 ;  /* 0x0000601001007387 */ /* 0x0003e20000100a00 */
[----:B------:R-:W-:-:S05]  /*5c2b0*/  LEA R3, R14, R22, 0x2 ;  /* 0x000000160e037211 */ /* 0x000fca00078e10ff */
[C---:B------:R-:W-:Y:S01]  /*5c2c0*/  IMAD R29, R14.reuse, 0x4, R3 ;  /* 0x000000040e1d7824 */ /* 0x040fe200078e0203 */
[----:B-1----:R-:W4:Y:S04]  /*5c2d0*/  LDL.LU.64 R16, [R1+0x2b68] ;  /* 0x002b680001107983 */ /* 0x002f280000300a00 */
[----:B------:R-:W4:Y:S01]  /*5c2e0*/  LDL.LU R26, [R1+0x10] ;  /* 0x00001000011a7983 */ /* 0x000f220000300800 */
[----:B------:R-:W-:Y:S02]  /*5c2f0*/  LEA R28, R14, R29, 0x2 ;  /* 0x0000001d0e1c7211 */ /* 0x000fe400078e10ff */
[----:B--2---:R-:W-:Y:S02]  /*5c300*/  MOV R18, R10 ;  /* 0x0000000a00127202 */ /* 0x004fe40000000f00 */
[----:B------:R-:W-:-:S02]  /*5c310*/  LEA R10, P6, R20, R0, 0x1 ;  /* 0x00000000140a7211 */ /* 0x000fc400078c08ff */
[----:B------:R-:W-:Y:S02]  /*5c320*/  MOV R19, R11 ;  /* 0x0000000b00137202 */ /* 0x000fe40000000f00 */
[----:B------:R-:W-:Y:S02]  /*5c330*/  LEA.HI.X.SX32 R11, R20, R2, 0x1, P6 ;  /* 0x00000002140b7211 */ /* 0x000fe400030f0eff */
[----:B------:R-:W-:-:S03]  /*5c340*/  LEA R20, P1, R22, R0, 0x1 ;  /* 0x0000000016147211 */ /* 0x000fc600078208ff */
[----:B------:R1:W-:Y:S01]  /*5c350*/  STL.64 [R1+0x58], R10 ;  /* 0x0000580a01007387 */ /* 0x0003e20000100a00 */
[----:B------:R-:W-:-:S03]  /*5c360*/  LEA.HI.X.SX32 R21, R22, R2, 0x1, P1 ;  /* 0x0000000216157211 */ /* 0x000fc600008f0eff */
[----:B------:R2:W-:Y:S01]  /*5c370*/  STG.E.U16 desc[UR10][R12.64], R27 ;  /* 0x0000001b0c007986 */ /* 0x0005e2000c10150a */
[----:B-1----:R-:W-:-:S04]  /*5c380*/  LEA R10, P6, R3, R0, 0x1 ;  /* 0x00000000030a7211 */ /* 0x002fc800078c08ff */
[----:B------:R-:W-:Y:S01]  /*5c390*/  LEA.HI.X.SX32 R11, R3, R2, 0x1, P6 ;  /* 0x00000002030b7211 */ /* 0x000fe200030f0eff */
[----:B--2---:R-:W2:Y:S01]  /*5c3a0*/  LDL.LU.64 R12, [R1+0x2b60] ;  /* 0x002b6000010c7983 */ /* 0x004ea20000300a00 */
[----:B------:R-:W-:-:S03]  /*5c3b0*/  LEA R22, R14, R28, 0x2 ;  /* 0x0000001c0e167211 */ /* 0x000fc600078e10ff */
[----:B------:R1:W-:Y:S04]  /*5c3c0*/  STL.64 [R1+0x48], R10 ;  /* 0x0000480a01007387 */ /* 0x0003e80000100a00 */
[----:B------:R0:W-:Y:S01]  /*5c3d0*/  STL.64 [R1+0x50], R20 ;  /* 0x0000501401007387 */ /* 0x0001e20000100a00 */
[----:B------:R-:W-:Y:S01]  /*5c3e0*/  IMAD R3, R14, 0x4, R22 ;  /* 0x000000040e037824 */ /* 0x000fe200078e0216 */
[----:B-1----:R-:W-:Y:S02]  /*5c3f0*/  MOV R10, R8 ;  /* 0x00000008000a7202 */ /* 0x002fe40000000f00 */
[-C--:B------:R-:W-:Y:S02]  /*5c400*/  LEA R8, P6, R28, R0.reuse, 0x1 ;  /* 0x000000001c087211 */ /* 0x080fe400078c08ff */
[----:B0-----:R-:W-:-:S02]  /*5c410*/  LEA R20, P1, R29, R0, 0x1 ;  /* 0x000000001d147211 */ /* 0x001fc400078208ff */
[----:B------:R-:W-:Y:S02]  /*5c420*/  MOV R11, R9 ;  /* 0x00000009000b7202 */ /* 0x000fe40000000f00 */
[-C--:B------:R-:W-:Y:S02]  /*5c430*/  LEA.HI.X.SX32 R21, R29, R2.reuse, 0x1, P1 ;  /* 0x000000021d157211 */ /* 0x080fe400008f0eff */
[----:B------:R-:W-:-:S03]  /*5c440*/  LEA.HI.X.SX32 R9, R28, R2, 0x1, P6 ;  /* 0x000000021c097211 */ /* 0x000fc600030f0eff */
[----:B------:R0:W-:Y:S04]  /*5c450*/  STL.64 [R1+0x40], R20 ;  /* 0x0000401401007387 */ /* 0x0001e80000100a00 */
[----:B------:R1:W-:Y:S04]  /*5c460*/  STL.64 [R1+0x38], R8 ;  /* 0x0000380801007387 */ /* 0x0003e80000100a00 */
[----:B------:R-:W2:Y:S01]  /*5c470*/  LDL.LU R27, [R1] ;  /* 0x00000000011b7983 */ /* 0x000ea20000300800 */
[-C--:B0-----:R-:W-:Y:S02]  /*5c480*/  LEA R20, P1, R22, R0.reuse, 0x1 ;  /* 0x0000000016147211 */ /* 0x081fe400078208ff */
[----:B-1----:R-:W-:-:S02]  /*5c490*/  LEA R8, P6, R3, R0, 0x1 ;  /* 0x0000000003087211 */ /* 0x002fc400078c08ff */
[-C--:B------:R-:W-:Y:S02]  /*5c4a0*/  LEA.HI.X.SX32 R21, R22, R2.reuse, 0x1, P1 ;  /* 0x0000000216157211 */ /* 0x080fe400008f0eff */
[----:B------:R-:W-:Y:S01]  /*5c4b0*/  LEA.HI.X.SX32 R9, R3, R2, 0x1, P6 ;  /* 0x0000000203097211 */ /* 0x000fe200030f0eff */
[----:B---3--:R-:W-:Y:S04]  /*5c4c0*/  STG.E.U16 desc[UR10][R24.64], R23 ;  /* 0x0000001718007986 */ /* 0x008fe8000c10150a */
[----:B------:R-:W-:Y:S04]  /*5c4d0*/  STL.64 [R1+0x28], R8 ;  /* 0x0000280801007387 */ /* 0x000fe80000100a00 */
[----:B------:R-:W-:Y:S04]  /*5c4e0*/  STL.64 [R1+0x30], R20 ;  /* 0x0000301401007387 */ /* 0x000fe80000100a00 */
[----:B------:R0:W-:Y:S04]  /*5c4f0*/  STG.E.U16 desc[UR10][R18.64], R15 ;  /* 0x0000000f12007986 */ /* 0x0001e8000c10150a */
[----:B0-----:R-:W3:Y:S04]  /*5c500*/  LDL.LU R18, [R1+0x14] ;  /* 0x0000140001127983 */ /* 0x001ee80000300800 */
[----:B------:R-:W3:Y:S01]  /*5c510*/  LDL.LU R19, [R1+0x4] ;  /* 0x0000040001137983 */ /* 0x000ee20000300800 */
[----:B------:R-:W-:-:S04]  /*5c520*/  LEA R29, R14, R3, 0x2 ;  /* 0x000000030e1d7211 */ /* 0x000fc800078e10ff */
[C---:B------:R-:W-:Y:S02]  /*5c530*/  LEA R8, P1, R29.reuse, R0, 0x1 ;  /* 0x000000001d087211 */ /* 0x040fe400078208ff */
[----:B------:R-:W-:Y:S02]  /*5c540*/  LEA R14, R14, R29, 0x2 ;  /* 0x0000001d0e0e7211 */ /* 0x000fe400078e10ff */
[----:B------:R-:W-:Y:S02]  /*5c550*/  LEA.HI.X.SX32 R9, R29, R2, 0x1, P1 ;  /* 0x000000021d097211 */ /* 0x000fe400008f0eff */
[----:B------:R-:W-:-:S04]  /*5c560*/  LEA R28, P6, R14, R0, 0x1 ;  /* 0x000000000e1c7211 */ /* 0x000fc800078c08ff */
[----:B------:R-:W-:Y:S01]  /*5c570*/  LEA.HI.X.SX32 R29, R14, R2, 0x1, P6 ;  /* 0x000000020e1d7211 */ /* 0x000fe200030f0eff */
[----:B---3--:R-:W-:Y:S04]  /*5c580*/  STL.64 [R1+0x2b10], R18 ;  /* 0x002b101201007387 */ /* 0x008fe80000100a00 */
[----:B------:R-:W3:Y:S04]  /*5c590*/  LDL.LU.64 R20, [R1+0x1f0] ;  /* 0x0001f00001147983 */ /* 0x000ee80000300a00 */
[----:B------:R0:W-:Y:S04]  /*5c5a0*/  STL.64 [R1+0x20], R8 ;  /* 0x0000200801007387 */ /* 0x0001e80000100a00 */
[----:B0-----:R-:W2:Y:S04]  /*5c5b0*/  LDL.LU.64 R8, [R1+0x1e8] ;  /* 0x0001e80001087983 */ /* 0x001ea80000300a00 */
[----:B------:R-:W2:Y:S04]  /*5c5c0*/  LDL.LU.64 R24, [R1+0x1e0] ;  /* 0x0001e00001187983 */ /* 0x000ea80000300a00 */
[----:B------:R0:W-:Y:S04]  /*5c5d0*/  STL.64 [R1+0x2a68], R2 ;  /* 0x002a680201007387 */ /* 0x0001e80000100a00 */
[----:B0-----:R-:W2:Y:S04]  /*5c5e0*/  LDL.LU.64 R2, [R1+0x1d8] ;  /* 0x0001d80001027983 */ /* 0x001ea80000300a00 */
[----:B------:R0:W-:Y:S04]  /*5c5f0*/  STL.64 [R1+0x2a48], R28 ;  /* 0x002a481c01007387 */ /* 0x0001e80000100a00 */
[----:B0-----:R-:W2:Y:S04]  /*5c600*/  LDL.LU.64 R28, [R1+0x1f8] ;  /* 0x0001f800011c7983 */ /* 0x001ea80000300a00 */
[----:B------:R-:W2:Y:S04]  /*5c610*/  LDL.LU.64 R22, [R1+0x1c0] ;  /* 0x0001c00001167983 */ /* 0x000ea80000300a00 */
[----:B--2---:R0:W-:Y:S04]  /*5c620*/  STL.64 [R1+0x2b30], R22 ;  /* 0x002b301601007387 */ /* 0x0041e80000100a00 */
[----:B0-----:R-:W2:Y:S04]  /*5c630*/  LDL.LU.64 R22, [R1+0x1c8] ;  /* 0x0001c80001167983 */ /* 0x001ea80000300a00 */
[----:B--2---:R0:W-:Y:S04]  /*5c640*/  STL.64 [R1+0x2b38], R22 ;  /* 0x002b381601007387 */ /* 0x0041e80000100a00 */
[----:B0-----:R-:W2:Y:S04]  /*5c650*/  LDL.LU.64 R22, [R1+0x1d0] ;  /* 0x0001d00001167983 */ /* 0x001ea80000300a00 */
[----:B------:R-:W2:Y:S04]  /*5c660*/  LDL.LU.64 R14, [R1+0x1b0] ;  /* 0x0001b000010e7983 */ /* 0x000ea80000300a00 */
[----:B--2---:R0:W-:Y:S04]  /*5c670*/  STL.64 [R1+0x2b28], R14 ;  /* 0x002b280e01007387 */ /* 0x0041e80000100a00 */
[----:B0-----:R-:W2:Y:S04]  /*5c680*/  LDL.LU.64 R14, [R1+0x1b8] ;  /* 0x0001b800010e7983 */ /* 0x001ea80000300a00 */
[----:B------:R-:W2:Y:S04]  /*5c690*/  LDL.LU.64 R18, [R1+0x198] ;  /* 0x0001980001127983 */ /* 0x000ea80000300a00 */
[----:B--2---:R0:W-:Y:S04]  /*5c6a0*/  STL.64 [R1+0x2b18], R18 ;  /* 0x002b181201007387 */ /* 0x0041e80000100a00 */
[----:B0-----:R-:W2:Y:S04]  /*5c6b0*/  LDL.LU.64 R18, [R1+0x1a0] ;  /* 0x0001a00001127983 */ /* 0x001ea80000300a00 */
[----:B----4-:R-:W-:Y:S04]  /*5c6c0*/  STG.E.U16 desc[UR10][R10.64], R26 ;  /* 0x0000001a0a007986 */ /* 0x010fe8000c10150a */
[----:B--2---:R0:W-:Y:S04]  /*5c6d0*/  STL.64 [R1+0x2b20], R18 ;  /* 0x002b201201007387 */ /* 0x0041e80000100a00 */
[----:B0-----:R-:W2:Y:S04]  /*5c6e0*/  LDL.LU.64 R18, [R1+0x1a8] ;  /* 0x0001a80001127983 */ /* 0x001ea80000300a00 */
[----:B------:R-:W4:Y:S04]  /*5c6f0*/  LDL.LU.64 R10, [R1+0x180] ;  /* 0x00018000010a7983 */ /* 0x000f280000300a00 */
[----:B----4-:R0:W-:Y:S04]  /*5c700*/  STL.64 [R1+0x2b00], R10 ;  /* 0x002b000a01007387 */ /* 0x0101e80000100a00 */
[----:B0-----:R-:W4:Y:S04]  /*5c710*/  LDL.LU.64 R10, [R1+0x188] ;  /* 0x00018800010a7983 */ /* 0x001f280000300a00 */
[----:B------:R-:W-:Y:S04]  /*5c720*/  STG.E.U16 desc[UR10][R6.64], R12 ;  /* 0x0000000c06007986 */ /* 0x000fe8000c10150a */
[----:B------:R-:W-:Y:S04]  /*5c730*/  STG.E.U16 desc[UR10][R4.64], R27 ;  /* 0x0000001b04007986 */ /* 0x000fe8000c10150a */
[----:B----4-:R0:W-:Y:S04]  /*5c740*/  STL.64 [R1+0x2b08], R10 ;  /* 0x002b080a01007387 */ /* 0x0101e80000100a00 */
[----:B0-----:R-:W4:Y:S04]  /*5c750*/  LDL.LU.64 R10, [R1+0x190] ;  /* 0x00019000010a7983 */ /* 0x001f280000300a00 */
[----:B------:R-:W2:Y:S04]  /*5c760*/  LDL.LU.64 R6, [R1+0x178] ;  /* 0x0001780001067983 */ /* 0x000ea80000300a00 */
[----:B------:R-:W3:Y:S04]  /*5c770*/  LDL.LU.64 R4, [R1+0x2b58] ;  /* 0x002b580001047983 */ /* 0x000ee80000300a00 */
[----:B------:R0:W-:Y:S04]  /*5c780*/  STG.E.U16 desc[UR10][R28.64], R16 ;  /* 0x000000101c007986 */ /* 0x0001e8000c10150a */
[----:B0-----:R-:W2:Y:S04]  /*5c790*/  LDL.LU.64 R28, [R1+0x170] ;  /* 0x00017000011c7983 */ /* 0x001ea80000300a00 */
[----:B---3--:R0:W-:Y:S04]  /*5c7a0*/  STG.E.U16 desc[UR10][R20.64], R4 ;  /* 0x0000000414007986 */ /* 0x0081e8000c10150a */
[----:B0-----:R-:W3:Y:S04]  /*5c7b0*/  LDL.LU.64 R20, [R1+0x2b50] ;  /* 0x002b500001147983 */ /* 0x001ee80000300a00 */
[----:B---3--:R0:W-:Y:S04]  /*5c7c0*/  STG.E.U16 desc[UR10][R8.64], R20 ;  /* 0x0000001408007986 */ /* 0x0081e8000c10150a */
[----:B0-----:R-:W3:Y:S01]  /*5c7d0*/  LDL.LU.64 R8, [R1+0x2b48] ;  /* 0x002b480001087983 */ /* 0x001ee20000300a00 */
[----:B------:R-:W-:-:S03]  /*5c7e0*/  PRMT R0, R26, 0x7632, R0 ;  /* 0x000076321a007816 */ /* 0x000fc60000000000 */
[----:B---3--:R0:W-:Y:S04]  /*5c7f0*/  STG.E.U16 desc[UR10][R24.64], R8 ;  /* 0x0000000818007986 */ /* 0x0081e8000c10150a */
[----:B0-----:R-:W3:Y:S01]  /*5c800*/  LDL.LU.64 R24, [R1+0x2b40] ;  /* 0x002b400001187983 */ /* 0x001ee20000300a00 */
[----:B------:R-:W-:-:S03]  /*5c810*/  PRMT R12, R12, 0x7632, R12 ;  /* 0x000076320c0c7816 */ /* 0x000fc6000000000c */
[----:B---3--:R0:W-:Y:S04]  /*5c820*/  STG.E.U16 desc[UR10][R2.64], R24 ;  /* 0x0000001802007986 */ /* 0x0081e8000c10150a */
[----:B------:R1:W-:Y:S04]  /*5c830*/  STG.E.U16 desc[UR10][R22.64], R0 ;  /* 0x0000000016007986 */ /* 0x0003e8000c10150a */
[----:B0-----:R-:W3:Y:S04]  /*5c840*/  LDL.LU.64 R2, [R1+0x168] ;  /* 0x0001680001027983 */ /* 0x001ee80000300a00 */
[----:B-1----:R-:W2:Y:S01]  /*5c850*/  LDL.LU.64 R22, [R1+0x2b38] ;  /* 0x002b380001167983 */ /* 0x002ea20000300a00 */
[----:B------:R-:W-:-:S03]  /*5c860*/  PRMT R0, R27, 0x7632, R0 ;  /* 0x000076321b007816 */ /* 0x000fc60000000000 */
[----:B------:R-:W3:Y:S04]  /*5c870*/  LDL.LU.64 R26, [R1+0x160] ;  /* 0x00016000011a7983 */ /* 0x000ee80000300a00 */
[----:B--2---:R0:W-:Y:S04]  /*5c880*/  STG.E.U16 desc[UR10][R22.64], R12 ;  /* 0x0000000c16007986 */ /* 0x0041e8000c10150a */
[----:B0-----:R-:W2:Y:S01]  /*5c890*/  LDL.LU.64 R22, [R1+0x2b30] ;  /* 0x002b300001167983 */ /* 0x001ea20000300a00 */
[----:B------:R-:W-:Y:S02]  /*5c8a0*/  PRMT R16, R16, 0x7632, R16 ;  /* 0x0000763210107816 */ /* 0x000fe40000000010 */
[----:B------:R-:W-:Y:S01]  /*5c8b0*/  PRMT R4, R4, 0x7632, R4 ;  /* 0x0000763204047816 */ /* 0x000fe20000000004 */
[----:B--2---:R0:W-:Y:S04]  /*5c8c0*/  STG.E.U16 desc[UR10][R22.64], R0 ;  /* 0x0000000016007986 */ /* 0x0041e8000c10150a */
[----:B------:R1:W-:Y:S04]  /*5c8d0*/  STG.E.U16 desc[UR10][R14.64], R16 ;  /* 0x000000100e007986 */ /* 0x0003e8000c10150a */
[----:B0-----:R-:W2:Y:S04]  /*5c8e0*/  LDL.LU.64 R22, [R1+0x158] ;  /* 0x0001580001167983 */ /* 0x001ea80000300a00 */
[----:B-1----:R-:W2:Y:S01]  /*5c8f0*/  LDL.LU.64 R14, [R1+0x2b28] ;  /* 0x002b2800010e7983 */ /* 0x002ea20000300a00 */
[----:B------:R-:W-:-:S02]  /*5c900*/  PRMT R20, R20, 0x7632, R20 ;  /* 0x0000763214147816 */ /* 0x000fc40000000014 */
[----:B------:R-:W-:Y:S01]  /*5c910*/  PRMT R8, R8, 0x7632, R8 ;  /* 0x0000763208087816 */ /* 0x000fe20000000008 */
[----:B--2---:R0:W-:Y:S04]  /*5c920*/  STG.E.U16 desc[UR10][R14.64], R4 ;  /* 0x000000040e007986 */ /* 0x0041e8000c10150a */
[----:B------:R1:W-:Y:S04]  /*5c930*/  STG.E.U16 desc[UR10][R18.64], R20 ;  /* 0x0000001412007986 */ /* 0x0003e8000c10150a */
[----:B0-----:R-:W2:Y:S04]  /*5c940*/  LDL.LU.64 R14, [R1+0x150] ;  /* 0x00015000010e7983 */ /* 0x001ea80000300a00 */
[----:B-1----:R-:W2:Y:S01]  /*5c950*/  LDL.LU.64 R18, [R1+0x2b20] ;  /* 0x002b200001127983 */ /* 0x002ea20000300a00 */
[----:B------:R-:W-:-:S03]  /*5c960*/  PRMT R24, R24, 0x7632, R24 ;  /* 0x0000763218187816 */ /* 0x000fc60000000018 */
[----:B--2---:R0:W-:Y:S04]  /*5c970*/  STG.E.U16 desc[UR10][R18.64], R8 ;  /* 0x0000000812007986 */ /* 0x0041e8000c10150a */
[----:B0-----:R-:W2:Y:S04]  /*5c980*/  LDL.LU.64 R18, [R1+0x2b18] ;  /* 0x002b180001127983 */ /* 0x001ea80000300a00 */
[----:B--2---:R0:W-:Y:S04]  /*5c990*/  STG.E.U16 desc[UR10][R18.64], R24 ;  /* 0x0000001812007986 */ /* 0x0041e8000c10150a */
[----:B0-----:R-:W4:Y:S04]  /*5c9a0*/  LDL.LU.64 R18, [R1+0x2b10] ;  /* 0x002b100001127983 */ /* 0x001f280000300a00 */
[----:B----4-:R0:W-:Y:S04]  /*5c9b0*/  STG.E.U16 desc[UR10][R10.64], R18 ;  /* 0x000000120a007986 */ /* 0x0101e8000c10150a */
[----:B0-----:R-:W2:Y:S04]  /*5c9c0*/  LDL.LU.64 R10, [R1+0x2b08] ;  /* 0x002b0800010a7983 */ /* 0x001ea80000300a00 */
[----:B--2---:R0:W-:Y:S04]  /*5c9d0*/  STG.E.U16 desc[UR10][R10.64], R13 ;  /* 0x0000000d0a007986 */ /* 0x0041e8000c10150a */
[----:B0-----:R-:W2:Y:S04]  /*5c9e0*/  LDL.LU.64 R10, [R1+0x2b00] ;  /* 0x002b0000010a7983 */ /* 0x001ea80000300a00 */
[----:B--2---:R0:W-:Y:S04]  /*5c9f0*/  STG.E.U16 desc[UR10][R10.64], R19 ;  /* 0x000000130a007986 */ /* 0x0041e8000c10150a */
[----:B------:R1:W-:Y:S04]  /*5ca00*/  STG.E.U16 desc[UR10][R6.64], R17 ;  /* 0x0000001106007986 */ /* 0x0003e8000c10150a */
[----:B------:R-:W-:Y:S04]  /*5ca10*/  STG.E.U16 desc[UR10][R28.64], R5 ;  /* 0x000000051c007986 */ /* 0x000fe8000c10150a */
[----:B0-----:R-:W2:Y:S04]  /*5ca20*/  LDL.LU R10, [R1+0x2af8] ;  /* 0x002af800010a7983 */ /* 0x001ea80000300800 */
[----:B-1----:R-:W4:Y:S04]  /*5ca30*/  LDL.LU R6, [R1+0x2af4] ;  /* 0x002af40001067983 */ /* 0x002f280000300800 */
[----:B------:R0:W-:Y:S04]  /*5ca40*/  STL [R1+0x2af0], R17 ;  /* 0x002af01101007387 */ /* 0x0001e80000100800 */
[----:B0-----:R-:W2:Y:S04]  /*5ca50*/  LDL.LU.64 R16, [R1+0x148] ;  /* 0x0001480001107983 */ /* 0x001ea80000300a00 */
[----:B------:R0:W-:Y:S04]  /*5ca60*/  STL.64 [R1+0x2ae8], R4 ;  /* 0x002ae80401007387 */ /* 0x0001e80000100a00 */
[----:B0-----:R-:W2:Y:S04]  /*5ca70*/  LDL.LU.64 R4, [R1+0x140] ;  /* 0x0001400001047983 */ /* 0x001ea80000300a00 */
[----:B------:R-:W2:Y:S04]  /*5ca80*/  LDL.LU R11, [R1+0x18] ;  /* 0x00001800010b7983 */ /* 0x000ea80000300800 */
[----:B--2---:R-:W-:Y:S04]  /*5ca90*/  STL.64 [R1+0x2ac8], R10 ;  /* 0x002ac80a01007387 */ /* 0x004fe80000100a00 */
[----:B------:R-:W4:Y:S01]  /*5caa0*/  LDL.LU R7, [R1+0x8] ;  /* 0x0000080001077983 */ /* 0x000f220000300800 */
[----:B------:R-:W-:-:S03]  /*5cab0*/  PRMT R0, R18, 0x7632, R0 ;  /* 0x0000763212007816 */ /* 0x000fc60000000000 */
[----:B---3--:R-:W-:Y:S04]  /*5cac0*/  STG.E.U16 desc[UR10][R2.64], R21 ;  /* 0x0000001502007986 */ /* 0x008fe8000c10150a */
[----:B------:R-:W-:Y:S04]  /*5cad0*/  STG.E.U16 desc[UR10][R26.64], R9 ;  /* 0x000000091a007986 */ /* 0x000fe8000c10150a */
[----:B------:R-:W-:Y:S04]  /*5cae0*/  STG.E.U16 desc[UR10][R22.64], R25 ;  /* 0x0000001916007986 */ /* 0x000fe8000c10150a */
[----:B------:R0:W-:Y:S02]  /*5caf0*/  STG.E.U16 desc[UR10][R14.64], R0 ;  /* 0x000000000e007986 */ /* 0x0001e4000c10150a */
[----:B0-----:R-:W-:-:S02]  /*5cb00*/  PRMT R0, R19, 0x7632, R0 ;  /* 0x0000763213007816 */ /* 0x001fc40000000000 */
[----:B----4-:R-:W-:Y:S04]  /*5cb10*/  STL.64 [R1+0x2ad0], R6 ;  /* 0x002ad00601007387 */ /* 0x010fe80000100a00 */
[----:B------:R0:W-:Y:S04]  /*5cb20*/  STL [R1+0x2ae0], R21 ;  /* 0x002ae01501007387 */ /* 0x0001e80000100800 */
[----:B0-----:R-:W2:Y:S04]  /*5cb30*/  LDL.LU.64 R20, [R1+0x138] ;  /* 0x0001380001147983 */ /* 0x001ea80000300a00 */
[----:B------:R0:W-:Y:S04]  /*5cb40*/  STL.64 [R1+0x2ad8], R8 ;  /* 0x002ad80801007387 */ /* 0x0001e80000100a00 */
[----:B0-----:R-:W3:Y:S04]  /*5cb50*/  LDL.LU.64 R8, [R1+0x130] ;  /* 0x0001300001087983 */ /* 0x001ee80000300a00 */
[----:B------:R-:W4:Y:S04]  /*5cb60*/  LDL.LU.64 R6, [R1+0x128] ;  /* 0x0001280001067983 */ /* 0x000f280000300a00 */
[----:B------:R-:W2:Y:S04]  /*5cb70*/  LDL.LU.64 R2, [R1+0x120] ;  /* 0x0001200001027983 */ /* 0x000ea80000300a00 */
[----:B------:R-:W2:Y:S04]  /*5cb80*/  LDL.LU.64 R10, [R1+0x118] ;  /* 0x00011800010a7983 */ /* 0x000ea80000300a00 */
[----:B------:R-:W2:Y:S04]  /*5cb90*/  LDL.LU.64 R14, [R1+0x110] ;  /* 0x00011000010e7983 */ /* 0x000ea80000300a00 */
[----:B------:R-:W2:Y:S04]  /*5cba0*/  LDL.LU.64 R18, [R1+0x100] ;  /* 0x0001000001127983 */ /* 0x000ea80000300a00 */
[----:B------:R-:W2:Y:S04]  /*5cbb0*/  LDL.LU.64 R28, [R1+0xf8] ;  /* 0x0000f800011c7983 */ /* 0x000ea80000300a00 */
[----:B------:R-:W2:Y:S04]  /*5cbc0*/  LDL.LU.64 R22, [R1+0xf0] ;  /* 0x0000f00001167983 */ /* 0x000ea80000300a00 */
[----:B------:R-:W2:Y:S01]  /*5cbd0*/  LDL.LU.64 R26, [R1+0xe0] ;  /* 0x0000e000011a7983 */ /* 0x000ea20000300a00 */
[----:B------:R-:W-:-:S05]  /*5cbe0*/  PRMT R13, R13, 0x7632, R13 ;  /* 0x000076320d0d7816 */ /* 0x000fca000000000d */
[----:B------:R-:W-:Y:S04]  /*5cbf0*/  STG.E.U16 desc[UR10][R16.64], R13 ;  /* 0x0000000d10007986 */ /* 0x000fe8000c10150a */
[----:B------:R-:W-:Y:S04]  /*5cc00*/  STG.E.U16 desc[UR10][R4.64], R0 ;  /* 0x0000000004007986 */ /* 0x000fe8000c10150a */
[----:B--2---:R0:W-:Y:S04]  /*5cc10*/  STL.64 [R1+0x2aa8], R26 ;  /* 0x002aa81a01007387 */ /* 0x0041e80000100a00 */
[----:B0-----:R-:W2:Y:S04]  /*5cc20*/  LDL.LU.64 R26, [R1+0xe8] ;  /* 0x0000e800011a7983 */ /* 0x001ea80000300a00 */
[----:B------:R-:W2:Y:S04]  /*5cc30*/  LDL.LU R17, [R1+0x2af0] ;  /* 0x002af00001117983 */ /* 0x000ea80000300800 */
[----:B------:R-:W3:Y:S04]  /*5cc40*/  LDL.LU.64 R12, [R1+0xd8] ;  /* 0x0000d800010c7983 */ /* 0x000ee80000300a00 */
[----:B------:R-:W3:Y:S01]  /*5cc50*/  LDL.LU.64 R4, [R1+0x2ae8] ;  /* 0x002ae80001047983 */ /* 0x000ee20000300a00 */
[----:B--2---:R-:W-:-:S05]  /*5cc60*/  PRMT R17, R17, 0x7632, R17 ;  /* 0x0000763211117816 */ /* 0x004fca0000000011 */
[----:B------:R0:W-:Y:S01]  /*5cc70*/  STG.E.U16 desc[UR10][R20.64], R17 ;  /* 0x0000001114007986 */ /* 0x0001e2000c10150a */
[----:B---3--:R-:W-:-:S05]  /*5cc80*/  PRMT R5, R5, 0x7632, R5 ;  /* 0x0000763205057816 */ /* 0x008fca0000000005 */
[----:B------:R1:W-:Y:S04]  /*5cc90*/  STG.E.U16 desc[UR10][R8.64], R5 ;  /* 0x0000000508007986 */ /* 0x0003e8000c10150a */
[----:B0-----:R-:W2:Y:S04]  /*5cca0*/  LDL.LU R21, [R1+0x2ae0] ;  /* 0x002ae00001157983 */ /* 0x001ea80000300800 */
[----:B------:R-:W3:Y:S04]  /*5ccb0*/  LDL.LU.64 R16, [R1+0xd0] ;  /* 0x0000d00001107983 */ /* 0x000ee80000300a00 */
[----:B-1----:R-:W2:Y:S04]  /*5ccc0*/  LDL.LU.64 R8, [R1+0x2ad8] ;  /* 0x002ad80001087983 */ /* 0x002ea80000300a00 */
[----:B------:R0:W-:Y:S04]  /*5ccd0*/  STL.64 [R1+0x2a78], R4 ;  /* 0x002a780401007387 */ /* 0x0001e80000100a00 */
[----:B0-----:R-:W2:Y:S04]  /*5cce0*/  LDL.LU.64 R4, [R1+0xb0] ;  /* 0x0000b00001047983 */ /* 0x001ea80000300a00 */
[----:B--2---:R0:W-:Y:S04]  /*5ccf0*/  STL.64 [R1+0x2a88], R4 ;  /* 0x002a880401007387 */ /* 0x0041e80000100a00 */
[----:B0-----:R-:W2:Y:S01]  /*5cd00*/  LDL.LU.64 R4, [R1+0xc0] ;  /* 0x0000c00001047983 */ /* 0x001ea20000300a00 */
[----:B------:R-:W-:-:S02]  /*5cd10*/  PRMT R21, R21, 0x7632, R21 ;  /* 0x0000763215157816 */ /* 0x000fc40000000015 */
[----:B------:R-:W-:Y:S02]  /*5cd20*/  PRMT R9, R9, 0x7632, R9 ;  /* 0x0000763209097816 */ /* 0x000fe40000000009 */
[----:B------:R-:W-:Y:S01]  /*5cd30*/  PRMT R25, R25, 0x7632, R25 ;  /* 0x0000763219197816 */ /* 0x000fe20000000019 */
[----:B----4-:R-:W-:Y:S04]  /*5cd40*/  STG.E.U16 desc[UR10][R6.64], R21 ;  /* 0x0000001506007986 */ /* 0x010fe8000c10150a */
[----:B------:R-:W-:Y:S04]  /*5cd50*/  STG.E.U16 desc[UR10][R2.64], R9 ;  /* 0x0000000902007986 */ /* 0x000fe8000c10150a */
[----:B------:R-:W-:Y:S04]  /*5cd60*/  STG.E.U16 desc[UR10][R10.64], R25 ;  /* 0x000000190a007986 */ /* 0x000fe8000c10150a */
[----:B--2---:R0:W-:Y:S04]  /*5cd70*/  STL.64 [R1+0x2a90], R4 ;  /* 0x002a900401007387 */ /* 0x0041e80000100a00 */
[----:B0-----:R-:W2:Y:S04]  /*5cd80*/  LDL.LU.64 R4, [R1+0xc8] ;  /* 0x0000c80001047983 */ /* 0x001ea80000300a00 */
[----:B------:R-:W4:Y:S04]  /*5cd90*/  LDL.LU.64 R6, [R1+0x2ad0] ;  /* 0x002ad00001067983 */ /* 0x000f280000300a00 */
[----:B------:R-:W2:Y:S04]  /*5cda0*/  LDL.LU.64 R20, [R1+0x108] ;  /* 0x0001080001147983 */ /* 0x000ea80000300a00 */
[----:B------:R-:W2:Y:S04]  /*5cdb0*/  LDL.LU.64 R2, [R1+0xa8] ;  /* 0x0000a80001027983 */ /* 0x000ea80000300a00 */
[----:B------:R-:W2:Y:S04]  /*5cdc0*/  LDL.LU.64 R10, [R1+0x2ac8] ;  /* 0x002ac800010a7983 */ /* 0x000ea80000300a00 */
[----:B------:R-:W3:Y:S04]  /*5cdd0*/  LDL.LU.64 R24, [R1+0xb8] ;  /* 0x0000b80001187983 */ /* 0x000ee80000300a00 */
[----:B--2---:R0:W-:Y:S04]  /*5cde0*/  STG.E.U16 desc[UR10][R14.64], R11 ;  /* 0x0000000b0e007986 */ /* 0x0041e8000c10150a */
[----:B0-----:R-:W2:Y:S04]  /*5cdf0*/  LDL.LU.64 R14, [R1+0x2ac0] ;  /* 0x002ac000010e7983 */ /* 0x001ea80000300a00 */
[----:B--2---:R0:W-:Y:S04]  /*5ce00*/  STG.E.U16 desc[UR10][R20.64], R14 ;  /* 0x0000000e14007986 */ /* 0x0041e8000c10150a */
[----:B----4-:R1:W-:Y:S04]  /*5ce10*/  STG.E.U16 desc[UR10][R18.64], R7 ;  /* 0x0000000712007986 */ /* 0x0103e8000c10150a */
[----:B0-----:R-:W2:Y:S04]  /*5ce20*/  LDL.LU.64 R20, [R1+0xa0] ;  /* 0x0000a00001147983 */ /* 0x001ea80000300a00 */
[----:B-1----:R-:W4:Y:S04]  /*5ce30*/  LDL.LU.64 R18, [R1+0x2ab8] ;  /* 0x002ab80001127983 */ /* 0x002f280000300a00 */
[----:B----4-:R0:W-:Y:S04]  /*5ce40*/  STG.E.U16 desc[UR10][R28.64], R18 ;  /* 0x000000121c007986 */ /* 0x0101e8000c10150a */
[----:B------:R1:W-:Y:S04]  /*5ce50*/  STG.E.U16 desc[UR10][R22.64], R6 ;  /* 0x0000000616007986 */ /* 0x0003e8000c10150a */
[----:B0-----:R-:W4:Y:S04]  /*5ce60*/  LDL.LU.64 R28, [R1+0x98] ;  /* 0x00009800011c7983 */ /* 0x001f280000300a00 */
[----:B-1----:R-:W2:Y:S04]  /*5ce70*/  LDL.LU.64 R22, [R1+0x2ab0] ;  /* 0x002ab00001167983 */ /* 0x002ea80000300a00 */
[----:B--2---:R0:W-:Y:S04]  /*5ce80*/  STG.E.U16 desc[UR10][R26.64], R22 ;  /* 0x000000161a007986 */ /* 0x0041e8000c10150a */
[----:B0-----:R-:W2:Y:S01]  /*5ce90*/  LDL.LU.64 R26, [R1+0x2aa8] ;  /* 0x002aa800011a7983 */ /* 0x001ea20000300a00 */
[----:B------:R-:W-:-:S03]  /*5cea0*/  PRMT R0, R11, 0x7632, R0 ;  /* 0x000076320b007816 */ /* 0x000fc60000000000 */
[----:B--2---:R0:W-:Y:S04]  /*5ceb0*/  STG.E.U16 desc[UR10][R26.64], R10 ;  /* 0x0000000a1a007986 */ /* 0x0041e8000c10150a */
[----:B0-----:R-:W2:Y:S01]  /*5cec0*/  LDL.LU.64 R26, [R1+0x2aa0] ;  /* 0x002aa000011a7983 */ /* 0x001ea20000300a00 */
[----:B------:R-:W-:-:S03]  /*5ced0*/  PRMT R14, R14, 0x7632, R14 ;  /* 0x000076320e0e7816 */ /* 0x000fc6000000000e */
[----:B------:R-:W3:Y:S04]  /*5cee0*/  LDL.LU R11, [R1+0x2a98] ;  /* 0x002a9800010b7983 */ /* 0x000ee80000300800 */
[----:B--2---:R0:W-:Y:S04]  /*5cef0*/  STG.E.U16 desc[UR10][R12.64], R26 ;  /* 0x0000001a0c007986 */ /* 0x0041e8000c10150a */
[----:B---3--:R1:W-:Y:S04]  /*5cf00*/  STG.E.U16 desc[UR10][R16.64], R0 ;  /* 0x0000000010007986 */ /* 0x0083e8000c10150a */
[----:B------:R2:W-:Y:S04]  /*5cf10*/  STG.E.U16 desc[UR10][R4.64], R14 ;  /* 0x0000000e04007986 */ /* 0x0005e8000c10150a */
[----:B0-----:R-:W3:Y:S04]  /*5cf20*/  LDL.LU R12, [R1+0x1c] ;  /* 0x00001c00010c7983 */ /* 0x001ee80000300800 */
[----:B-1----:R-:W3:Y:S04]  /*5cf30*/  LDL.LU.64 R16, [R1+0x90] ;  /* 0x0000900001107983 */ /* 0x002ee80000300a00 */
[----:B--2---:R-:W2:Y:S01]  /*5cf40*/  LDL.LU.64 R4, [R1+0x2a90] ;  /* 0x002a900001047983 */ /* 0x004ea20000300a00 */
[----:B------:R-:W-:-:S02]  /*5cf50*/  PRMT R0, R7, 0x7632, R0 ;  /* 0x0000763207007816 */ /* 0x000fc40000000000 */
[----:B------:R-:W-:-:S03]  /*5cf60*/  PRMT R18, R18, 0x7632, R18 ;  /* 0x0000763212127816 */ /* 0x000fc60000000012 */
[----:B--2---:R0:W-:Y:S04]  /*5cf70*/  STG.E.U16 desc[UR10][R4.64], R0 ;  /* 0x0000000004007986 */ /* 0x0041e8000c10150a */
[----:B0-----:R-:W2:Y:S01]  /*5cf80*/  LDL.LU.64 R4, [R1+0x2a88] ;  /* 0x002a880001047983 */ /* 0x001ea20000300a00 */
[----:B------:R-:W-:-:S03]  /*5cf90*/  PRMT R6, R6, 0x7632, R6 ;  /* 0x0000763206067816 */ /* 0x000fc60000000006 */
[----:B------:R-:W-:Y:S04]  /*5cfa0*/  STG.E.U16 desc[UR10][R24.64], R18 ;  /* 0x0000001218007986 */ /* 0x000fe8000c10150a */
[----:B--2---:R0:W-:Y:S04]  /*5cfb0*/  STG.E.U16 desc[UR10][R4.64], R6 ;  /* 0x0000000604007986 */ /* 0x0041e8000c10150a */
[----:B0-----:R-:W2:Y:S01]  /*5cfc0*/  LDL.LU.64 R4, [R1+0x80] ;  /* 0x0000800001047983 */ /* 0x001ea20000300a00 */
[----:B------:R-:W-:Y:S02]  /*5cfd0*/  PRMT R22, R22, 0x7632, R22 ;  /* 0x0000763216167816 */ /* 0x000fe40000000016 */
[----:B------:R-:W-:-:S02]  /*5cfe0*/  PRMT R10, R10, 0x7632, R10 ;  /* 0x000076320a0a7816 */ /* 0x000fc4000000000a */
[----:B------:R-:W-:Y:S01]  /*5cff0*/  PRMT R26, R26, 0x7632, R26 ;  /* 0x000076321a1a7816 */ /* 0x000fe2000000001a */
[----:B------:R-:W-:Y:S04]  /*5d000*/  STG.E.U16 desc[UR10][R2.64], R22 ;  /* 0x0000001602007986 */ /* 0x000fe8000c10150a */
[----:B------:R-:W-:Y:S04]  /*5d010*/  STG.E.U16 desc[UR10][R20.64], R10 ;  /* 0x0000000a14007986 */ /* 0x000fe8000c10150a */
[----:B----4-:R-:W-:Y:S04]  /*5d020*/  STG.E.U16 desc[UR10][R28.64], R26 ;  /* 0x0000001a1c007986 */ /* 0x010fe8000c10150a */
[----:B--2---:R0:W-:Y:S04]  /*5d030*/  STL.64 [R1+0x2a80], R4 ;  /* 0x002a800401007387 */ /* 0x0041e80000100a00 */
[----:B0-----:R-:W2:Y:S04]  /*5d040*/  LDL.LU.64 R4, [R1+0x88] ;  /* 0x0000880001047983 */ /* 0x001ea80000300a00 */
[----:B------:R-:W4:Y:S04]  /*5d050*/  LDL.LU R7, [R1+0xc] ;  /* 0x00000c0001077983 */ /* 0x000f280000300800 */
[----:B------:R0:W-:Y:S04]  /*5d060*/  STL [R1+0x2a70], R23 ;  /* 0x002a701701007387 */ /* 0x0001e80000100800 */
[----:B0-----:R-:W2:Y:S04]  /*5d070*/  LDL.LU.64 R22, [R1+0x78] ;  /* 0x0000780001167983 */ /* 0x001ea80000300a00 */
[----:B------:R-:W2:Y:S04]  /*5d080*/  LDL.LU.64 R2, [R1+0x70] ;  /* 0x0000700001027983 */ /* 0x000ea80000300a00 */
[----:B------:R0:W-:Y:S04]  /*5d090*/  STL [R1+0x2a64], R11 ;  /* 0x002a640b01007387 */ /* 0x0001e80000100800 */
[----:B0-----:R-:W2:Y:S04]  /*5d0a0*/  LDL.LU.64 R10, [R1+0x68] ;  /* 0x00006800010a7983 */ /* 0x001ea80000300a00 */
[----:B------:R0:W-:Y:S04]  /*5d0b0*/  STL [R1+0x2a60], R27 ;  /* 0x002a601b01007387 */ /* 0x0001e80000100800 */
[----:B0-----:R-:W2:Y:S04]  /*5d0c0*/  LDL.LU.64 R26, [R1+0x60] ;  /* 0x00006000011a7983 */ /* 0x001ea80000300a00 */
[----:B------:R-:W2:Y:S04]  /*5d0d0*/  LDL.LU.64 R28, [R1+0x48] ;  /* 0x00004800011c7983 */ /* 0x000ea80000300a00 */
[----:B--2---:R0:W-:Y:S04]  /*5d0e0*/  STL.64 [R1+0x2a50], R28 ;  /* 0x002a501c01007387 */ /* 0x0041e80000100a00 */
[----:B0-----:R-:W2:Y:S01]  /*5d0f0*/  LDL.LU.64 R28, [R1+0x50] ;  /* 0x00005000011c7983 */ /* 0x001ea20000300a00 */
[----:B---3--:R-:W-:-:S03]  /*5d100*/  PRMT R9, R12, 0x7632, R9 ;  /* 0x000076320c097816 */ /* 0x008fc60000000009 */
[----:B------:R-:W-:Y:S04]  /*5d110*/  STG.E.U16 desc[UR10][R16.64], R12 ;  /* 0x0000000c10007986 */ /* 0x000fe8000c10150a */
[----:B------:R-:W-:Y:S04]  /*5d120*/  STG.E.U16 desc[UR10][R4.64], R15 ;  /* 0x0000000f04007986 */ /* 0x000fe8000c10150a */
[----:B--2---:R0:W-:Y:S04]  /*5d130*/  STL.64 [R1+0x2a58], R28 ;  /* 0x002a581c01007387 */ /* 0x0041e80000100a00 */
[----:B0-----:R-:W2:Y:S04]  /*5d140*/  LDL.LU.64 R28, [R1+0x58] ;  /* 0x00005800011c7983 */ /* 0x001ea80000300a00 */
[----:B------:R-:W3:Y:S04]  /*5d150*/  LDL.LU R18, [R1+0x26c] ;  /* 0x00026c0001127983 */ /* 0x000ee80000300800 */
[----:B------:R-:W2:Y:S04]  /*5d160*/  LDL.LU R25, [R1+0x268] ;  /* 0x0002680001197983 */ /* 0x000ea80000300800 */
[----:B------:R-:W2:Y:S04]  /*5d170*/  LDL.LU R21, [R1+0x264] ;  /* 0x0002640001157983 */ /* 0x000ea80000300800 */
[----:B------:R-:W2:Y:S04]  /*5d180*/  LDL.LU R12, [R1+0x260] ;  /* 0x00026000010c7983 */ /* 0x000ea80000300800 */
[----:B------:R-:W2:Y:S04]  /*5d190*/  LDL.LU R17, [R1+0x460] ;  /* 0x0004600001117983 */ /* 0x000ea80000300800 */
[----:B------:R-:W2:Y:S01]  /*5d1a0*/  LDL.LU.64 R4, [R1+0x2a80] ;  /* 0x002a800001047983 */ /* 0x000ea20000300a00 */
[----:B------:R-:W-:-:S03]  /*5d1b0*/  PRMT R8, R15, 0x7632, R8 ;  /* 0x000076320f087816 */ /* 0x000fc60000000008 */
[----:B------:R-:W3:Y:S04]  /*5d1c0*/  LDL.LU.64 R14, [R1+0x20] ;  /* 0x00002000010e7983 */ /* 0x000ee80000300a00 */
[----:B------:R-:W3:Y:S01]  /*5d1d0*/  LDL.LU R13, [R1+0x43c] ;  /* 0x00043c00010d7983 */ /* 0x000ee20000300800 */
[----:B----4-:R-:W-:-:S03]  /*5d1e0*/  PRMT R6, R7, 0x7632, R6 ;  /* 0x0000763207067816 */ /* 0x010fc60000000006 */
[----:B------:R-:W4:Y:S04]  /*5d1f0*/  LDL.LU R24, [R1+0x438] ;  /* 0x0004380001187983 */ /* 0x000f280000300800 */
[----:B------:R-:W3:Y:S04]  /*5d200*/  LDL.LU R16, [R1+0x434] ;  /* 0x0004340001107983 */ /* 0x000ee80000300800 */
[----:B------:R-:W3:Y:S04]  /*5d210*/  LDL.LU R20, [R1+0x2a44] ;  /* 0x002a440001147983 */ /* 0x000ee80000300800 */
[----:B--2---:R0:W-:Y:S04]  /*5d220*/  STG.E.U16 desc[UR10][R4.64], R7 ;  /* 0x0000000704007986 */ /* 0x0041e8000c10150a */
[----:B------:R1:W-:Y:S04]  /*5d230*/  STG.E.U16 desc[UR10][R22.64], R19 ;  /* 0x0000001316007986 */ /* 0x0003e8000c10150a */
[----:B0-----:R-:W2:Y:S04]  /*5d240*/  LDL.LU.64 R4, [R1+0x2a78] ;  /* 0x002a780001047983 */ /* 0x001ea80000300a00 */
[----:B------:R-:W2:Y:S04]  /*5d250*/  LDL.LU R7, [R1+0x2a74] ;  /* 0x002a740001077983 */ /* 0x000ea80000300800 */
[----:B-1----:R-:W3:Y:S04]  /*5d260*/  LDL.LU R23, [R1+0x2a70] ;  /* 0x002a700001177983 */ /* 0x002ee80000300800 */
[----:B--2---:R0:W-:Y:S04]  /*5d270*/  STG.E.U16 desc[UR10][R2.64], R7 ;  /* 0x0000000702007986 */ /* 0x0041e8000c10150a */
[----:B---3--:R1:W-:Y:S04]  /*5d280*/  STG.E.U16 desc[UR10][R10.64], R23 ;  /* 0x000000170a007986 */ /* 0x0083e8000c10150a */
[----:B0-----:R-:W2:Y:S04]  /*5d290*/  LDL.LU.64 R2, [R1+0x2a68] ;  /* 0x002a680001027983 */ /* 0x001ea80000300a00 */
[----:B-1----:R-:W3:Y:S01]  /*5d2a0*/  LDL.LU R11, [R1+0x2a64] ;  /* 0x002a6400010b7983 */ /* 0x002ee20000300800 */
[----:B--2---:R-:W-:-:S03]  /*5d2b0*/  PRMT R3, R23, 0x7632, R3 ;  /* 0x0000763217037816 */ /* 0x004fc60000000003 */
[----:B------:R-:W2:Y:S04]  /*5d2c0*/  LDL.LU.64 R22, [R1+0x28] ;  /* 0x0000280001167983 */ /* 0x000ea80000300a00 */
[----:B---3--:R0:W-:Y:S04]  /*5d2d0*/  STG.E.U16 desc[UR10][R26.64], R11 ;  /* 0x0000000b1a007986 */ /* 0x0081e8000c10150a */
[----:B0-----:R-:W3:Y:S01]  /*5d2e0*/  LDL.LU R27, [R1+0x2a60] ;  /* 0x002a6000011b7983 */ /* 0x001ee20000300800 */
[----:B------:R-:W-:-:S03]  /*5d2f0*/  PRMT R0, R11, 0x7632, R0 ;  /* 0x000076320b007816 */ /* 0x000fc60000000000 */
[----:B------:R-:W2:Y:S04]  /*5d300*/  LDL.LU.64 R10, [R1+0x30] ;  /* 0x00003000010a7983 */ /* 0x000ea80000300a00 */
[----:B---3--:R0:W-:Y:S04]  /*5d310*/  STG.E.U16 desc[UR10][R28.64], R27 ;  /* 0x0000001b1c007986 */ /* 0x0081e8000c10150a */
[----:B0-----:R-:W3:Y:S01]  /*5d320*/  LDL.LU.64 R28, [R1+0x2a58] ;  /* 0x002a5800011c7983 */ /* 0x001ee20000300a00 */
[----:B------:R-:W-:-:S03]  /*5d330*/  PRMT R2, R27, 0x7632, R2 ;  /* 0x000076321b027816 */ /* 0x000fc60000000002 */
[----:B------:R-:W2:Y:S04]  /*5d340*/  LDL.LU.64 R26, [R1+0x38] ;  /* 0x00003800011a7983 */ /* 0x000ea80000300a00 */
[----:B---3--:R0:W-:Y:S04]  /*5d350*/  STG.E.U16 desc[UR10][R28.64], R9 ;  /* 0x000000091c007986 */ /* 0x0081e8000c10150a */
[----:B0-----:R-:W3:Y:S01]  /*5d360*/  LDL.LU.64 R28, [R1+0x2a50] ;  /* 0x002a5000011c7983 */ /* 0x001ee20000300a00 */
[----:B------:R-:W-:-:S03]  /*5d370*/  PRMT R4, R7, 0x7632, R4 ;  /* 0x0000763207047816 */ /* 0x000fc60000000004 */
[----:B---3--:R0:W-:Y:S04]  /*5d380*/  STG.E.U16 desc[UR10][R28.64], R8 ;  /* 0x000000081c007986 */ /* 0x0081e8000c10150a */
[----:B0-----:R-:W3:Y:S04]  /*5d390*/  LDL.LU.64 R28, [R1+0x2a48] ;  /* 0x002a4800011c7983 */ /* 0x001ee80000300a00 */
[----:B------:R-:W2:Y:S01]  /*5d3a0*/  LDL.LU.64 R8, [R1+0x40] ;  /* 0x0000400001087983 */ /* 0x000ea20000300a00 */
[----:B------:R-:W-:Y:S02]  /*5d3b0*/  FSEL R7, R21, -INF , P5 ;  /* 0xff80000015077808 */ /* 0x000fe40002800000 */
[----:B------:R-:W-:-:S02]  /*5d3c0*/  FSEL R12, R12, -INF , P3 ;  /* 0xff8000000c0c7808 */ /* 0x000fc40001800000 */
[----:B------:R-:W-:Y:S01]  /*5d3d0*/  PRMT R5, R19, 0x7632, R5 ;  /* 0x0000763213057816 */ /* 0x000fe20000000005 */
[----:B------:R-:W-:-:S04]  /*5d3e0*/  UIMAD UR4, UR7, UR4, URZ ;  /* 0x00000004070472a4 */ /* 0x000fc8000f8e02ff */
[----:B------:R-:W-:Y:S02]  /*5d3f0*/  USHF.L.U32 UR7, UR4, 0x2, URZ ;  /* 0x0000000204077899 */ /* 0x000fe400080006ff */
[----:B------:R-:W-:Y:S01]  /*5d400*/  UIMAD.WIDE UR4, UR4, 0x4, URZ ;  /* 0x00000004040478a5 */ /* 0x000fe2000f8e02ff */
[----:B--2---:R4:W-:Y:S02]  /*5d410*/  STG.E.U16 desc[UR10][R8.64], R6 ;  /* 0x0000000608007986 */ /* 0x0049e4000c10150a */
[----:B----4-:R-:W-:Y:S01]  /*5d420*/  FFMA R6, R7, 0.69314718246459960938, R24 ;  /* 0x3f31721807067823 */ /* 0x010fe20000000018 */
[----:B------:R-:W-:Y:S01]  /*5d430*/  FFMA R7, R12, 0.69314718246459960938, R16 ;  /* 0x3f3172180c077823 */ /* 0x000fe20000000010 */
[----:B------:R-:W0:Y:S01]  /*5d440*/  LDC.64 R8, c[0x0][0x3a0] ;  /* 0x0000e800ff087b82 */ /* 0x000e220000000a00 */
[----:B------:R-:W1:Y:S01]  /*5d450*/  S2R R16, SR_TID.X ;  /* 0x0000000000107919 */ /* 0x000e620000002100 */
[----:B------:R-:W-:Y:S04]  /*5d460*/  STG.E.U16 desc[UR10][R26.64], R5 ;  /* 0x000000051a007986 */ /* 0x000fe8000c10150a */
[----:B------:R2:W-:Y:S04]  /*5d470*/  STG.E.U16 desc[UR10][R10.64], R4 ;  /* 0x000000040a007986 */ /* 0x0005e8000c10150a */
[----:B------:R4:W-:Y:S04]  /*5d480*/  STG.E.U16 desc[UR10][R22.64], R3 ;  /* 0x0000000316007986 */ /* 0x0009e8000c10150a */
[----:B------:R1:W-:Y:S04]  /*5d490*/  STG.E.U16 desc[UR10][R14.64], R0 ;  /* 0x000000000e007986 */ /* 0x0003e8000c10150a */
[----:B---3--:R3:W-:Y:S01]  /*5d4a0*/  STG.E.U16 desc[UR10][R28.64], R2 ;  /* 0x000000021c007986 */ /* 0x0087e2000c10150a */
[----:B--2---:R-:W-:-:S02]  /*5d4b0*/  FSEL R11, R18, -INF , P2 ;  /* 0xff800000120b7808 */ /* 0x004fc40001000000 */
[----:B------:R-:W-:-:S03]  /*5d4c0*/  FSEL R10, R25, -INF , P4 ;  /* 0xff800000190a7808 */ /* 0x000fc60002000000 */
[----:B------:R-:W-:Y:S02]  /*5d4d0*/  FFMA R4, R11, 0.69314718246459960938, R17 ;  /* 0x3f3172180b047823 */ /* 0x000fe40000000011 */
[----:B------:R-:W-:Y:S01]  /*5d4e0*/  FFMA R5, R10, 0.69314718246459960938, R13 ;  /* 0x3f3172180a057823 */ /* 0x000fe2000000000d */
[----:B-1----:R-:W-:-:S04]  /*5d4f0*/  SHF.L.U32 R16, R16, 0x2, RZ ;  /* 0x0000000210107819 */ /* 0x002fc800000006ff */
[----:B------:R-:W-:Y:S01]  /*5d500*/  LOP3.LUT R16, R16, 0x70, RZ, 0xc0, !PT ;  /* 0x0000007010107812 */ /* 0x000fe200078ec0ff */
[----:B------:R-:W-:Y:S01]  /*5d510*/  BAR.SYNC.DEFER_BLOCKING 0x0 ;  /* 0x0000000000007b1d */ /* 0x000fe20000010000 */
[C---:B----4-:R-:W-:Y:S01]  /*5d520*/  SHF.L.U32 R3, R20.reuse, 0x2, RZ ;  /* 0x0000000214037819 */ /* 0x050fe200000006ff */
[----:B------:R-:W-:-:S04]  /*5d530*/  IMAD.HI R0, R20, 0x4, RZ ;  /* 0x0000000414007827 */ /* 0x000fc800078e02ff */
[----:B------:R3:W-:Y:S02]  /*5d540*/  STS.128 [R16+UR6], R4 ;  /* 0x0000000410007988 */ /* 0x0007e40008000c06 */
[----:B------:R-:W-:Y:S01]  /*5d550*/  BAR.SYNC.DEFER_BLOCKING 0x0 ;  /* 0x0000000000007b1d */ /* 0x000fe20000010000 */
[----:B0-----:R-:W-:-:S04]  /*5d560*/  IADD3 R8, P1, P2, R3, UR7, R8 ;  /* 0x0000000703087c10 */ /* 0x001fc8000fa3e008 */
[----:B------:R-:W-:Y:S01]  /*5d570*/  IADD3.X R9, PT, PT, R0, UR5, R9, P1, P2 ;  /* 0x0000000500097c10 */ /* 0x000fe20008fe4409 */
[----:B------:R-:W-:Y:S08]  /*5d580*/  @P0 EXIT ;  /* 0x000000000000094d */ /* 0x000ff00003800000 */
[----:B---3--:R-:W2:Y:S04]  /*5d590*/  LDL.LU R16, [R1+0x270] ;  /* 0x0002700001107983 */ /* 0x008ea80000300800 */
[----:B--2---:R-:W0:Y:S04]  /*5d5a0*/  LDS R3, [R16] ;  /* 0x0000000010037984 */ /* 0x004e280000000800 */
[----:B0-----:R-:W-:Y:S01]  /*5d5b0*/  STG.E desc[UR10][R8.64], R3 ;  /* 0x0000000308007986 */ /* 0x001fe2000c10190a */
[----:B------:R-:W-:Y:S05]  /*5d5c0*/  EXIT ;  /* 0x000000000000794d */ /* 0x000fea0003800000 */
.L_x_2:
[----:B------:R-:W-:-:S00]  /*5d5d0*/  BRA `(.L_x_2) ;  /* 0xfffffffc00fc7947 */ /* 0x000fc0000383ffff */
[----:B------:R-:W-:-:S00]  /*5d5e0*/  NOP ;  /* 0x0000000000007918 */ /* 0x000fc00000000000 */
        /* <DEDUP_REMOVED lines=9> */
.L_x_3:


//--------------------- .nv.global.init           --------------------------
	.section	.nv.global.init,"aw",@progbits
.nv.global.init:
	.type		_$_str,@object
	.size		_$_str,(.L_0 - _$_str)
_$_str:
        /*0000*/ 	.byte	0x5f, 0x5f, 0x43, 0x55, 0x44, 0x41, 0x5f, 0x46, 0x54, 0x5a, 0x00
.L_0:


//--------------------- .nv.shared.attn_fwd       --------------------------
	.section	.nv.shared.attn_fwd,"aw",@nobits
	.sectionflags	@""
	.align	16
	.zero		1024


//--------------------- .nv.shared.reserved.0     --------------------------
	.section	.nv.shared.reserved.0,"aw",@nobits
	.weak		__nv_reservedSMEM_offset_0_alias
	.size		__nv_reservedSMEM_offset_0_alias, 0, 64
	.other		__nv_reservedSMEM_offset_0_alias,@"STO_CUDA_RESERVED_SHARED STV_DEFAULT"
__nv_reservedSMEM_offset_0_alias:
	.zero		0
	.zero		64


//--------------------- .nv.constant0.attn_fwd    --------------------------
	.section	.nv.constant0.attn_fwd,"a",@progbits
	.sectionflags	@""
	.align	4
.nv.constant0.attn_fwd:
	.zero		1032


//--------------------- SYMBOLS --------------------------

	.type		.nv.reservedSmem.offset0,@object
	.size		.nv.reservedSmem.offset0,0x4
	.type		.nv.reservedSmem.cap,@object
	.size		.nv.reservedSmem.cap,0x4
